def attn_fwd(
    Q,
    K,
    V,
    Out,
    Lse,
    sm_scale,
    stride_qz,
    stride_qh,
    stride_qm,
    stride_qk,
    stride_kz,
    stride_kh,
    stride_kn,
    stride_kk,
    stride_vz,
    stride_vh,
    stride_vn,
    stride_vk,
    stride_oz,
    stride_oh,
    stride_om,
    stride_ok,
    seqlen_q,
    seqlen_k,
    BLOCK_M: tl.constexpr,
    BLOCK_N: tl.constexpr,
    HEAD_DIM: tl.constexpr,
    CAUSAL: tl.constexpr,
):
    start_m = tl.program_id(0)
    off_hz = tl.program_id(1)
    q_off = off_hz * stride_qh
    k_off = off_hz * stride_kh
    v_off = off_hz * stride_vh
    offs_m = start_m * BLOCK_M + tl.arange(0, BLOCK_M)
    offs_d = tl.arange(0, HEAD_DIM)
    offs_n = tl.arange(0, BLOCK_N)
    q_ptrs = Q + q_off + offs_m[:, None] * stride_qm + offs_d[None, :] * stride_qk
    k_ptrs = K + k_off + offs_d[:, None] * stride_kk + offs_n[None, :] * stride_kn
    v_ptrs = V + v_off + offs_n[:, None] * stride_vn + offs_d[None, :] * stride_vk
    m_i = tl.full([BLOCK_M], float("-inf"), dtype=tl.float32)
    l_i = tl.zeros([BLOCK_M], dtype=tl.float32) + 1.0
    acc = tl.zeros([BLOCK_M, HEAD_DIM], dtype=tl.float32)
    q = tl.load(q_ptrs)
    acc, l_i, m_i = _attn_fwd_inner(
        acc,
        l_i,
        m_i,
        q,
        k_ptrs,
        v_ptrs,
        sm_scale,
        stride_kn,
        stride_vn,
        start_m,
        seqlen_k,
        BLOCK_M,
        BLOCK_N,
        HEAD_DIM,
        CAUSAL,
    )
    acc = acc / l_i[:, None]
    lse = m_i + tl.math.log2(l_i) / 1.4426950408889634
    o_ptrs = (
        Out
        + off_hz * stride_oh
        + offs_m[:, None] * stride_om
        + offs_d[None, :] * stride_ok
    )
    tl.store(o_ptrs, acc.to(Out.dtype.element_ty))
    tl.store(Lse + off_hz * seqlen_q + offs_m, lse)

# config = {"BLOCK_M": 32, "BLOCK_N": 128, "HEAD_DIM": 128, "arch": "sm_100", "causal": true, "dtype": "fp16", "num_stages": 4, "num_warps": 4}
# arch = sm_100


// ===== COMPILED SASS (sm_100a) =====

	.target	sm_100a

	.elftype	@"ET_EXEC"


//--------------------- .note.nv.tkinfo           --------------------------
	.section	.note.nv.tkinfo,"",@"SHT_NOTE"
	.sectionflags	@"SHF_NOTE_NV_TKINFO"
	.tkinfo
        /*0018*/ 	.word	0x00000081
        /*0030*/ 	.string	""
        /*0030*/ 	.string	"ptxas-blackwell"
        /*0030*/ 	.string	"Cuda compilation tools, release 12.9, V12.9.86"
        /*0030*/ 	.string	"Build cuda_12.9.r12.9/compiler.36037853_0"
        /*0030*/ 	.string	"-v  -suppress-debug-info  -lineinfo  -arch sm_100a "



//--------------------- .note.nv.cuver            --------------------------
	.section	.note.nv.cuver,"",@"SHT_NOTE"
	.sectionflags	@"SHF_NOTE_NV_CUVER"
        /*0018*/ 	.short	0x0001
        /*001a*/ 	.short	0x0064
        /*001c*/ 	.short	0x0001
        /*001e*/ 	.short	0x0000
        /*0020*/ 	.short	0x0001
        /*0022*/ 	.short	0x0000


//--------------------- .nv.info                  --------------------------
	.section	.nv.info,"",@"SHT_CUDA_INFO"
	.align	4


	//----- nvinfo : EIATTR_REGCOUNT
	.align		4
        /*0000*/ 	.byte	0x04, 0x2f
        /*0002*/ 	.short	(.L_2 - .L_1)
	.align		4
.L_1:
        /*0004*/ 	.word	index@(attn_fwd)
        /*0008*/ 	.word	0x000000ff


	//----- nvinfo : EIATTR_FRAME_SIZE
	.align		4
.L_2:
        /*000c*/ 	.byte	0x04, 0x11
        /*000e*/ 	.short	(.L_4 - .L_3)
	.align		4
.L_3:
        /*0010*/ 	.word	index@(attn_fwd)
        /*0014*/ 	.word	0x000007c0


	//----- nvinfo : EIATTR_MIN_STACK_SIZE
	.align		4
.L_4:
        /*0018*/ 	.byte	0x04, 0x12
        /*001a*/ 	.short	(.L_6 - .L_5)
	.align		4
.L_5:
        /*001c*/ 	.word	index@(attn_fwd)
        /*0020*/ 	.word	0x000007c0
.L_6:


//--------------------- .nv.info.attn_fwd         --------------------------
	.section	.nv.info.attn_fwd,"",@"SHT_CUDA_INFO"
	.sectionflags	@""
	.align	4


	//----- nvinfo : EIATTR_CUDA_API_VERSION
	.align		4
        /*0000*/ 	.byte	0x04, 0x37
        /*0002*/ 	.short	(.L_8 - .L_7)
.L_7:
        /*0004*/ 	.word	0x00000081


	//----- nvinfo : EIATTR_KPARAM_INFO
	.align		4
.L_8:
        /*0008*/ 	.byte	0x04, 0x17
        /*000a*/ 	.short	(.L_10 - .L_9)
.L_9:
        /*000c*/ 	.word	0x00000000
        /*0010*/ 	.short	0x0019
        /*0012*/ 	.short	0x0080
        /*0014*/ 	.byte	0x00, 0xf4, 0x21, 0x00


	//----- nvinfo : EIATTR_KPARAM_INFO
	.align		4
.L_10:
        /*0018*/ 	.byte	0x04, 0x17
        /*001a*/ 	.short	(.L_12 - .L_11)
.L_11:
        /*001c*/ 	.word	0x00000000
        /*0020*/ 	.short	0x0018
        /*0022*/ 	.short	0x0078
        /*0024*/ 	.byte	0x00, 0xf4, 0x21, 0x00


	//----- nvinfo : EIATTR_KPARAM_INFO
	.align		4
.L_12:
        /*0028*/ 	.byte	0x04, 0x17
        /*002a*/ 	.short	(.L_14 - .L_13)
.L_13:
        /*002c*/ 	.word	0x00000000
        /*0030*/ 	.short	0x0017
        /*0032*/ 	.short	0x0070
        /*0034*/ 	.byte	0x00, 0xf0, 0x11, 0x00


	//----- nvinfo : EIATTR_KPARAM_INFO
	.align		4
.L_14:
        /*0038*/ 	.byte	0x04, 0x17
        /*003a*/ 	.short	(.L_16 - .L_15)
.L_15:
        /*003c*/ 	.word	0x00000000
        /*0040*/ 	.short	0x0016
        /*0042*/ 	.short	0x006c
        /*0044*/ 	.byte	0x00, 0xf0, 0x11, 0x00


	//----- nvinfo : EIATTR_KPARAM_INFO
	.align		4
.L_16:
        /*0048*/ 	.byte	0x04, 0x17
        /*004a*/ 	.short	(.L_18 - .L_17)
.L_17:
        /*004c*/ 	.word	0x00000000
        /*0050*/ 	.short	0x0015
        /*0052*/ 	.short	0x0068
        /*0054*/ 	.byte	0x00, 0xf0, 0x11, 0x00


	//----- nvinfo : EIATTR_KPARAM_INFO
	.align		4
.L_18:
        /*0058*/ 	.byte	0x04, 0x17
        /*005a*/ 	.short	(.L_20 - .L_19)
.L_19:
        /*005c*/ 	.word	0x00000000
        /*0060*/ 	.short	0x0014
        /*0062*/ 	.short	0x0064
        /*0064*/ 	.byte	0x00, 0xf0, 0x11, 0x00


	//----- nvinfo : EIATTR_KPARAM_INFO
	.align		4
.L_20:
        /*0068*/ 	.byte	0x04, 0x17
        /*006a*/ 	.short	(.L_22 - .L_21)
.L_21:
        /*006c*/ 	.word	0x00000000
        /*0070*/ 	.short	0x0013
        /*0072*/ 	.short	0x0060
        /*0074*/ 	.byte	0x00, 0xf0, 0x11, 0x00


	//----- nvinfo : EIATTR_KPARAM_INFO
	.align		4
.L_22:
        /*0078*/ 	.byte	0x04, 0x17
        /*007a*/ 	.short	(.L_24 - .L_23)
.L_23:
        /*007c*/ 	.word	0x00000000
        /*0080*/ 	.short	0x0012
        /*0082*/ 	.short	0x005c
        /*0084*/ 	.byte	0x00, 0xf0, 0x11, 0x00


	//----- nvinfo : EIATTR_KPARAM_INFO
	.align		4
.L_24:
        /*0088*/ 	.byte	0x04, 0x17
        /*008a*/ 	.short	(.L_26 - .L_25)
.L_25:
        /*008c*/ 	.word	0x00000000
        /*0090*/ 	.short	0x0011
        /*0092*/ 	.short	0x0058
        /*0094*/ 	.byte	0x00, 0xf0, 0x11, 0x00


	//----- nvinfo : EIATTR_KPARAM_INFO
	.align		4
.L_26:
        /*0098*/ 	.byte	0x04, 0x17
        /*009a*/ 	.short	(.L_28 - .L_27)
.L_27:
        /*009c*/ 	.word	0x00000000
        /*00a0*/ 	.short	0x0010
        /*00a2*/ 	.short	0x0054
        /*00a4*/ 	.byte	0x00, 0xf0, 0x11, 0x00


	//----- nvinfo : EIATTR_KPARAM_INFO
	.align		4
.L_28:
        /*00a8*/ 	.byte	0x04, 0x17
        /*00aa*/ 	.short	(.L_30 - .L_29)
.L_29:
        /*00ac*/ 	.word	0x00000000
        /*00b0*/ 	.short	0x000f
        /*00b2*/ 	.short	0x0050
        /*00b4*/ 	.byte	0x00, 0xf0, 0x11, 0x00


	//----- nvinfo : EIATTR_KPARAM_INFO
	.align		4
.L_30:
        /*00b8*/ 	.byte	0x04, 0x17
        /*00ba*/ 	.short	(.L_32 - .L_31)
.L_31:
        /*00bc*/ 	.word	0x00000000
        /*00c0*/ 	.short	0x000e
        /*00c2*/ 	.short	0x004c
        /*00c4*/ 	.byte	0x00, 0xf0, 0x11, 0x00


	//----- nvinfo : EIATTR_KPARAM_INFO
	.align		4
.L_32:
        /*00c8*/ 	.byte	0x04, 0x17
        /*00ca*/ 	.short	(.L_34 - .L_33)
.L_33:
        /*00cc*/ 	.word	0x00000000
        /*00d0*/ 	.short	0x000d
        /*00d2*/ 	.short	0x0048
        /*00d4*/ 	.byte	0x00, 0xf0, 0x11, 0x00


	//----- nvinfo : EIATTR_KPARAM_INFO
	.align		4
.L_34:
        /*00d8*/ 	.byte	0x04, 0x17
        /*00da*/ 	.short	(.L_36 - .L_35)
.L_35:
        /*00dc*/ 	.word	0x00000000
        /*00e0*/ 	.short	0x000c
        /*00e2*/ 	.short	0x0044
        /*00e4*/ 	.byte	0x00, 0xf0, 0x11, 0x00


	//----- nvinfo : EIATTR_KPARAM_INFO
	.align		4
.L_36:
        /*00e8*/ 	.byte	0x04, 0x17
        /*00ea*/ 	.short	(.L_38 - .L_37)
.L_37:
        /*00ec*/ 	.word	0x00000000
        /*00f0*/ 	.short	0x000b
        /*00f2*/ 	.short	0x0040
        /*00f4*/ 	.byte	0x00, 0xf0, 0x11, 0x00


	//----- nvinfo : EIATTR_KPARAM_INFO
	.align		4
.L_38:
        /*00f8*/ 	.byte	0x04, 0x17
        /*00fa*/ 	.short	(.L_40 - .L_39)
.L_39:
        /*00fc*/ 	.word	0x00000000
        /*0100*/ 	.short	0x000a
        /*0102*/ 	.short	0x003c
        /*0104*/ 	.byte	0x00, 0xf0, 0x11, 0x00


	//----- nvinfo : EIATTR_KPARAM_INFO
	.align		4
.L_40:
        /*0108*/ 	.byte	0x04, 0x17
        /*010a*/ 	.short	(.L_42 - .L_41)
.L_41:
        /*010c*/ 	.word	0x00000000
        /*0110*/ 	.short	0x0009
        /*0112*/ 	.short	0x0038
        /*0114*/ 	.byte	0x00, 0xf0, 0x11, 0x00


	//----- nvinfo : EIATTR_KPARAM_INFO
	.align		4
.L_42:
        /*0118*/ 	.byte	0x04, 0x17
        /*011a*/ 	.short	(.L_44 - .L_43)
.L_43:
        /*011c*/ 	.word	0x00000000
        /*0120*/ 	.short	0x0008
        /*0122*/ 	.short	0x0034
        /*0124*/ 	.byte	0x00, 0xf0, 0x11, 0x00


	//----- nvinfo : EIATTR_KPARAM_INFO
	.align		4
.L_44:
        /*0128*/ 	.byte	0x04, 0x17
        /*012a*/ 	.short	(.L_46 - .L_45)
.L_45:
        /*012c*/ 	.word	0x00000000
        /*0130*/ 	.short	0x0007
        /*0132*/ 	.short	0x0030
        /*0134*/ 	.byte	0x00, 0xf0, 0x11, 0x00


	//----- nvinfo : EIATTR_KPARAM_INFO
	.align		4
.L_46:
        /*0138*/ 	.byte	0x04, 0x17
        /*013a*/ 	.short	(.L_48 - .L_47)
.L_47:
        /*013c*/ 	.word	0x00000000
        /*0140*/ 	.short	0x0006
        /*0142*/ 	.short	0x002c
        /*0144*/ 	.byte	0x00, 0xf0, 0x11, 0x00


	//----- nvinfo : EIATTR_KPARAM_INFO
	.align		4
.L_48:
        /*0148*/ 	.byte	0x04, 0x17
        /*014a*/ 	.short	(.L_50 - .L_49)
.L_49:
        /*014c*/ 	.word	0x00000000
        /*0150*/ 	.short	0x0005
        /*0152*/ 	.short	0x0028
        /*0154*/ 	.byte	0x00, 0xf0, 0x11, 0x00


	//----- nvinfo : EIATTR_KPARAM_INFO
	.align		4
.L_50:
        /*0158*/ 	.byte	0x04, 0x17
        /*015a*/ 	.short	(.L_52 - .L_51)
.L_51:
        /*015c*/ 	.word	0x00000000
        /*0160*/ 	.short	0x0004
        /*0162*/ 	.short	0x0020
        /*0164*/ 	.byte	0x00, 0xf4, 0x21, 0x00


	//----- nvinfo : EIATTR_KPARAM_INFO
	.align		4
.L_52:
        /*0168*/ 	.byte	0x04, 0x17
        /*016a*/ 	.short	(.L_54 - .L_53)
.L_53:
        /*016c*/ 	.word	0x00000000
        /*0170*/ 	.short	0x0003
        /*0172*/ 	.short	0x0018
        /*0174*/ 	.byte	0x00, 0xf4, 0x21, 0x00


	//----- nvinfo : EIATTR_KPARAM_INFO
	.align		4
.L_54:
        /*0178*/ 	.byte	0x04, 0x17
        /*017a*/ 	.short	(.L_56 - .L_55)
.L_55:
        /*017c*/ 	.word	0x00000000
        /*0180*/ 	.short	0x0002
        /*0182*/ 	.short	0x0010
        /*0184*/ 	.byte	0x00, 0xf4, 0x21, 0x00


	//----- nvinfo : EIATTR_KPARAM_INFO
	.align		4
.L_56:
        /*0188*/ 	.byte	0x04, 0x17
        /*018a*/ 	.short	(.L_58 - .L_57)
.L_57:
        /*018c*/ 	.word	0x00000000
        /*0190*/ 	.short	0x0001
        /*0192*/ 	.short	0x0008
        /*0194*/ 	.byte	0x00, 0xf4, 0x21, 0x00


	//----- nvinfo : EIATTR_KPARAM_INFO
	.align		4
.L_58:
        /*0198*/ 	.byte	0x04, 0x17
        /*019a*/ 	.short	(.L_60 - .L_59)
.L_59:
        /*019c*/ 	.word	0x00000000
        /*01a0*/ 	.short	0x0000
        /*01a2*/ 	.short	0x0000
        /*01a4*/ 	.byte	0x00, 0xf4, 0x21, 0x00


	//----- nvinfo : EIATTR_SPARSE_MMA_MASK
	.align		4
.L_60:
        /*01a8*/ 	.byte	0x03, 0x50
        /*01aa*/ 	.short	0x0000


	//----- nvinfo : EIATTR_MAXREG_COUNT
	.align		4
        /*01ac*/ 	.byte	0x03, 0x1b
        /*01ae*/ 	.short	0x00ff


	//----- nvinfo : EIATTR_NUM_BARRIERS
	.align		4
        /*01b0*/ 	.byte	0x02, 0x4c
        /*01b2*/ 	.byte	0x01
	.zero		1


	//----- nvinfo : EIATTR_ANNOTATIONS
	.align		4
        /*01b4*/ 	.byte	0x04, 0x55
        /*01b6*/ 	.short	(.L_62 - .L_61)


	//   ....[0]....
.L_61:
        /*01b8*/ 	.word	0x00000001
        /*01bc*/ 	.byte	0xa0, 0x0e, 0x00, 0x00, 0x01, 0x00, 0x00, 0x00, 0x50, 0x0f, 0x00, 0x00, 0x01, 0x00, 0x00, 0x00
        /* <DEDUP_REMOVED lines=248> */
        /*114c*/ 	.byte	0x40, 0xb9, 0x00, 0x00, 0x01, 0x00, 0x00, 0x00, 0xd0, 0xb9, 0x00, 0x00


	//----- nvinfo : EIATTR_COOP_GROUP_MASK_REGIDS
	.align		4
.L_62:
        /*1158*/ 	.byte	0x04, 0x29
        /*115a*/ 	.short	(.L_64 - .L_63)


	//   ....[0]....
.L_63:
        /*115c*/ 	.word	0xffffffff


	//   ....[1]....
        /*1160*/ 	.word	0xffffffff


	//   ....[2]....
        /*1164*/ 	.word	0xffffffff


	//   ....[3]....
        /*1168*/ 	.word	0xffffffff


	//   ....[4]....
        /*116c*/ 	.word	0xffffffff


	//   ....[5]....
        /*1170*/ 	.word	0xffffffff


	//   ....[6]....
        /*1174*/ 	.word	0xffffffff


	//   ....[7]....
        /*1178*/ 	.word	0xffffffff


	//   ....[8]....
        /*117c*/ 	.word	0xffffffff


	//   ....[9]....
        /*1180*/ 	.word	0xffffffff


	//   ....[10]....
        /*1184*/ 	.word	0xffffffff


	//   ....[11]....
        /*1188*/ 	.word	0xffffffff


	//   ....[12]....
        /*118c*/ 	.word	0xffffffff


	//   ....[13]....
        /*1190*/ 	.word	0xffffffff


	//   ....[14]....
        /*1194*/ 	.word	0xffffffff


	//   ....[15]....
        /*1198*/ 	.word	0xffffffff


	//   ....[16]....
        /*119c*/ 	.word	0xffffffff


	//   ....[17]....
        /*11a0*/ 	.word	0xffffffff


	//   ....[18]....
        /*11a4*/ 	.word	0xffffffff


	//   ....[19]....
        /*11a8*/ 	.word	0xffffffff


	//----- nvinfo : EIATTR_COOP_GROUP_INSTR_OFFSETS
	.align		4
.L_64:
        /*11ac*/ 	.byte	0x04, 0x28
        /*11ae*/ 	.short	(.L_66 - .L_65)


	//   ....[0]....
.L_65:
        /*11b0*/ 	.word	0x00009740


	//   ....[1]....
        /*11b4*/ 	.word	0x00009750


	//   ....[2]....
        /*11b8*/ 	.word	0x00009760


	//   ....[3]....
        /*11bc*/ 	.word	0x00009770


	//   ....[4]....
        /*11c0*/ 	.word	0x000097a0


	//   ....[5]....
        /*11c4*/ 	.word	0x000097c0


	//   ....[6]....
        /*11c8*/ 	.word	0x000097e0


	//   ....[7]....
        /*11cc*/ 	.word	0x000097f0


	//   ....[8]....
        /*11d0*/ 	.word	0x00009960


	//   ....[9]....
        /*11d4*/ 	.word	0x00009980


	//   ....[10]....
        /*11d8*/ 	.word	0x0000a1f0


	//   ....[11]....
        /*11dc*/ 	.word	0x0000a210


	//   ....[12]....
        /*11e0*/ 	.word	0x0000a220


	//   ....[13]....
        /*11e4*/ 	.word	0x0000a230


	//   ....[14]....
        /*11e8*/ 	.word	0x0000a260


	//   ....[15]....
        /*11ec*/ 	.word	0x0000a280


	//   ....[16]....
        /*11f0*/ 	.word	0x0000a2a0


	//   ....[17]....
        /*11f4*/ 	.word	0x0000a2b0


	//   ....[18]....
        /*11f8*/ 	.word	0x0000a380


	//   ....[19]....
        /*11fc*/ 	.word	0x0000a3a0


	//----- nvinfo : EIATTR_VRC_CTA_INIT_COUNT
	.align		4
.L_66:
        /*1200*/ 	.byte	0x02, 0x4a
	.zero		1
	.zero		1


	//----- nvinfo : EIATTR_EXIT_INSTR_OFFSETS
	.align		4
        /*1204*/ 	.byte	0x04, 0x1c
        /*1206*/ 	.short	(.L_68 - .L_67)


	//   ....[0]....
.L_67:
        /*1208*/ 	.word	0x0000ec00


	//   ....[1]....
        /*120c*/ 	.word	0x0000ec30


	//----- nvinfo : EIATTR_REQNTID
	.align		4
.L_68:
        /*1210*/ 	.byte	0x04, 0x10
        /*1212*/ 	.short	(.L_70 - .L_69)
.L_69:
        /*1214*/ 	.word	0x00000080
        /*1218*/ 	.word	0x00000001
        /*121c*/ 	.word	0x00000001


	//----- nvinfo : EIATTR_CBANK_PARAM_SIZE
	.align		4
.L_70:
        /*1220*/ 	.byte	0x03, 0x19
        /*1222*/ 	.short	0x0088


	//----- nvinfo : EIATTR_PARAM_CBANK
	.align		4
        /*1224*/ 	.byte	0x04, 0x0a
        /*1226*/ 	.short	(.L_72 - .L_71)
	.align		4
.L_71:
        /*1228*/ 	.word	index@(.nv.constant0.attn_fwd)
        /*122c*/ 	.short	0x0380
        /*122e*/ 	.short	0x0088


	//----- nvinfo : EIATTR_SW_WAR
	.align		4
.L_72:
        /*1230*/ 	.byte	0x04, 0x36
        /*1232*/ 	.short	(.L_74 - .L_73)
.L_73:
        /*1234*/ 	.word	0x00000008
.L_74:


//--------------------- .nv.compat                --------------------------
	.section	.nv.compat,"",@"SHT_CUDA_COMPAT_INFO"
	.align	4
        /*0000*/ 	.byte	0x02, 0x02, 0x01, 0x00, 0x02, 0x05, 0x05, 0x00, 0x02, 0x03, 0x00, 0x00, 0x02, 0x06, 0x01, 0x00


//--------------------- .nv.callgraph             --------------------------
	.section	.nv.callgraph,"",@"SHT_CUDA_CALLGRAPH"
	.align	4
	.sectionentsize	8
	.align		4
        /*0000*/ 	.word	0x00000000
	.align		4
        /*0004*/ 	.word	0xffffffff
	.align		4
        /*0008*/ 	.word	0x00000000
	.align		4
        /*000c*/ 	.word	0xfffffffe
	.align		4
        /*0010*/ 	.word	0x00000000
	.align		4
        /*0014*/ 	.word	0xfffffffd
	.align		4
        /*0018*/ 	.word	0x00000000
	.align		4
        /*001c*/ 	.word	0xfffffffc


//--------------------- .nv.constant4             --------------------------
	.section	.nv.constant4,"a",@progbits
	.align	8
	.align		8
.nv.constant4:
        /*0000*/ 	.dword	_$_str


//--------------------- .text.attn_fwd            --------------------------
	.section	.text.attn_fwd,"ax",@progbits
	.align	128
        .global         attn_fwd
        .type           attn_fwd,@function
        .size           attn_fwd,(.L_x_3 - attn_fwd)
        .other          attn_fwd,@"STO_CUDA_ENTRY STV_DEFAULT"
attn_fwd:
.text.attn_fwd:
[----:B------:R-:W0:Y:S01]  /*0000*/  LDC R1, c[0x0][0x37c] ;  /* 0x0000df00ff017b82 */ /* 0x000e220000000800 */
[----:B------:R-:W1:Y:S07]  /*0010*/  S2R R16, SR_CTAID.X ;  /* 0x0000000000107919 */ /* 0x000e6e0000002500 */
[----:B------:R-:W2:Y:S01]  /*0020*/  S2UR UR7, SR_CTAID.Y ;  /* 0x00000000000779c3 */ /* 0x000ea20000002600 */
[----:B------:R-:W2:Y:S01]  /*0030*/  LDCU.64 UR4, c[0x0][0x3b0] ;  /* 0x00007600ff0477ac */ /* 0x000ea20008000a00 */
[----:B0-----:R-:W-:Y:S01]  /*0040*/  IADD3 R1, PT, PT, R1, -0x7c0, RZ ;  /* 0xfffff84001017810 */ /* 0x001fe20007ffe0ff */
[----:B------:R-:W0:Y:S01]  /*0050*/  S2R R47, SR_TID.X ;  /* 0x00000000002f7919 */ /* 0x000e220000002100 */
[----:B------:R-:W3:Y:S04]  /*0060*/  LDCU.64 UR10, c[0x0][0x358] ;  /* 0x00006b00ff0a77ac */ /* 0x000ee80008000a00 */
[----:B------:R-:W4:Y:S08]  /*0070*/  LDC R53, c[0x0][0x3b8] ;  /* 0x0000ee00ff357b82 */ /* 0x000f300000000800 */
[----:B------:R-:W5:Y:S01]  /*0080*/  LDC.64 R50, c[0x0][0x380] ;  /* 0x0000e000ff327b82 */ /* 0x000f620000000a00 */
[----:B--2---:R-:W-:-:S04]  /*0090*/  UIMAD UR4, UR7, UR4, URZ ;  /* 0x00000004070472a4 */ /* 0x004fc8000f8e02ff */
[----:B------:R-:W-:Y:S01]  /*00a0*/  USHF.L.U32 UR6, UR4, 0x1, URZ ;  /* 0x0000000104067899 */ /* 0x000fe200080006ff */
[----:B-1----:R-:W-:Y:S01]  /*00b0*/  IMAD.SHL.U32 R16, R16, 0x20, RZ ;  /* 0x0000002010107824 */ /* 0x002fe200078e00ff */
[----:B0-----:R-:W-:-:S04]  /*00c0*/  SHF.R.U32.HI R2, RZ, 0x5, R47 ;  /* 0x00000005ff027819 */ /* 0x001fc8000001162f */
[----:B------:R-:W-:Y:S02]  /*00d0*/  LOP3.LUT R0, R16, 0x1f, R47, 0xf8, !PT ;  /* 0x0000001f10007812 */ /* 0x000fe400078ef82f */
[----:B------:R-:W-:-:S03]  /*00e0*/  SGXT.U32 R2, R2, 0x2 ;  /* 0x000000020202781a */ /* 0x000fc60000000000 */
[----:B------:R-:W-:Y:S01]  /*00f0*/  IMAD R0, R0, UR5, RZ ;  /* 0x0000000500007c24 */ /* 0x000fe2000f8e02ff */
[----:B------:R-:W-:Y:S01]  /*0100*/  UIMAD.WIDE UR4, UR4, 0x2, URZ ;  /* 0x00000002040478a5 */ /* 0x000fe2000f8e02ff */
[----:B----4-:R-:W-:-:S03]  /*0110*/  IMAD R4, R2, R53, RZ ;  /* 0x0000003502047224 */ /* 0x010fc600078e02ff */
[C---:B------:R-:W-:Y:S01]  /*0120*/  SHF.L.U32 R3, R0.reuse, 0x1, RZ ;  /* 0x0000000100037819 */ /* 0x040fe200000006ff */
[----:B------:R-:W-:-:S03]  /*0130*/  IMAD.HI R0, R0, 0x2, RZ ;  /* 0x0000000200007827 */ /* 0x000fc600078e02ff */
[----:B-----5:R-:W-:Y:S01]  /*0140*/  IADD3 R49, P0, P1, R3, UR6, R50 ;  /* 0x0000000603317c10 */ /* 0x020fe2000f91e032 */
[----:B------:R-:W-:-:S03]  /*0150*/  IMAD R5, R53, 0x4, R4 ;  /* 0x0000000435057824 */ /* 0x000fc600078e0204 */
[----:B------:R-:W-:Y:S02]  /*0160*/  IADD3.X R51, PT, PT, R0, UR5, R51, P0, P1 ;  /* 0x0000000500337c10 */ /* 0x000fe400087e2433 */
[----:B------:R-:W-:Y:S02]  /*0170*/  LEA R7, R53, R5, 0x2 ;  /* 0x0000000535077211 */ /* 0x000fe400078e10ff */
[CC--:B------:R-:W-:Y:S02]  /*0180*/  LEA R2, P0, R4.reuse, R49.reuse, 0x1 ;  /* 0x0000003104027211 */ /* 0x0c0fe400078008ff */
[----:B------:R-:W-:Y:S01]  /*0190*/  LEA R6, P1, R7, R49, 0x1 ;  /* 0x0000003107067211 */ /* 0x000fe200078208ff */
[----:B------:R-:W-:Y:S01]  /*01a0*/  IMAD R0, R53, 0x4, R7 ;  /* 0x0000000435007824 */ /* 0x000fe200078e0207 */
[----:B------:R-:W-:Y:S02]  /*01b0*/  LEA.HI.X.SX32 R3, R4, R51, 0x1, P0 ;  /* 0x0000003304037211 */ /* 0x000fe400000f0eff */
[----:B------:R-:W-:-:S02]  /*01c0*/  LEA R4, P0, R5, R49, 0x1 ;  /* 0x0000003105047211 */ /* 0x000fc400078008ff */
[----:B------:R-:W-:Y:S01]  /*01d0*/  LEA R11, R53, R0, 0x2 ;  /* 0x00000000350b7211 */ /* 0x000fe200078e10ff */
[----:B---3--:R0:W2:Y:S01]  /*01e0*/  LDG.E.U16 R21, desc[UR10][R2.64] ;  /* 0x0000000a02157981 */ /* 0x0080a2000c1e1500 */
[----:B------:R-:W-:Y:S02]  /*01f0*/  LEA.HI.X.SX32 R5, R5, R51, 0x1, P0 ;  /* 0x0000003305057211 */ /* 0x000fe400000f0eff */
[C---:B------:R-:W-:Y:S02]  /*0200*/  LEA R8, P0, R0.reuse, R49, 0x1 ;  /* 0x0000003100087211 */ /* 0x040fe400078008ff */
[-C--:B------:R-:W-:Y:S01]  /*0210*/  LEA.HI.X.SX32 R7, R7, R51.reuse, 0x1, P1 ;  /* 0x0000003307077211 */ /* 0x080fe200008f0eff */
[----:B------:R-:W3:Y:S01]  /*0220*/  LDG.E.U16 R22, desc[UR10][R4.64] ;  /* 0x0000000a04167981 */ /* 0x000ee2000c1e1500 */
[----:B------:R-:W-:Y:S01]  /*0230*/  LEA.HI.X.SX32 R9, R0, R51, 0x1, P0 ;  /* 0x0000003300097211 */ /* 0x000fe200000f0eff */
[----:B------:R-:W-:Y:S01]  /*0240*/  IMAD R0, R53, 0x4, R11 ;  /* 0x0000000435007824 */ /* 0x000fe200078e020b */
[----:B------:R-:W-:Y:S01]  /*0250*/  LEA R10, P0, R11, R49, 0x1 ;  /* 0x000000310b0a7211 */ /* 0x000fe200078008ff */
[----:B------:R1:W4:Y:S03]  /*0260*/  LDG.E.U16 R23, desc[UR10][R6.64] ;  /* 0x0000000a06177981 */ /* 0x000326000c1e1500 */
[----:B------:R-:W-:Y:S01]  /*0270*/  LEA R13, R53, R0, 0x2 ;  /* 0x00000000350d7211 */ /* 0x000fe200078e10ff */
[----:B------:R5:W3:Y:S01]  /*0280*/  LDG.E.U16 R24, desc[UR10][R8.64] ;  /* 0x0000000a08187981 */ /* 0x000ae2000c1e1500 */
[----:B------:R-:W-:-:S02]  /*0290*/  LEA.HI.X.SX32 R11, R11, R51, 0x1, P0 ;  /* 0x000000330b0b7211 */ /* 0x000fc400000f0eff */
[CC--:B0-----:R-:W-:Y:S01]  /*02a0*/  LEA R2, P0, R0.reuse, R49.reuse, 0x1 ;  /* 0x0000003100027211 */ /* 0x0c1fe200078008ff */
[----:B------:R-:W-:Y:S01]  /*02b0*/  IMAD R14, R53, 0x4, R13 ;  /* 0x00000004350e7824 */ /* 0x000fe200078e020d */
[----:B------:R-:W-:Y:S01]  /*02c0*/  LEA R12, P1, R13, R49, 0x1 ;  /* 0x000000310d0c7211 */ /* 0x000fe200078208ff */
[----:B------:R0:W3:Y:S01]  /*02d0*/  LDG.E.U16 R25, desc[UR10][R10.64] ;  /* 0x0000000a0a197981 */ /* 0x0000e2000c1e1500 */
[----:B------:R-:W-:Y:S02]  /*02e0*/  LEA.HI.X.SX32 R3, R0, R51, 0x1, P0 ;  /* 0x0000003300037211 */ /* 0x000fe400000f0eff */
[C---:B-1----:R-:W-:Y:S02]  /*02f0*/  LEA R6, P0, R14.reuse, R49, 0x1 ;  /* 0x000000310e067211 */ /* 0x042fe400078008ff */
[----:B------:R-:W-:Y:S01]  /*0300*/  LEA R0, R53, R14, 0x2 ;  /* 0x0000000e35007211 */ /* 0x000fe200078e10ff */
[----:B------:R1:W3:Y:S01]  /*0310*/  LDG.E.U16 R26, desc[UR10][R2.64] ;  /* 0x0000000a021a7981 */ /* 0x0002e2000c1e1500 */
[----:B------:R-:W-:-:S02]  /*0320*/  LEA.HI.X.SX32 R7, R14, R51, 0x1, P0 ;  /* 0x000000330e077211 */ /* 0x000fc400000f0eff */
[C---:B------:R-:W-:Y:S01]  /*0330*/  LEA R4, P0, R0.reuse, R49, 0x1 ;  /* 0x0000003100047211 */ /* 0x040fe200078008ff */
[----:B-----5:R-:W-:Y:S01]  /*0340*/  IMAD R9, R53, 0x4, R0 ;  /* 0x0000000435097824 */ /* 0x020fe200078e0200 */
[-C--:B------:R-:W-:Y:S01]  /*0350*/  LEA.HI.X.SX32 R13, R13, R51.reuse, 0x1, P1 ;  /* 0x000000330d0d7211 */ /* 0x080fe200008f0eff */
[----:B------:R5:W3:Y:S01]  /*0360*/  LDG.E.U16 R28, desc[UR10][R6.64] ;  /* 0x0000000a061c7981 */ /* 0x000ae2000c1e1500 */
[----:B------:R-:W-:Y:S02]  /*0370*/  LEA.HI.X.SX32 R5, R0, R51, 0x1, P0 ;  /* 0x0000003300057211 */ /* 0x000fe400000f0eff */
[----:B------:R-:W-:Y:S01]  /*0380*/  LEA R0, R53, R9, 0x2 ;  /* 0x0000000935007211 */ /* 0x000fe200078e10ff */
[----:B------:R5:W3:Y:S01]  /*0390*/  LDG.E.U16 R27, desc[UR10][R12.64] ;  /* 0x0000000a0c1b7981 */ /* 0x000ae2000c1e1500 */
[-C--:B------:R-:W-:Y:S02]  /*03a0*/  LEA R8, P0, R9, R49.reuse, 0x1 ;  /* 0x0000003109087211 */ /* 0x080fe400078008ff */
[C---:B0-----:R-:W-:Y:S01]  /*03b0*/  LEA R10, P1, R0.reuse, R49, 0x1 ;  /* 0x00000031000a7211 */ /* 0x041fe200078208ff */
[----:B------:R-:W-:Y:S01]  /*03c0*/  IMAD R14, R53, 0x4, R0 ;  /* 0x00000004350e7824 */ /* 0x000fe200078e0200 */
[-C--:B------:R-:W-:Y:S01]  /*03d0*/  LEA.HI.X.SX32 R9, R9, R51.reuse, 0x1, P0 ;  /* 0x0000003309097211 */ /* 0x080fe200000f0eff */
[----:B------:R0:W3:Y:S01]  /*03e0*/  LDG.E.U16 R29, desc[UR10][R4.64] ;  /* 0x0000000a041d7981 */ /* 0x0000e2000c1e1500 */
[----:B------:R-:W-:-:S02]  /*03f0*/  LEA.HI.X.SX32 R11, R0, R51, 0x1, P1 ;  /* 0x00000033000b7211 */ /* 0x000fc400008f0eff */
[C---:B-1----:R-:W-:Y:S01]  /*0400*/  LEA R2, P0, R14.reuse, R49, 0x1 ;  /* 0x000000310e027211 */ /* 0x042fe200078008ff */
[----:B------:R1:W3:Y:S01]  /*0410*/  LDG.E.U16 R30, desc[UR10][R8.64] ;  /* 0x0000000a081e7981 */ /* 0x0002e2000c1e1500 */
[C---:B------:R-:W-:Y:S02]  /*0420*/  LEA R0, R53.reuse, R14, 0x2 ;  /* 0x0000000e35007211 */ /* 0x040fe400078e10ff */
[----:B------:R-:W-:Y:S01]  /*0430*/  LEA.HI.X.SX32 R3, R14, R51, 0x1, P0 ;  /* 0x000000330e037211 */ /* 0x000fe200000f0eff */
[----:B------:R1:W3:Y:S01]  /*0440*/  LDG.E.U16 R31, desc[UR10][R10.64] ;  /* 0x0000000a0a1f7981 */ /* 0x0002e2000c1e1500 */
[C---:B-----5:R-:W-:Y:S01]  /*0450*/  LEA R6, P0, R0.reuse, R49, 0x1 ;  /* 0x0000003100067211 */ /* 0x060fe200078008ff */
[----:B------:R-:W-:Y:S02]  /*0460*/  IMAD R13, R53, 0x4, R0 ;  /* 0x00000004350d7824 */ /* 0x000fe400078e0200 */
[----:B------:R5:W3:Y:S01]  /*0470*/  LDG.E.U16 R32, desc[UR10][R2.64] ;  /* 0x0000000a02207981 */ /* 0x000ae2000c1e1500 */
[----:B------:R-:W-:-:S02]  /*0480*/  LEA.HI.X.SX32 R7, R0, R51, 0x1, P0 ;  /* 0x0000003300077211 */ /* 0x000fc400000f0eff */
[----:B------:R-:W-:Y:S02]  /*0490*/  LEA R0, R53, R13, 0x2 ;  /* 0x0000000d35007211 */ /* 0x000fe400078e10ff */
[-C--:B0-----:R-:W-:Y:S01]  /*04a0*/  LEA R4, P0, R13, R49.reuse, 0x1 ;  /* 0x000000310d047211 */ /* 0x081fe200078008ff */
[----:B------:R0:W3:Y:S01]  /*04b0*/  LDG.E.U16 R33, desc[UR10][R6.64] ;  /* 0x0000000a06217981 */ /* 0x0000e2000c1e1500 */
[C---:B------:R-:W-:Y:S01]  /*04c0*/  LEA R12, P1, R0.reuse, R49, 0x1 ;  /* 0x00000031000c7211 */ /* 0x040fe200078208ff */
[----:B------:R-:W-:Y:S01]  /*04d0*/  IMAD R14, R53, 0x4, R0 ;  /* 0x00000004350e7824 */ /* 0x000fe200078e0200 */
[-C--:B------:R-:W-:Y:S02]  /*04e0*/  LEA.HI.X.SX32 R5, R13, R51.reuse, 0x1, P0 ;  /* 0x000000330d057211 */ /* 0x080fe400000f0eff */
[----:B------:R-:W-:Y:S02]  /*04f0*/  LEA.HI.X.SX32 R13, R0, R51, 0x1, P1 ;  /* 0x00000033000d7211 */ /* 0x000fe400008f0eff */
[----:B------:R-:W-:Y:S01]  /*0500*/  LEA R0, R53, R14, 0x2 ;  /* 0x0000000e35007211 */ /* 0x000fe200078e10ff */
[----:B------:R0:W3:Y:S01]  /*0510*/  LDG.E.U16 R34, desc[UR10][R4.64] ;  /* 0x0000000a04227981 */ /* 0x0000e2000c1e1500 */
[----:B-1----:R-:W-:-:S03]  /*0520*/  LEA R8, P0, R14, R49, 0x1 ;  /* 0x000000310e087211 */ /* 0x002fc600078008ff */
[C---:B------:R-:W-:Y:S01]  /*0530*/  IMAD R10, R53.reuse, 0x4, R0 ;  /* 0x00000004350a7824 */ /* 0x040fe200078e0200 */
[----:B------:R-:W-:Y:S01]  /*0540*/  LEA.HI.X.SX32 R9, R14, R51, 0x1, P0 ;  /* 0x000000330e097211 */ /* 0x000fe200000f0eff */
[----:B------:R1:W3:Y:S01]  /*0550*/  LDG.E.U16 R35, desc[UR10][R12.64] ;  /* 0x0000000a0c237981 */ /* 0x0002e2000c1e1500 */
[C---:B-----5:R-:W-:Y:S02]  /*0560*/  LEA R2, P0, R0.reuse, R49, 0x1 ;  /* 0x0000003100027211 */ /* 0x060fe400078008ff */
[----:B------:R-:W-:Y:S01]  /*0570*/  LEA R11, R53, R10, 0x2 ;  /* 0x0000000a350b7211 */ /* 0x000fe200078e10ff */
[----:B------:R5:W3:Y:S01]  /*0580*/  LDG.E.U16 R36, desc[UR10][R8.64] ;  /* 0x0000000a08247981 */ /* 0x000ae2000c1e1500 */
[----:B------:R-:W-:-:S03]  /*0590*/  LEA.HI.X.SX32 R3, R0, R51, 0x1, P0 ;  /* 0x0000003300037211 */ /* 0x000fc600000f0eff */
[C---:B------:R-:W-:Y:S01]  /*05a0*/  IMAD R0, R53.reuse, 0x4, R11 ;  /* 0x0000000435007824 */ /* 0x040fe200078e020b */
[----:B0-----:R-:W-:Y:S01]  /*05b0*/  LEA R6, P0, R10, R49, 0x1 ;  /* 0x000000310a067211 */ /* 0x001fe200078008ff */
[----:B------:R0:W3:Y:S03]  /*05c0*/  LDG.E.U16 R37, desc[UR10][R2.64] ;  /* 0x0000000a02257981 */ /* 0x0000e6000c1e1500 */
[----:B------:R-:W-:-:S05]  /*05d0*/  LEA R14, R53, R0, 0x2 ;  /* 0x00000000350e7211 */ /* 0x000fca00078e10ff */
[----:B------:R-:W-:Y:S01]  /*05e0*/  IMAD R15, R53, 0x4, R14 ;  /* 0x00000004350f7824 */ /* 0x000fe200078e020e */
[----:B------:R-:W-:Y:S02]  /*05f0*/  LEA R4, P1, R11, R49, 0x1 ;  /* 0x000000310b047211 */ /* 0x000fe400078208ff */
[----:B------:R-:W-:Y:S02]  /*0600*/  LEA.HI.X.SX32 R7, R10, R51, 0x1, P0 ;  /* 0x000000330a077211 */ /* 0x000fe400000f0eff */
[C---:B------:R-:W-:Y:S02]  /*0610*/  LEA R10, P0, R0.reuse, R49, 0x1 ;  /* 0x00000031000a7211 */ /* 0x040fe400078008ff */
[----:B-1----:R-:W-:Y:S01]  /*0620*/  LEA R13, R53, R15, 0x2 ;  /* 0x0000000f350d7211 */ /* 0x002fe200078e10ff */
[----:B------:R1:W3:Y:S01]  /*0630*/  LDG.E.U16 R38, desc[UR10][R6.64] ;  /* 0x0000000a06267981 */ /* 0x0002e2000c1e1500 */
[-C--:B------:R-:W-:Y:S02]  /*0640*/  LEA.HI.X.SX32 R5, R11, R51.reuse, 0x1, P1 ;  /* 0x000000330b057211 */ /* 0x080fe400008f0eff */
[----:B------:R-:W-:Y:S01]  /*0650*/  LEA.HI.X.SX32 R11, R0, R51, 0x1, P0 ;  /* 0x00000033000b7211 */ /* 0x000fe200000f0eff */
[C---:B------:R-:W-:Y:S01]  /*0660*/  IMAD R0, R53.reuse, 0x4, R13 ;  /* 0x0000000435007824 */ /* 0x040fe200078e020d */
[C---:B-----5:R-:W-:Y:S01]  /*0670*/  LEA R8, P0, R14.reuse, R49, 0x1 ;  /* 0x000000310e087211 */ /* 0x060fe200078008ff */
[----:B------:R5:W3:Y:S03]  /*0680*/  LDG.E.U16 R39, desc[UR10][R4.64] ;  /* 0x0000000a04277981 */ /* 0x000ae6000c1e1500 */
[----:B------:R-:W-:Y:S01]  /*0690*/  LEA.HI.X.SX32 R9, R14, R51, 0x1, P0 ;  /* 0x000000330e097211 */ /* 0x000fe200000f0eff */
[----:B------:R1:W3:Y:S01]  /*06a0*/  LDG.E.U16 R40, desc[UR10][R10.64] ;  /* 0x0000000a0a287981 */ /* 0x0002e2000c1e1500 */
[----:B------:R-:W-:-:S02]  /*06b0*/  LEA R14, R53, R0, 0x2 ;  /* 0x00000000350e7211 */ /* 0x000fc400078e10ff */
[----:B0-----:R-:W-:Y:S01]  /*06c0*/  LEA R2, P0, R15, R49, 0x1 ;  /* 0x000000310f027211 */ /* 0x001fe200078008ff */
[----:B------:R0:W3:Y:S02]  /*06d0*/  LDG.E.U16 R41, desc[UR10][R8.64] ;  /* 0x0000000a08297981 */ /* 0x0000e4000c1e1500 */
[----:B------:R-:W-:Y:S01]  /*06e0*/  IMAD R17, R53, 0x4, R14 ;  /* 0x0000000435117824 */ /* 0x000fe200078e020e */
[----:B------:R-:W-:-:S04]  /*06f0*/  LEA.HI.X.SX32 R3, R15, R51, 0x1, P0 ;  /* 0x000000330f037211 */ /* 0x000fc800000f0eff */
[C---:B------:R-:W-:Y:S01]  /*0700*/  LEA R15, R53.reuse, R17, 0x2 ;  /* 0x00000011350f7211 */ /* 0x040fe200078e10ff */
[----:B------:R0:W3:Y:S04]  /*0710*/  LDG.E.U16 R42, desc[UR10][R2.64] ;  /* 0x0000000a022a7981 */ /* 0x0000e8000c1e1500 */
[----:B------:R-:W-:Y:S01]  /*0720*/  IMAD R18, R53, 0x4, R15 ;  /* 0x0000000435127824 */ /* 0x000fe200078e020f */
[----:B-1----:R-:W-:-:S04]  /*0730*/  LEA R6, P0, R14, R49, 0x1 ;  /* 0x000000310e067211 */ /* 0x002fc800078008ff */
[----:B-----5:R-:W-:Y:S02]  /*0740*/  LEA R5, R53, R18, 0x2 ;  /* 0x0000001235057211 */ /* 0x020fe400078e10ff */
[----:B------:R-:W-:Y:S02]  /*0750*/  LEA R12, P1, R13, R49, 0x1 ;  /* 0x000000310d0c7211 */ /* 0x000fe400078208ff */
[----:B------:R-:W-:Y:S01]  /*0760*/  LEA.HI.X.SX32 R7, R14, R51, 0x1, P0 ;  /* 0x000000330e077211 */ /* 0x000fe200000f0eff */
[----:B------:R-:W-:Y:S01]  /*0770*/  IMAD R19, R53, 0x4, R5 ;  /* 0x0000000435137824 */ /* 0x000fe200078e0205 */
[----:B------:R-:W-:Y:S02]  /*0780*/  LEA R10, P0, R15, R49, 0x1 ;  /* 0x000000310f0a7211 */ /* 0x000fe400078008ff */
[-C--:B------:R-:W-:Y:S01]  /*0790*/  LEA.HI.X.SX32 R13, R13, R51.reuse, 0x1, P1 ;  /* 0x000000330d0d7211 */ /* 0x080fe200008f0eff */
[----:B------:R1:W5:Y:S01]  /*07a0*/  LDG.E.U16 R44, desc[UR10][R6.64] ;  /* 0x0000000a062c7981 */ /* 0x000362000c1e1500 */
[----:B------:R-:W-:-:S02]  /*07b0*/  LEA.HI.X.SX32 R11, R15, R51, 0x1, P0 ;  /* 0x000000330f0b7211 */ /* 0x000fc400000f0eff */
[----:B0-----:R-:W-:Y:S01]  /*07c0*/  LEA R8, P1, R5, R49, 0x1 ;  /* 0x0000003105087211 */ /* 0x001fe200078208ff */
[----:B------:R0:W5:Y:S01]  /*07d0*/  LDG.E.U16 R43, desc[UR10][R12.64] ;  /* 0x0000000a0c2b7981 */ /* 0x000162000c1e1500 */
[----:B------:R-:W-:Y:S02]  /*07e0*/  LEA R15, R53, R19, 0x2 ;  /* 0x00000013350f7211 */ /* 0x000fe400078e10ff */
[C---:B------:R-:W-:Y:S01]  /*07f0*/  LEA R4, P0, R0.reuse, R49, 0x1 ;  /* 0x0000003100047211 */ /* 0x040fe200078008ff */
[----:B------:R0:W5:Y:S01]  /*0800*/  LDG.E.U16 R45, desc[UR10][R10.64] ;  /* 0x0000000a0a2d7981 */ /* 0x000162000c1e1500 */
[-C--:B------:R-:W-:Y:S01]  /*0810*/  LEA.HI.X.SX32 R9, R5, R51.reuse, 0x1, P1 ;  /* 0x0000003305097211 */ /* 0x080fe200008f0eff */
[----:B------:R-:W-:Y:S01]  /*0820*/  IMAD R20, R53, 0x4, R15 ;  /* 0x0000000435147824 */ /* 0x000fe200078e020f */
[----:B------:R-:W-:Y:S02]  /*0830*/  LEA.HI.X.SX32 R5, R0, R51, 0x1, P0 ;  /* 0x0000003300057211 */ /* 0x000fe400000f0eff */
[-C--:B------:R-:W-:Y:S01]  /*0840*/  LEA R2, P0, R17, R49.reuse, 0x1 ;  /* 0x0000003111027211 */ /* 0x080fe200078008ff */
[----:B------:R-:W5:Y:S01]  /*0850*/  LDG.E.U16 R8, desc[UR10][R8.64] ;  /* 0x0000000a08087981 */ /* 0x000f62000c1e1500 */
[----:B-1----:R-:W-:-:S02]  /*0860*/  LEA R6, P1, R18, R49, 0x1 ;  /* 0x0000003112067211 */ /* 0x002fc400078208ff */
[----:B------:R-:W-:Y:S01]  /*0870*/  LEA R14, P2, R15, R49, 0x1 ;  /* 0x000000310f0e7211 */ /* 0x000fe200078408ff */
[----:B------:R1:W5:Y:S01]  /*0880*/  LDG.E.U16 R5, desc[UR10][R4.64] ;  /* 0x0000000a04057981 */ /* 0x000362000c1e1500 */
[-C--:B------:R-:W-:Y:S02]  /*0890*/  LEA.HI.X.SX32 R3, R17, R51.reuse, 0x1, P0 ;  /* 0x0000003311037211 */ /* 0x080fe400000f0eff */
[----:B------:R-:W-:Y:S02]  /*08a0*/  LEA.HI.X.SX32 R7, R18, R51, 0x1, P1 ;  /* 0x0000003312077211 */ /* 0x000fe400008f0eff */
[-C--:B0-----:R-:W-:Y:S01]  /*08b0*/  LEA R12, P0, R19, R49.reuse, 0x1 ;  /* 0x00000031130c7211 */ /* 0x081fe200078008ff */
[----:B------:R0:W5:Y:S01]  /*08c0*/  LDG.E.U16 R17, desc[UR10][R2.64] ;  /* 0x0000000a02117981 */ /* 0x000162000c1e1500 */
[----:B------:R-:W-:Y:S02]  /*08d0*/  LEA R10, P1, R20, R49, 0x1 ;  /* 0x00000031140a7211 */ /* 0x000fe400078208ff */
[-C--:B------:R-:W-:Y:S01]  /*08e0*/  LEA.HI.X.SX32 R15, R15, R51.reuse, 0x1, P2 ;  /* 0x000000330f0f7211 */ /* 0x080fe200010f0eff */
[----:B------:R0:W5:Y:S01]  /*08f0*/  LDG.E.U16 R6, desc[UR10][R6.64] ;  /* 0x0000000a06067981 */ /* 0x000162000c1e1500 */
[----:B------:R-:W-:-:S02]  /*0900*/  LEA.HI.X.SX32 R13, R19, R51, 0x1, P0 ;  /* 0x00000033130d7211 */ /* 0x000fc400000f0eff */
[----:B------:R-:W-:Y:S01]  /*0910*/  LEA.HI.X.SX32 R11, R20, R51, 0x1, P1 ;  /* 0x00000033140b7211 */ /* 0x000fe200008f0eff */
[----:B------:R-:W5:Y:S04]  /*0920*/  LDG.E.U16 R14, desc[UR10][R14.64] ;  /* 0x0000000a0e0e7981 */ /* 0x000f68000c1e1500 */
[----:B------:R-:W5:Y:S04]  /*0930*/  LDG.E.U16 R12, desc[UR10][R12.64] ;  /* 0x0000000a0c0c7981 */ /* 0x000f68000c1e1500 */
[----:B------:R-:W5:Y:S01]  /*0940*/  LDG.E.U16 R10, desc[UR10][R10.64] ;  /* 0x0000000a0a0a7981 */ /* 0x000f62000c1e1500 */
[----:B------:R-:W0:Y:S01]  /*0950*/  S2UR UR6, SR_CgaCtaId ;  /* 0x00000000000679c3 */ /* 0x000e220000008800 */
[----:B-1----:R-:W-:-:S02]  /*0960*/  SHF.R.S32.HI R4, RZ, 0x6, R47 ;  /* 0x00000006ff047819 */ /* 0x002fc4000001142f */
[----:B------:R-:W-:Y:S02]  /*0970*/  IADD3 R46, PT, PT, R16, 0x20, RZ ;  /* 0x00000020102e7810 */ /* 0x000fe40007ffe0ff */
[----:B------:R-:W-:Y:S01]  /*0980*/  SGXT R4, R4, 0x1 ;  /* 0x000000010404781a */ /* 0x000fe20000000200 */
[----:B------:R-:W-:Y:S01]  /*0990*/  UMOV UR4, 0x400 ;  /* 0x0000040000047882 */ /* 0x000fe20000000000 */
[----:B------:R-:W-:Y:S02]  /*09a0*/  SHF.L.U32 R0, R47, 0x1, RZ ;  /* 0x000000012f007819 */ /* 0x000fe400000006ff */
[----:B0-----:R-:W-:Y:S02]  /*09b0*/  LOP3.LUT R3, R4, 0x90, RZ, 0xc0, !PT ;  /* 0x0000009004037812 */ /* 0x001fe400078ec0ff */
[----:B------:R-:W-:Y:S02]  /*09c0*/  ISETP.GE.AND P0, PT, R46, 0x1, PT ;  /* 0x000000012e00780c */ /* 0x000fe40003f06270 */
[----:B------:R-:W-:-:S04]  /*09d0*/  LOP3.LUT R0, R3, 0x7e, R0, 0x78, !PT ;  /* 0x0000007e03007812 */ /* 0x000fc800078e7800 */
[----:B------:R-:W-:Y:S01]  /*09e0*/  LOP3.LUT R7, R0, 0x20, RZ, 0x3c, !PT ;  /* 0x0000002000077812 */ /* 0x000fe200078e3cff */
[----:B------:R-:W-:Y:S01]  /*09f0*/  ULEA UR6, UR6, UR4, 0x18 ;  /* 0x0000000406067291 */ /* 0x000fe2000f8ec0ff */
[----:B------:R-:W-:Y:S01]  /*0a00*/  MOV R2, 0xff800000 ;  /* 0xff80000000027802 */ /* 0x000fe20000000f00 */
[----:B------:R-:W-:Y:S01]  /*0a10*/  IMAD.MOV.U32 R3, RZ, RZ, -0x800000 ;  /* 0xff800000ff037424 */ /* 0x000fe200078e00ff */
[----:B------:R-:W-:Y:S01]  /*0a20*/  MOV R4, 0xff800000 ;  /* 0xff80000000047802 */ /* 0x000fe20000000f00 */
[----:B------:R-:W-:Y:S01]  /*0a30*/  IMAD.MOV.U32 R148, RZ, RZ, 0x3f800000 ;  /* 0x3f800000ff947424 */ /* 0x000fe200078e00ff */
[----:B------:R-:W-:Y:S01]  /*0a40*/  MOV R149, 0x3f800000 ;  /* 0x3f80000000957802 */ /* 0x000fe20000000f00 */
[----:B------:R-:W-:Y:S01]  /*0a50*/  IMAD.MOV.U32 R153, RZ, RZ, 0x3f800000 ;  /* 0x3f800000ff997424 */ /* 0x000fe200078e00ff */
[----:B------:R-:W-:Y:S02]  /*0a60*/  MOV R152, 0x3f800000 ;  /* 0x3f80000000987802 */ /* 0x000fe40000000f00 */
[----:B------:R-:W-:-:S02]  /*0a70*/  CS2R R84, SRZ ;  /* 0x0000000000547805 */ /* 0x000fc4000001ff00 */
[----:B------:R-:W-:Y:S02]  /*0a80*/  CS2R R86, SRZ ;  /* 0x0000000000567805 */ /* 0x000fe4000001ff00 */
[----:B------:R-:W-:Y:S02]  /*0a90*/  CS2R R60, SRZ ;  /* 0x00000000003c7805 */ /* 0x000fe4000001ff00 */
[----:B------:R-:W-:Y:S02]  /*0aa0*/  CS2R R62, SRZ ;  /* 0x00000000003e7805 */ /* 0x000fe4000001ff00 */
[----:B------:R-:W-:Y:S02]  /*0ab0*/  CS2R R64, SRZ ;  /* 0x0000000000407805 */ /* 0x000fe4000001ff00 */
[----:B------:R-:W-:Y:S02]  /*0ac0*/  CS2R R66, SRZ ;  /* 0x0000000000427805 */ /* 0x000fe4000001ff00 */
        /* <DEDUP_REMOVED lines=9> */
[----:B------:R-:W-:Y:S01]  /*0b60*/  CS2R R82, SRZ ;  /* 0x0000000000527805 */ /* 0x000fe2000001ff00 */
[----:B--2---:R-:W-:Y:S04]  /*0b70*/  STS.U16 [R0+UR6+0x8000], R21 ;  /* 0x0080001500007988 */ /* 0x004fe80008000406 */
[----:B----4-:R-:W-:Y:S04]  /*0b80*/  STS.U16 [R0+UR6+0x8200], R23 ;  /* 0x0082001700007988 */ /* 0x010fe80008000406 */
[----:B---3--:R-:W-:Y:S04]  /*0b90*/  STS.U16 [R0+UR6+0x8400], R25 ;  /* 0x0084001900007988 */ /* 0x008fe80008000406 */
[----:B------:R-:W-:Y:S04]  /*0ba0*/  STS.U16 [R0+UR6+0x8600], R27 ;  /* 0x0086001b00007988 */ /* 0x000fe80008000406 */
[----:B------:R-:W-:Y:S04]  /*0bb0*/  STS.U16 [R0+UR6+0x8800], R29 ;  /* 0x0088001d00007988 */ /* 0x000fe80008000406 */
[----:B------:R-:W-:Y:S04]  /*0bc0*/  STS.U16 [R0+UR6+0x8a00], R31 ;  /* 0x008a001f00007988 */ /* 0x000fe80008000406 */
[----:B------:R-:W-:Y:S04]  /*0bd0*/  STS.U16 [R0+UR6+0x8c00], R33 ;  /* 0x008c002100007988 */ /* 0x000fe80008000406 */
[----:B------:R-:W-:Y:S04]  /*0be0*/  STS.U16 [R0+UR6+0x8e00], R35 ;  /* 0x008e002300007988 */ /* 0x000fe80008000406 */
[----:B------:R-:W-:Y:S04]  /*0bf0*/  STS.U16 [R0+UR6+0x9000], R37 ;  /* 0x0090002500007988 */ /* 0x000fe80008000406 */
[----:B------:R-:W-:Y:S04]  /*0c00*/  STS.U16 [R0+UR6+0x9200], R39 ;  /* 0x0092002700007988 */ /* 0x000fe80008000406 */
[----:B------:R-:W-:Y:S04]  /*0c10*/  STS.U16 [R0+UR6+0x9400], R41 ;  /* 0x0094002900007988 */ /* 0x000fe80008000406 */
[----:B-----5:R-:W-:Y:S04]  /*0c20*/  STS.U16 [R0+UR6+0x9800], R44 ;  /* 0x0098002c00007988 */ /* 0x020fe80008000406 */
[----:B------:R-:W-:Y:S04]  /*0c30*/  STS.U16 [R0+UR6+0x9600], R43 ;  /* 0x0096002b00007988 */ /* 0x000fe80008000406 */
[----:B------:R-:W-:Y:S04]  /*0c40*/  STS.U16 [R0+UR6+0x9a00], R45 ;  /* 0x009a002d00007988 */ /* 0x000fe80008000406 */
[----:B------:R-:W-:Y:S04]  /*0c50*/  STS.U16 [R0+UR6+0x9c00], R8 ;  /* 0x009c000800007988 */ /* 0x000fe80008000406 */
[----:B------:R0:W-:Y:S04]  /*0c60*/  STS.U16 [R0+UR6+0x9e00], R14 ;  /* 0x009e000e00007988 */ /* 0x0001e80008000406 */
[----:B------:R-:W-:Y:S04]  /*0c70*/  STS.U16 [R7+UR6+0x8100], R22 ;  /* 0x0081001607007988 */ /* 0x000fe80008000406 */
[----:B------:R-:W-:Y:S04]  /*0c80*/  STS.U16 [R7+UR6+0x8300], R24 ;  /* 0x0083001807007988 */ /* 0x000fe80008000406 */
[----:B------:R-:W-:Y:S01]  /*0c90*/  STS.U16 [R7+UR6+0x8500], R26 ;  /* 0x0085001a07007988 */ /* 0x000fe20008000406 */
[----:B0-----:R-:W-:-:S03]  /*0ca0*/  IMAD.MOV.U32 R0, RZ, RZ, -0x800000 ;  /* 0xff800000ff007424 */ /* 0x001fc600078e00ff */
        /* <DEDUP_REMOVED lines=8> */
[----:B------:R0:W-:Y:S04]  /*0d30*/  STS.U16 [R7+UR6+0x9700], R5 ;  /* 0x0097000507007988 */ /* 0x0001e80008000406 */
[----:B------:R1:W-:Y:S04]  /*0d40*/  STS.U16 [R7+UR6+0x9900], R17 ;  /* 0x0099001107007988 */ /* 0x0003e80008000406 */
[----:B------:R1:W-:Y:S04]  /*0d50*/  STS.U16 [R7+UR6+0x9b00], R6 ;  /* 0x009b000607007988 */ /* 0x0003e80008000406 */
[----:B------:R1:W-:Y:S01]  /*0d60*/  STS.U16 [R7+UR6+0x9d00], R12 ;  /* 0x009d000c07007988 */ /* 0x0003e20008000406 */
[----:B0-----:R-:W-:-:S03]  /*0d70*/  LOP3.LUT R5, R47, 0x7f, RZ, 0xc0, !PT ;  /* 0x0000007f2f057812 */ /* 0x001fc600078ec0ff */
[----:B------:R1:W-:Y:S01]  /*0d80*/  STS.U16 [R7+UR6+0x9f00], R10 ;  /* 0x009f000a07007988 */ /* 0x0003e20008000406 */
[----:B------:R-:W-:Y:S05]  /*0d90*/  @!P0 BRA `(.L_x_0) ;  /* 0x000000c000488947 */ /* 0x000fea0003800000 */
[----:B------:R-:W0:Y:S01]  /*0da0*/  LDCU UR4, c[0x0][0x3c8] ;  /* 0x00007900ff0477ac */ /* 0x000e220008000800 */
[----:B------:R-:W2:Y:S01]  /*0db0*/  LDC.64 R88, c[0x0][0x3c0] ;  /* 0x0000f000ff587b82 */ /* 0x000ea20000000a00 */
[----:B------:R-:W-:Y:S02]  /*0dc0*/  SHF.R.U32.HI R9, RZ, 0x2, R47 ;  /* 0x00000002ff097819 */ /* 0x000fe4000001162f */
[----:B------:R-:W-:Y:S01]  /*0dd0*/  CS2R R84, SRZ ;  /* 0x0000000000547805 */ /* 0x000fe2000001ff00 */
[----:B------:R-:W3:Y:S01]  /*0de0*/  LDCU.64 UR8, c[0x0][0x388] ;  /* 0x00007100ff0877ac */ /* 0x000ee20008000a00 */
[----:B------:R-:W-:Y:S02]  /*0df0*/  LOP3.LUT P0, RZ, R47, 0x3, RZ, 0xc0, !PT ;  /* 0x000000032fff7812 */ /* 0x000fe4000780c0ff */
[----:B------:R-:W-:Y:S01]  /*0e00*/  SGXT.U32 R9, R9, 0x3 ;  /* 0x000000030909781a */ /* 0x000fe20000000000 */
[----:B-1----:R-:W1:Y:S01]  /*0e10*/  LDC.64 R10, c[0x0][0x390] ;  /* 0x0000e400ff0a7b82 */ /* 0x002e620000000a00 */
[----:B------:R-:W-:-:S02]  /*0e20*/  MOV R12, 0xff800000 ;  /* 0xff800000000c7802 */ /* 0x000fc40000000f00 */
[----:B------:R-:W-:Y:S02]  /*0e30*/  LOP3.LUT R6, R9, R16, RZ, 0xfc, !PT ;  /* 0x0000001009067212 */ /* 0x000fe400078efcff */
[C-C-:B------:R-:W-:Y:S02]  /*0e40*/  LOP3.LUT R7, R16.reuse, 0x8, R9.reuse, 0xfe, !PT ;  /* 0x0000000810077812 */ /* 0x140fe400078efe09 */
[C-C-:B------:R-:W-:Y:S01]  /*0e50*/  LOP3.LUT R8, R16.reuse, 0x10, R9.reuse, 0xfe, !PT ;  /* 0x0000001010087812 */ /* 0x140fe200078efe09 */
[----:B------:R-:W4:Y:S01]  /*0e60*/  LDC R252, c[0x0][0x3d8] ;  /* 0x0000f600fffc7b82 */ /* 0x000f220000000800 */
[----:B0-----:R-:W-:Y:S01]  /*0e70*/  IMAD R0, R5, UR4, RZ ;  /* 0x0000000405007c24 */ /* 0x001fe2000f8e02ff */
[----:B------:R-:W0:Y:S01]  /*0e80*/  LDCU.64 UR4, c[0x0][0x3d0] ;  /* 0x00007a00ff0477ac */ /* 0x000e220008000a00 */
[----:B------:R-:W-:Y:S01]  /*0e90*/  LOP3.LUT R9, R16, 0x18, R9, 0xfe, !PT ;  /* 0x0000001810097812 */ /* 0x000fe200078efe09 */
[----:B------:R-:W-:Y:S01]  /*0ea0*/  STL.64 [R1+0x788], R6 ;  /* 0x0007880601007387 */ /* 0x000fe20000100a00 */
[C---:B------:R-:W-:Y:S01]  /*0eb0*/  IMAD.HI R3, R0.reuse, 0x2, RZ ;  /* 0x0000000200037827 */ /* 0x040fe200078e02ff */
[----:B------:R-:W-:-:S02]  /*0ec0*/  SHF.L.U32 R121, R0, 0x1, RZ ;  /* 0x0000000100797819 */ /* 0x000fc400000006ff */
[C---:B--2---:R-:W-:Y:S01]  /*0ed0*/  SHF.L.U32 R241, R89.reuse, 0x1, RZ ;  /* 0x0000000159f17819 */ /* 0x044fe200000006ff */
[----:B------:R-:W-:Y:S01]  /*0ee0*/  IMAD R88, R88, UR7, RZ ;  /* 0x0000000758587c24 */ /* 0x000fe2000f8e02ff */
[C---:B------:R-:W-:Y:S01]  /*0ef0*/  SHF.L.U32 R127, R89.reuse, 0x4, RZ ;  /* 0x00000004597f7819 */ /* 0x040fe200000006ff */
[C---:B------:R-:W-:Y:S01]  /*0f00*/  IMAD.SHL.U32 R237, R89.reuse, 0x4, RZ ;  /* 0x0000000459ed7824 */ /* 0x040fe200078e00ff */
[C---:B------:R-:W-:Y:S01]  /*0f10*/  SHF.L.U32 R125, R89.reuse, 0x3, RZ ;  /* 0x00000003597d7819 */ /* 0x040fe200000006ff */
[C---:B------:R-:W-:Y:S01]  /*0f20*/  IMAD.SHL.U32 R120, R88.reuse, 0x2, RZ ;  /* 0x0000000258787824 */ /* 0x040fe200078e00ff */
[----:B------:R-:W-:Y:S01]  /*0f30*/  SHF.L.U32 R131, R89, 0x6, RZ ;  /* 0x0000000659837819 */ /* 0x000fe200000006ff */
[----:B------:R-:W-:Y:S01]  /*0f40*/  IMAD.HI R88, R88, 0x2, RZ ;  /* 0x0000000258587827 */ /* 0x000fe200078e02ff */
[----:B------:R-:W-:Y:S01]  /*0f50*/  STL [R1+0x790], R7 ;  /* 0x0007900701007387 */ /* 0x000fe20000100800 */
[----:B------:R-:W2:Y:S01]  /*0f60*/  LDC R103, c[0x0][0x3d8] ;  /* 0x0000f600ff677b82 */ /* 0x000ea20000000800 */
[----:B---3--:R-:W-:Y:S01]  /*0f70*/  IADD3 R120, P1, P2, R121, UR8, R120 ;  /* 0x0000000879787c10 */ /* 0x008fe2000fa3e078 */
[----:B------:R-:W-:Y:S01]  /*0f80*/  IMAD.SHL.U32 R129, R89, 0x20, RZ ;  /* 0x0000002059817824 */ /* 0x000fe200078e00ff */
[----:B0-----:R-:W-:Y:S01]  /*0f90*/  UIMAD UR4, UR7, UR4, URZ ;  /* 0x00000004070472a4 */ /* 0x001fe2000f8e02ff */
[----:B------:R-:W-:Y:S01]  /*0fa0*/  IMAD R5, R5, UR5, RZ ;  /* 0x0000000505057c24 */ /* 0x000fe2000f8e02ff */
[----:B------:R-:W-:Y:S01]  /*0fb0*/  IADD3.X R121, PT, PT, R3, UR9, R88, P1, P2 ;  /* 0x0000000903797c10 */ /* 0x000fe20008fe4458 */
[----:B------:R-:W-:Y:S01]  /*0fc0*/  IMAD R3, R89, 0x86, RZ ;  /* 0x0000008659037824 */ /* 0x000fe200078e02ff */
[----:B------:R-:W-:Y:S01]  /*0fd0*/  USHF.L.U32 UR8, UR4, 0x1, URZ ;  /* 0x0000000104087899 */ /* 0x000fe200080006ff */
[C---:B------:R-:W-:Y:S01]  /*0fe0*/  IMAD.HI R0, R5.reuse, 0x2, RZ ;  /* 0x0000000205007827 */ /* 0x040fe200078e02ff */
[----:B------:R-:W-:Y:S01]  /*0ff0*/  SHF.L.U32 R123, R5, 0x1, RZ ;  /* 0x00000001057b7819 */ /* 0x000fe200000006ff */
[----:B------:R-:W-:Y:S01]  /*1000*/  UIMAD.WIDE UR4, UR4, 0x2, URZ ;  /* 0x00000002040478a5 */ /* 0x000fe2000f8e02ff */
[-C--:B------:R-:W-:Y:S01]  /*1010*/  IADD3 RZ, P1, PT, R3, R120.reuse, RZ ;  /* 0x0000007803ff7210 */ /* 0x080fe20007f3e0ff */
[----:B------:R-:W-:Y:S01]  /*1020*/  IMAD R3, R89, 0x8a, RZ ;  /* 0x0000008a59037824 */ /* 0x000fe200078e02ff */
[----:B-1----:R-:W-:Y:S01]  /*1030*/  IADD3 R122, P5, P6, R123, UR8, R10 ;  /* 0x000000087b7a7c10 */ /* 0x002fe2000febe00a */
[C---:B------:R-:W-:Y:S01]  /*1040*/  IMAD R135, R89.reuse, 0x42, RZ ;  /* 0x0000004259877824 */ /* 0x040fe200078e02ff */
[----:B------:R-:W-:Y:S01]  /*1050*/  STL.64 [R1+0x798], R8 ;  /* 0x0007980801007387 */ /* 0x000fe20000100a00 */
[C---:B------:R-:W-:Y:S01]  /*1060*/  IMAD R137, R89.reuse, 0x43, RZ ;  /* 0x0000004359897824 */ /* 0x040fe200078e02ff */
[----:B------:R-:W-:Y:S01]  /*1070*/  IADD3.X R123, PT, PT, R0, UR5, R11, P5, P6 ;  /* 0x00000005007b7c10 */ /* 0x000fe2000afec40b */
[----:B------:R-:W-:Y:S01]  /*1080*/  IMAD R238, R89, 0x22, RZ ;  /* 0x0000002259ee7824 */ /* 0x000fe200078e02ff */
[-C--:B------:R-:W-:Y:S01]  /*1090*/  IADD3 R18, P5, PT, R241, R120.reuse, RZ ;  /* 0x00000078f1127210 */ /* 0x080fe20007fbe0ff */
[----:B------:R-:W-:Y:S01]  /*10a0*/  STL [R1+0x7b0], R9 ;  /* 0x0007b00901007387 */ /* 0x000fe20000100800 */
[CC--:B------:R-:W-:Y:S01]  /*10b0*/  LEA RZ, P6, R89.reuse, R120.reuse, 0x2 ;  /* 0x0000007859ff7211 */ /* 0x0c0fe200078c10ff */
[----:B----4-:R-:W-:Y:S01]  /*10c0*/  IMAD R174, R252, 0xa, RZ ;  /* 0x0000000afcae7824 */ /* 0x010fe200078e02ff */
[CC--:B------:R-:W-:Y:S01]  /*10d0*/  LEA.HI.X.SX32 R19, R89.reuse, R121.reuse, 0x1, P5 ;  /* 0x0000007959137211 */ /* 0x0c0fe200028f0eff */
[----:B------:R0:W-:Y:S01]  /*10e0*/  STL.64 [R1+0x7a0], R122 ;  /* 0x0007a07a01007387 */ /* 0x0001e20000100a00 */
[CC--:B------:R-:W-:Y:S01]  /*10f0*/  LEA RZ, P5, R89.reuse, R120.reuse, 0x3 ;  /* 0x0000007859ff7211 */ /* 0x0c0fe200078a18ff */
[----:B------:R-:W-:Y:S01]  /*1100*/  IMAD R242, R89, 0x11, RZ ;  /* 0x0000001159f27824 */ /* 0x000fe200078e02ff */
[-C--:B------:R-:W-:Y:S01]  /*1110*/  LEA.HI.X.SX32 R241, R241, R121.reuse, 0x1, P6 ;  /* 0x00000079f1f17211 */ /* 0x080fe200030f0eff */
[----:B------:R-:W1:Y:S01]  /*1120*/  LDC R246, c[0x0][0x3d8] ;  /* 0x0000f600fff67b82 */ /* 0x000e620000000800 */
[-C--:B------:R-:W-:Y:S01]  /*1130*/  LEA.HI.X.SX32 R237, R237, R121.reuse, 0x1, P5 ;  /* 0x00000079eded7211 */ /* 0x080fe200028f0eff */
[C---:B------:R-:W-:Y:S01]  /*1140*/  IMAD R139, R89.reuse, 0x44, RZ ;  /* 0x00000044598b7824 */ /* 0x040fe200078e02ff */
[CC--:B------:R-:W-:Y:S01]  /*1150*/  LEA RZ, P5, R89.reuse, R120.reuse, 0x5 ;  /* 0x0000007859ff7211 */ /* 0x0c0fe200078a28ff */
[----:B------:R-:W-:Y:S01]  /*1160*/  STL.64 [R1+0x7a8], R240 ;  /* 0x0007a8f001007387 */ /* 0x000fe20000100a00 */
[CC--:B------:R-:W-:Y:S01]  /*1170*/  LEA RZ, P6, R89.reuse, R120.reuse, 0x4 ;  /* 0x0000007859ff7211 */ /* 0x0c0fe200078c20ff */
[----:B------:R-:W-:Y:S01]  /*1180*/  IMAD R143, R89, 0x46, RZ ;  /* 0x00000046598f7824 */ /* 0x000fe200078e02ff */
[-C--:B------:R-:W-:Y:S01]  /*1190*/  LEA.HI.X.SX32 R127, R127, R121.reuse, 0x1, P5 ;  /* 0x000000797f7f7211 */ /* 0x080fe200028f0eff */
[----:B------:R-:W-:Y:S01]  /*11a0*/  STL.64 [R1+0x778], R18 ;  /* 0x0007781201007387 */ /* 0x000fe20000100a00 */
[-C--:B------:R-:W-:Y:S01]  /*11b0*/  LEA RZ, P5, R89, R120.reuse, 0x6 ;  /* 0x0000007859ff7211 */ /* 0x080fe200078a30ff */
[----:B0-----:R-:W0:Y:S01]  /*11c0*/  LDC R122, c[0x0][0x3d8] ;  /* 0x0000f600ff7a7b82 */ /* 0x001e220000000800 */
[-C--:B------:R-:W-:Y:S01]  /*11d0*/  LEA.HI.X.SX32 R125, R125, R121.reuse, 0x1, P6 ;  /* 0x000000797d7d7211 */ /* 0x080fe200030f0eff */
[----:B------:R-:W-:Y:S01]  /*11e0*/  STL [R1+0x7b4], R241 ;  /* 0x0007b4f101007387 */ /* 0x000fe20000100800 */
[-C--:B------:R-:W-:Y:S01]  /*11f0*/  LEA.HI.X.SX32 R129, R129, R121.reuse, 0x1, P5 ;  /* 0x0000007981817211 */ /* 0x080fe200028f0eff */
[C---:B------:R-:W-:Y:S01]  /*1200*/  IMAD R13, R89.reuse, 0x82, RZ ;  /* 0x00000082590d7824 */ /* 0x040fe200078e02ff */
[-C--:B------:R-:W-:Y:S01]  /*1210*/  LEA RZ, P5, R89, R120.reuse, 0x7 ;  /* 0x0000007859ff7211 */ /* 0x080fe200078a38ff */
[----:B------:R3:W-:Y:S01]  /*1220*/  STL.64 [R1+0x7b8], R236 ;  /* 0x0007b8ec01007387 */ /* 0x0007e20000100a00 */
[-C--:B------:R-:W-:Y:S01]  /*1230*/  IADD3 RZ, P6, PT, R3, R120.reuse, RZ ;  /* 0x0000007803ff7210 */ /* 0x080fe20007fde0ff */
[----:B------:R-:W-:Y:S01]  /*1240*/  IMAD R3, R89, 0x21, RZ ;  /* 0x0000002159037824 */ /* 0x000fe200078e02ff */
[-C--:B------:R-:W-:Y:S01]  /*1250*/  LEA.HI.X.SX32 R131, R131, R121.reuse, 0x1, P5 ;  /* 0x0000007983837211 */ /* 0x080fe200028f0eff */
[----:B------:R-:W4:Y:S01]  /*1260*/  LDC R123, c[0x0][0x3d8] ;  /* 0x0000f600ff7b7b82 */ /* 0x000f220000000800 */
[-C--:B------:R-:W-:Y:S01]  /*1270*/  IADD3 R6, P5, PT, R135, R120.reuse, RZ ;  /* 0x0000007887067210 */ /* 0x080fe20007fbe0ff */
[----:B------:R-:W-:Y:S01]  /*1280*/  IMAD R228, R89, 0x23, RZ ;  /* 0x0000002359e47824 */ /* 0x000fe200078e02ff */
[-C--:B------:R-:W-:Y:S01]  /*1290*/  LEA.HI.X.SX32 R137, R137, R121.reuse, 0x1, P1 ;  /* 0x0000007989897211 */ /* 0x080fe200008f0eff */
[----:B------:R-:W-:Y:S01]  /*12a0*/  IMAD R133, R89, 0x41, RZ ;  /* 0x0000004159857824 */ /* 0x000fe200078e02ff */
[-C--:B------:R-:W-:Y:S01]  /*12b0*/  LEA.HI.X.SX32 R7, R3, R121.reuse, 0x1, P5 ;  /* 0x0000007903077211 */ /* 0x080fe200028f0eff */
[----:B------:R-:W-:Y:S01]  /*12c0*/  IMAD R5, R89, 0x8c, RZ ;  /* 0x0000008c59057824 */ /* 0x000fe200078e02ff */
[-C--:B------:R-:W-:Y:S01]  /*12d0*/  IADD3 RZ, P3, PT, R13, R120.reuse, RZ ;  /* 0x000000780dff7210 */ /* 0x080fe20007f7e0ff */
[----:B---3--:R-:W3:Y:S01]  /*12e0*/  LDC R236, c[0x0][0x3d8] ;  /* 0x0000f600ffec7b82 */ /* 0x008ee20000000800 */
[----:B------:R-:W-:Y:S01]  /*12f0*/  IMAD R11, R89, 0x8e, RZ ;  /* 0x0000008e590b7824 */ /* 0x000fe200078e02ff */
[----:B------:R0:W-:Y:S01]  /*1300*/  STL.64 [R1+0x6a0], R6 ;  /* 0x0006a00601007387 */ /* 0x0001e20000100a00 */
[-C--:B------:R-:W-:Y:S01]  /*1310*/  LEA.HI.X.SX32 R133, R133, R121.reuse, 0x1, P3 ;  /* 0x0000007985857211 */ /* 0x080fe200018f0eff */
[----:B------:R-:W-:Y:S01]  /*1320*/  IMAD R217, R89, 0x12, RZ ;  /* 0x0000001259d97824 */ /* 0x000fe200078e02ff */
[-C--:B------:R-:W-:Y:S01]  /*1330*/  IADD3 RZ, P3, PT, R5, R120.reuse, RZ ;  /* 0x0000007805ff7210 */ /* 0x080fe20007f7e0ff */
[----:B0-----:R-:W-:Y:S01]  /*1340*/  IMAD R249, R122, 0x1c, RZ ;  /* 0x0000001c7af97824 */ /* 0x001fe200078e02ff */
[----:B------:R-:W-:Y:S01]  /*1350*/  IADD3 RZ, P5, PT, R11, R120, RZ ;  /* 0x000000780bff7210 */ /* 0x000fe20007fbe0ff */
[----:B------:R-:W0:Y:S01]  /*1360*/  LDC R240, c[0x0][0x3d8] ;  /* 0x0000f600fff07b82 */ /* 0x000e220000000800 */
[C---:B------:R-:W-:Y:S01]  /*1370*/  IMAD R216, R89.reuse, 0x24, RZ ;  /* 0x0000002459d87824 */ /* 0x040fe200078e02ff */
[----:B------:R-:W-:Y:S01]  /*1380*/  CS2R R10, SRZ ;  /* 0x00000000000a7805 */ /* 0x000fe2000001ff00 */
[C---:B------:R-:W-:Y:S01]  /*1390*/  IMAD R145, R89.reuse, 0x47, RZ ;  /* 0x0000004759917824 */ /* 0x040fe200078e02ff */
[----:B------:R-:W-:Y:S01]  /*13a0*/  MOV R164, 0xff800000 ;  /* 0xff80000000a47802 */ /* 0x000fe20000000f00 */
[C---:B------:R-:W-:Y:S01]  /*13b0*/  IMAD R147, R89.reuse, 0x48, RZ ;  /* 0x0000004859937824 */ /* 0x040fe200078e02ff */
[----:B------:R-:W-:Y:S01]  /*13c0*/  MOV R163, 0xff800000 ;  /* 0xff80000000a37802 */ /* 0x000fe20000000f00 */
[----:B------:R-:W-:Y:S01]  /*13d0*/  IMAD R220, R89, 0x9, RZ ;  /* 0x0000000959dc7824 */ /* 0x000fe200078e02ff */
[----:B------:R-:W0:Y:S01]  /*13e0*/  LDC R6, c[0x0][0x3d8] ;  /* 0x0000f600ff067b82 */ /* 0x000e220000000800 */
[----:B----4-:R-:W-:Y:S01]  /*13f0*/  IMAD R248, R123, 0xe, RZ ;  /* 0x0000000e7bf87824 */ /* 0x010fe200078e02ff */
[----:B------:R-:W-:Y:S01]  /*1400*/  LEA.HI.X.SX32 R145, R145, R121, 0x1, P5 ;  /* 0x0000007991917211 */ /* 0x000fe200028f0eff */
[C---:B--2---:R-:W-:Y:S01]  /*1410*/  IMAD.SHL.U32 R101, R103.reuse, 0x2, RZ ;  /* 0x0000000267657824 */ /* 0x044fe200078e00ff */
[----:B------:R-:W-:Y:S01]  /*1420*/  UMOV UR4, URZ ;  /* 0x000000ff00047c82 */ /* 0x000fe20008000000 */
[----:B------:R-:W-:Y:S01]  /*1430*/  IMAD R223, R103, 0x6, RZ ;  /* 0x0000000667df7824 */ /* 0x000fe200078e02ff */
[----:B------:R-:W2:Y:S01]  /*1440*/  LDCU UR9, c[0x0][0x3a8] ;  /* 0x00007500ff0977ac */ /* 0x000ea20008000800 */
[----:B-1----:R-:W-:Y:S01]  /*1450*/  IMAD R103, R246, 0x42, RZ ;  /* 0x00000042f6677824 */ /* 0x002fe200078e02ff */
[----:B------:R-:W1:Y:S01]  /*1460*/  LDC R7, c[0x0][0x3d8] ;  /* 0x0000f600ff077b82 */ /* 0x000e620000000800 */
[----:B---3--:R-:W-:-:S02]  /*1470*/  IMAD R247, R236, 0x6e, RZ ;  /* 0x0000006eecf77824 */ /* 0x008fc400078e02ff */
[C---:B------:R-:W-:Y:S02]  /*1480*/  IMAD R13, R89.reuse, 0x88, RZ ;  /* 0x00000088590d7824 */ /* 0x040fe400078e02ff */
[C---:B------:R-:W-:Y:S02]  /*1490*/  IMAD R233, R89.reuse, 0x92, RZ ;  /* 0x0000009259e97824 */ /* 0x040fe400078e02ff */
[----:B------:R-:W-:Y:S01]  /*14a0*/  IMAD R218, R89, 0x98, RZ ;  /* 0x0000009859da7824 */ /* 0x000fe200078e02ff */
[----:B------:R-:W3:Y:S01]  /*14b0*/  LDC R237, c[0x0][0x3d8] ;  /* 0x0000f600ffed7b82 */ /* 0x000ee20000000800 */
[----:B0-----:R-:W-:Y:S01]  /*14c0*/  IMAD R245, R240, 0x36, RZ ;  /* 0x00000036f0f57824 */ /* 0x001fe200078e02ff */
[-C--:B------:R-:W-:Y:S01]  /*14d0*/  IADD3 R240, P5, PT, R147, R120.reuse, RZ ;  /* 0x0000007893f07210 */ /* 0x080fe20007fbe0ff */
[----:B------:R-:W-:Y:S01]  /*14e0*/  IMAD R211, R89, 0x49, RZ ;  /* 0x0000004959d37824 */ /* 0x000fe200078e02ff */
[----:B------:R-:W-:Y:S01]  /*14f0*/  IADD3 RZ, P4, PT, R13, R120, RZ ;  /* 0x000000780dff7210 */ /* 0x000fe20007f9e0ff */
[----:B------:R-:W-:-:S02]  /*1500*/  IMAD R15, R89, 0x84, RZ ;  /* 0x00000084590f7824 */ /* 0x000fc400078e02ff */
[C---:B------:R-:W-:Y:S01]  /*1510*/  IMAD R13, R89.reuse, 0x90, RZ ;  /* 0x00000090590d7824 */ /* 0x040fe200078e02ff */
[----:B------:R-:W0:Y:S01]  /*1520*/  LDC R244, c[0x0][0x3d8] ;  /* 0x0000f600fff47b82 */ /* 0x000e220000000800 */
[----:B------:R-:W-:Y:S01]  /*1530*/  IMAD R252, R6, 0x72, RZ ;  /* 0x0000007206fc7824 */ /* 0x000fe200078e02ff */
[-C--:B------:R-:W-:Y:S01]  /*1540*/  IADD3 R6, P1, PT, R238, R120.reuse, RZ ;  /* 0x00000078ee067210 */ /* 0x080fe20007f3e0ff */
[----:B------:R-:W-:Y:S01]  /*1550*/  IMAD R207, R89, 0x4a, RZ ;  /* 0x0000004a59cf7824 */ /* 0x000fe200078e02ff */
[-C--:B------:R-:W-:Y:S01]  /*1560*/  IADD3 RZ, P2, PT, R15, R120.reuse, RZ ;  /* 0x000000780fff7210 */ /* 0x080fe20007f5e0ff */
[C---:B------:R-:W-:Y:S02]  /*1570*/  IMAD R213, R89.reuse, 0x9a, RZ ;  /* 0x0000009a59d57824 */ /* 0x040fe400078e02ff */
[----:B------:R-:W-:Y:S01]  /*1580*/  IMAD R141, R89, 0x45, RZ ;  /* 0x00000045598d7824 */ /* 0x000fe200078e02ff */
[----:B------:R-:W4:Y:S01]  /*1590*/  LDC R241, c[0x0][0x3d8] ;  /* 0x0000f600fff17b82 */ /* 0x000f220000000800 */
[----:B-1----:R-:W-:Y:S01]  /*15a0*/  IMAD R251, R7, 0x70, RZ ;  /* 0x0000007007fb7824 */ /* 0x002fe200078e02ff */
[-C--:B------:R-:W-:Y:S01]  /*15b0*/  LEA.HI.X.SX32 R7, R242, R121.reuse, 0x1, P1 ;  /* 0x00000079f2077211 */ /* 0x080fe200008f0eff */
[----:B------:R-:W-:Y:S01]  /*15c0*/  IMAD R219, R89, 0x96, RZ ;  /* 0x0000009659db7824 */ /* 0x000fe200078e02ff */
[-C--:B------:R-:W-:Y:S01]  /*15d0*/  LEA.HI.X.SX32 R135, R135, R121.reuse, 0x1, P2 ;  /* 0x0000007987877211 */ /* 0x080fe200010f0eff */
[----:B------:R-:W-:Y:S01]  /*15e0*/  IMAD R209, R89, 0x25, RZ ;  /* 0x0000002559d17824 */ /* 0x000fe200078e02ff */
[----:B------:R-:W-:Y:S01]  /*15f0*/  IADD3 RZ, P2, PT, R13, R120, RZ ;  /* 0x000000780dff7210 */ /* 0x000fe20007f5e0ff */
[----:B------:R1:W-:Y:S01]  /*1600*/  STL.64 [R1+0x718], R6 ;  /* 0x0007180601007387 */ /* 0x0003e20000100a00 */
[----:B------:R-:W2:Y:S01]  /*1610*/  LDC R8, c[0x0][0x3d8] ;  /* 0x0000f600ff087b82 */ /* 0x000ea20000000800 */
[----:B---3--:R-:W-:Y:S01]  /*1620*/  IMAD R246, R237, 0x6c, RZ ;  /* 0x0000006cedf67824 */ /* 0x008fe200078e02ff */
[----:B------:R-:W-:Y:S01]  /*1630*/  LEA.HI.X.SX32 R141, R141, R121, 0x1, P6 ;  /* 0x000000798d8d7211 */ /* 0x000fe200030f0eff */
[----:B------:R-:W-:-:S02]  /*1640*/  IMAD R230, R89, 0x94, RZ ;  /* 0x0000009459e67824 */ /* 0x000fc400078e02ff */
[C---:B------:R-:W-:Y:S02]  /*1650*/  IMAD R210, R89.reuse, 0x9c, RZ ;  /* 0x0000009c59d27824 */ /* 0x040fe400078e02ff */
[----:B------:R-:W-:Y:S01]  /*1660*/  IMAD R201, R89, 0x26, RZ ;  /* 0x0000002659c97824 */ /* 0x000fe200078e02ff */
[----:B------:R-:W3:Y:S01]  /*1670*/  LDC R9, c[0x0][0x3d8] ;  /* 0x0000f600ff097b82 */ /* 0x000ee20000000800 */
[----:B0-----:R-:W-:Y:S01]  /*1680*/  IMAD R224, R244, 0xc, RZ ;  /* 0x0000000cf4e07824 */ /* 0x001fe200078e02ff */
[-C--:B-1----:R-:W-:Y:S01]  /*1690*/  IADD3 R6, P1, PT, R139, R120.reuse, RZ ;  /* 0x000000788b067210 */ /* 0x082fe20007f3e0ff */
[----:B------:R-:W-:Y:S01]  /*16a0*/  IMAD R204, R89, 0x4b, RZ ;  /* 0x0000004b59cc7824 */ /* 0x000fe200078e02ff */
[-C--:B------:R-:W-:Y:S01]  /*16b0*/  LEA.HI.X.SX32 R139, R139, R121.reuse, 0x1, P4 ;  /* 0x000000798b8b7211 */ /* 0x080fe200020f0eff */
[----:B------:R-:W-:Y:S01]  /*16c0*/  IMAD R202, R89, 0x13, RZ ;  /* 0x0000001359ca7824 */ /* 0x000fe200078e02ff */
[-C--:B------:R-:W-:Y:S01]  /*16d0*/  LEA.HI.X.SX32 R7, R238, R121.reuse, 0x1, P1 ;  /* 0x00000079ee077211 */ /* 0x080fe200008f0eff */
[----:B----4-:R-:W-:Y:S01]  /*16e0*/  IMAD R244, R241, 0x6a, RZ ;  /* 0x0000006af1f47824 */ /* 0x010fe200078e02ff */
[-C--:B------:R-:W-:Y:S01]  /*16f0*/  IADD3 R122, P1, PT, R143, R120.reuse, RZ ;  /* 0x000000788f7a7210 */ /* 0x080fe20007f3e0ff */
[----:B------:R-:W-:Y:S01]  /*1700*/  IMAD R198, R89, 0x4c, RZ ;  /* 0x0000004c59c67824 */ /* 0x000fe200078e02ff */
[-C--:B------:R-:W-:Y:S01]  /*1710*/  LEA.HI.X.SX32 R143, R143, R121.reuse, 0x1, P3 ;  /* 0x000000798f8f7211 */ /* 0x080fe200018f0eff */
[----:B------:R0:W-:Y:S01]  /*1720*/  STL.64 [R1+0x698], R6 ;  /* 0x0006980601007387 */ /* 0x0001e20000100a00 */
[-C--:B------:R-:W-:Y:S01]  /*1730*/  LEA.HI.X.SX32 R123, R228, R121.reuse, 0x1, P1 ;  /* 0x00000079e47b7211 */ /* 0x080fe200008f0eff */
[----:B------:R-:W-:Y:S01]  /*1740*/  IMAD R203, R89, 0xa0, RZ ;  /* 0x000000a059cb7824 */ /* 0x000fe200078e02ff */
[-C--:B------:R-:W-:Y:S01]  /*1750*/  IADD3 R236, P3, PT, R216, R120.reuse, RZ ;  /* 0x00000078d8ec7210 */ /* 0x080fe20007f7e0ff */
[----:B--2---:R-:W-:Y:S01]  /*1760*/  IMAD R242, R8, 0xfc, RZ ;  /* 0x000000fc08f27824 */ /* 0x004fe200078e02ff */
[-C--:B------:R-:W-:Y:S01]  /*1770*/  LEA.HI.X.SX32 R241, R216, R121.reuse, 0x1, P5 ;  /* 0x00000079d8f17211 */ /* 0x080fe200028f0eff */
[----:B------:R1:W-:Y:S01]  /*1780*/  STL.64 [R1+0x690], R122 ;  /* 0x0006907a01007387 */ /* 0x0003e20000100a00 */
[-C--:B------:R-:W-:Y:S01]  /*1790*/  LEA.HI.X.SX32 R237, R217, R121.reuse, 0x1, P3 ;  /* 0x00000079d9ed7211 */ /* 0x080fe200018f0eff */
[----:B------:R-:W-:Y:S01]  /*17a0*/  IMAD R193, R89, 0x4e, RZ ;  /* 0x0000004e59c17824 */ /* 0x000fe200078e02ff */
[-C--:B------:R-:W-:Y:S01]  /*17b0*/  IADD3 R8, P4, PT, R233, R120.reuse, RZ ;  /* 0x00000078e9087210 */ /* 0x080fe20007f9e0ff */
[----:B------:R-:W-:Y:S01]  /*17c0*/  IMAD R199, R89, 0xa2, RZ ;  /* 0x000000a259c77824 */ /* 0x000fe200078e02ff */
[----:B------:R-:W-:Y:S01]  /*17d0*/  LEA.HI.X.SX32 R147, R147, R121, 0x1, P2 ;  /* 0x0000007993937211 */ /* 0x000fe200010f0eff */
[----:B---3--:R-:W-:Y:S01]  /*17e0*/  IMAD R250, R9, 0x38, RZ ;  /* 0x0000003809fa7824 */ /* 0x008fe200078e02ff */
[-C--:B0-----:R-:W-:Y:S01]  /*17f0*/  IADD3 R6, P6, PT, R230, R120.reuse, RZ ;  /* 0x00000078e6067210 */ /* 0x081fe20007fde0ff */
[C---:B------:R-:W-:Y:S01]  /*1800*/  IMAD R196, R89.reuse, 0x4d, RZ ;  /* 0x0000004d59c47824 */ /* 0x040fe200078e02ff */
[----:B------:R-:W0:Y:S01]  /*1810*/  LDC R238, c[0x0][0x3d8] ;  /* 0x0000f600ffee7b82 */ /* 0x000e220000000800 */
[----:B------:R-:W-:Y:S01]  /*1820*/  IMAD R195, R89, 0x27, RZ ;  /* 0x0000002759c37824 */ /* 0x000fe200078e02ff */
[----:B-1----:R-:W-:Y:S01]  /*1830*/  IADD3 R122, P1, PT, R217, R120, RZ ;  /* 0x00000078d97a7210 */ /* 0x002fe20007f3e0ff */
[----:B------:R-:W-:-:S02]  /*1840*/  IMAD R186, R89, 0xa, RZ ;  /* 0x0000000a59ba7824 */ /* 0x000fc400078e02ff */
[C---:B------:R-:W-:Y:S01]  /*1850*/  IMAD R197, R89.reuse, 0xa4, RZ ;  /* 0x000000a459c57824 */ /* 0x040fe200078e02ff */
[-C--:B------:R-:W-:Y:S01]  /*1860*/  LEA.HI.X.SX32 R123, R220, R121.reuse, 0x1, P1 ;  /* 0x00000079dc7b7211 */ /* 0x080fe200008f0eff */
[C---:B------:R-:W-:Y:S01]  /*1870*/  IMAD R189, R89.reuse, 0x5, RZ ;  /* 0x0000000559bd7824 */ /* 0x040fe200078e02ff */
[----:B------:R-:W-:Y:S01]  /*1880*/  IADD3 R218, P3, PT, R218, R120, RZ ;  /* 0x00000078dada7210 */ /* 0x000fe20007f7e0ff */
[----:B------:R-:W-:Y:S01]  /*1890*/  IMAD R205, R89, 0x9e, RZ ;  /* 0x0000009e59cd7824 */ /* 0x000fe200078e02ff */
[----:B------:R-:W-:Y:S01]  /*18a0*/  LEA.HI.X.SX32 R9, R211, R121, 0x1, P4 ;  /* 0x00000079d3097211 */ /* 0x000fe200020f0eff */
[----:B------:R1:W-:Y:S01]  /*18b0*/  STL.64 [R1+0x750], R122 ;  /* 0x0007507a01007387 */ /* 0x0003e20000100a00 */
[----:B------:R-:W-:Y:S01]  /*18c0*/  MOV R217, R219 ;  /* 0x000000db00d97202 */ /* 0x000fe20000000f00 */
[----:B------:R-:W-:Y:S01]  /*18d0*/  IMAD R184, R89, 0x14, RZ ;  /* 0x0000001459b87824 */ /* 0x000fe200078e02ff */
[----:B------:R-:W-:Y:S01]  /*18e0*/  LEA.HI.X.SX32 R7, R207, R121, 0x1, P6 ;  /* 0x00000079cf077211 */ /* 0x000fe200030f0eff */
[----:B------:R2:W-:Y:S01]  /*18f0*/  STL.64 [R1+0x710], R236 ;  /* 0x000710ec01007387 */ /* 0x0005e20000100a00 */
[----:B------:R-:W-:Y:S01]  /*1900*/  MOV R216, R218 ;  /* 0x000000da00d87202 */ /* 0x000fe20000000f00 */
[C---:B------:R-:W-:Y:S01]  /*1910*/  IMAD R191, R89.reuse, 0x4f, RZ ;  /* 0x0000004f59bf7824 */ /* 0x040fe200078e02ff */
[----:B------:R-:W3:Y:S01]  /*1920*/  LDC R233, c[0x0][0x3d8] ;  /* 0x0000f600ffe97b82 */ /* 0x000ee20000000800 */
[----:B------:R-:W-:-:S02]  /*1930*/  IMAD R183, R89, 0x28, RZ ;  /* 0x0000002859b77824 */ /* 0x000fc400078e02ff */
[----:B------:R-:W-:Y:S01]  /*1940*/  IMAD R180, R89, 0x50, RZ ;  /* 0x0000005059b47824 */ /* 0x000fe200078e02ff */
[----:B-1----:R-:W-:Y:S01]  /*1950*/  IADD3 R122, P1, PT, R219, R120, RZ ;  /* 0x00000078db7a7210 */ /* 0x002fe20007f3e0ff */
[C---:B------:R-:W-:Y:S02]  /*1960*/  IMAD R175, R89.reuse, 0x52, RZ ;  /* 0x0000005259af7824 */ /* 0x040fe400078e02ff */
[C---:B------:R-:W-:Y:S01]  /*1970*/  IMAD R185, R89.reuse, 0xa8, RZ ;  /* 0x000000a859b97824 */ /* 0x040fe200078e02ff */
[----:B--2---:R1:W5:Y:S01]  /*1980*/  LDL.LU.64 R236, [R1+0x7b8] ;  /* 0x0007b80001ec7983 */ /* 0x0043620000300a00 */
[C---:B------:R-:W-:Y:S01]  /*1990*/  IMAD R178, R89.reuse, 0x51, RZ ;  /* 0x0000005159b27824 */ /* 0x040fe200078e02ff */
[----:B------:R-:W2:Y:S01]  /*19a0*/  LDC R230, c[0x0][0x3d8] ;  /* 0x0000f600ffe67b82 */ /* 0x000ea20000000800 */
[C---:B------:R-:W-:Y:S01]  /*19b0*/  IMAD R177, R89.reuse, 0x29, RZ ;  /* 0x0000002959b17824 */ /* 0x040fe200078e02ff */
[----:B------:R4:W-:Y:S01]  /*19c0*/  STL.64 [R1+0x688], R240 ;  /* 0x000688f001007387 */ /* 0x0009e20000100a00 */
[----:B------:R-:W-:-:S02]  /*19d0*/  IMAD R169, R89, 0x2a, RZ ;  /* 0x0000002a59a97824 */ /* 0x000fc400078e02ff */
[C---:B------:R-:W-:Y:S02]  /*19e0*/  IMAD R166, R89.reuse, 0x54, RZ ;  /* 0x0000005459a67824 */ /* 0x040fe400078e02ff */
[C---:B------:R-:W-:Y:S01]  /*19f0*/  IMAD R187, R89.reuse, 0xa6, RZ ;  /* 0x000000a659bb7824 */ /* 0x040fe200078e02ff */
[----:B------:R-:W0:Y:S01]  /*1a00*/  LDC R228, c[0x0][0x3d8] ;  /* 0x0000f600ffe47b82 */ /* 0x000e220000000800 */
[C---:B------:R-:W-:Y:S02]  /*1a10*/  IMAD R181, R89.reuse, 0xaa, RZ ;  /* 0x000000aa59b57824 */ /* 0x040fe400078e02ff */
[C---:B------:R-:W-:Y:S02]  /*1a20*/  IMAD R179, R89.reuse, 0xac, RZ ;  /* 0x000000ac59b37824 */ /* 0x040fe400078e02ff */
[C---:B------:R-:W-:Y:S01]  /*1a30*/  IMAD R170, R89.reuse, 0x15, RZ ;  /* 0x0000001559aa7824 */ /* 0x040fe200078e02ff */
[----:B----4-:R-:W4:Y:S01]  /*1a40*/  LDL.LU R241, [R1+0x7b4] ;  /* 0x0007b40001f17983 */ /* 0x010f220000300800 */
[C---:B------:R-:W-:Y:S01]  /*1a50*/  IMAD R172, R89.reuse, 0x53, RZ ;  /* 0x0000005359ac7824 */ /* 0x040fe200078e02ff */
[----:B------:R-:W0:Y:S01]  /*1a60*/  LDC R232, c[0x0][0x3d8] ;  /* 0x0000f600ffe87b82 */ /* 0x000e220000000800 */
[C---:B------:R-:W-:Y:S01]  /*1a70*/  IMAD R159, R89.reuse, 0x56, RZ ;  /* 0x00000056599f7824 */ /* 0x040fe200078e02ff */
[----:B------:R-:W-:Y:S01]  /*1a80*/  STL [R1+0x590], R218 ;  /* 0x000590da01007387 */ /* 0x000fe20000100800 */
[----:B------:R-:W-:-:S02]  /*1a90*/  IMAD R171, R89, 0xb0, RZ ;  /* 0x000000b059ab7824 */ /* 0x000fc400078e02ff */
[C---:B------:R-:W-:Y:S01]  /*1aa0*/  IMAD R161, R89.reuse, 0x2b, RZ ;  /* 0x0000002b59a17824 */ /* 0x040fe200078e02ff */
[----:B------:R1:W-:Y:S01]  /*1ab0*/  STL.64 [R1+0x5a8], R8 ;  /* 0x0005a80801007387 */ /* 0x0003e20000100a00 */
[C---:B------:R-:W-:Y:S01]  /*1ac0*/  IMAD R173, R89.reuse, 0xae, RZ ;  /* 0x000000ae59ad7824 */ /* 0x040fe200078e02ff */
[----:B------:R-:W0:Y:S01]  /*1ad0*/  LDC R107, c[0x0][0x3d8] ;  /* 0x0000f600ff6b7b82 */ /* 0x000e220000000800 */
[C---:B------:R-:W-:Y:S02]  /*1ae0*/  IMAD R152, R89.reuse, 0x16, RZ ;  /* 0x0000001659987824 */ /* 0x040fe400078e02ff */
[C---:B------:R-:W-:Y:S02]  /*1af0*/  IMAD R162, R89.reuse, 0x55, RZ ;  /* 0x0000005559a27824 */ /* 0x040fe400078e02ff */
[C---:B------:R-:W-:Y:S02]  /*1b00*/  IMAD R151, R89.reuse, 0x2c, RZ ;  /* 0x0000002c59977824 */ /* 0x040fe400078e02ff */
[C---:B------:R-:W-:Y:S01]  /*1b10*/  IMAD R157, R89.reuse, 0x57, RZ ;  /* 0x00000057599d7824 */ /* 0x040fe200078e02ff */
[----:B------:R-:W0:Y:S01]  /*1b20*/  LDC R226, c[0x0][0x3d8] ;  /* 0x0000f600ffe27b82 */ /* 0x000e220000000800 */
[----:B------:R-:W-:Y:S01]  /*1b30*/  IMAD R154, R89, 0xb, RZ ;  /* 0x0000000b599a7824 */ /* 0x000fe200078e02ff */
[----:B-1----:R-:W2:Y:S01]  /*1b40*/  LDL.LU R9, [R1+0x7b0] ;  /* 0x0007b00001097983 */ /* 0x002ea20000300800 */
[-C--:B------:R-:W-:Y:S01]  /*1b50*/  IADD3 R218, P5, PT, R207, R120.reuse, RZ ;  /* 0x00000078cfda7210 */ /* 0x080fe20007fbe0ff */
[----:B------:R-:W-:Y:S01]  /*1b60*/  IMAD R148, R89, 0x58, RZ ;  /* 0x0000005859947824 */ /* 0x000fe200078e02ff */
[-C--:B------:R-:W-:Y:S01]  /*1b70*/  IADD3 R240, P2, PT, R213, R120.reuse, RZ ;  /* 0x00000078d5f07210 */ /* 0x080fe20007f5e0ff */
[----:B------:R-:W-:Y:S01]  /*1b80*/  IMAD R167, R89, 0xb2, RZ ;  /* 0x000000b259a77824 */ /* 0x000fe200078e02ff */
[-C--:B------:R-:W-:Y:S01]  /*1b90*/  LEA.HI.X.SX32 R219, R209, R121.reuse, 0x1, P5 ;  /* 0x00000079d1db7211 */ /* 0x080fe200028f0eff */
[C---:B------:R-:W-:Y:S01]  /*1ba0*/  IMAD R140, R89.reuse, 0x5a, RZ ;  /* 0x0000005a598c7824 */ /* 0x040fe200078e02ff */
[----:B------:R-:W-:Y:S01]  /*1bb0*/  IADD3 R8, P4, PT, R210, R120, RZ ;  /* 0x00000078d2087210 */ /* 0x000fe20007f9e0ff */
[----:B------:R1:W-:Y:S01]  /*1bc0*/  STL [R1+0x588], R240 ;  /* 0x000588f001007387 */ /* 0x0003e20000100800 */
[----:B------:R-:W-:Y:S01]  /*1bd0*/  IMAD.MOV.U32 R210, RZ, RZ, R240 ;  /* 0x000000ffffd27224 */ /* 0x000fe200078e00f0 */
[----:B------:R-:W-:Y:S01]  /*1be0*/  LEA.HI.X.SX32 R123, R204, R121, 0x1, P1 ;  /* 0x00000079cc7b7211 */ /* 0x000fe200008f0eff */
[C---:B------:R-:W-:Y:S01]  /*1bf0*/  IMAD R153, R89.reuse, 0xb8, RZ ;  /* 0x000000b859997824 */ /* 0x040fe200078e02ff */
[----:B------:R-:W0:Y:S01]  /*1c00*/  LDC R221, c[0x0][0x3d8] ;  /* 0x0000f600ffdd7b82 */ /* 0x000e220000000800 */
[----:B------:R-:W-:-:S02]  /*1c10*/  IMAD R144, R89, 0x59, RZ ;  /* 0x0000005959907824 */ /* 0x000fc400078e02ff */
[C---:B------:R-:W-:Y:S02]  /*1c20*/  IMAD R142, R89.reuse, 0x2d, RZ ;  /* 0x0000002d598e7824 */ /* 0x040fe400078e02ff */
[C---:B------:R-:W-:Y:S02]  /*1c30*/  IMAD R165, R89.reuse, 0xb4, RZ ;  /* 0x000000b459a57824 */ /* 0x040fe400078e02ff */
[C---:B------:R-:W-:Y:S01]  /*1c40*/  IMAD R116, R89.reuse, 0x2e, RZ ;  /* 0x0000002e59747824 */ /* 0x040fe200078e02ff */
[----:B------:R-:W0:Y:S01]  /*1c50*/  LDC R138, c[0x0][0x3d8] ;  /* 0x0000f600ff8a7b82 */ /* 0x000e220000000800 */
[C---:B------:R-:W-:Y:S02]  /*1c60*/  IMAD R155, R89.reuse, 0xb6, RZ ;  /* 0x000000b6599b7824 */ /* 0x040fe400078e02ff */
[C---:B------:R-:W-:Y:S02]  /*1c70*/  IMAD R117, R89.reuse, 0x17, RZ ;  /* 0x0000001759757824 */ /* 0x040fe400078e02ff */
[----:B------:R-:W-:-:S02]  /*1c80*/  IMAD R119, R89, 0x5b, RZ ;  /* 0x0000005b59777824 */ /* 0x000fc400078e02ff */
[C---:B------:R-:W-:Y:S01]  /*1c90*/  IMAD R113, R89.reuse, 0x5c, RZ ;  /* 0x0000005c59717824 */ /* 0x040fe200078e02ff */
[----:B------:R-:W0:Y:S01]  /*1ca0*/  LDC R150, c[0x0][0x3d8] ;  /* 0x0000f600ff967b82 */ /* 0x000e220000000800 */
[C---:B------:R-:W-:Y:S02]  /*1cb0*/  IMAD R149, R89.reuse, 0xba, RZ ;  /* 0x000000ba59957824 */ /* 0x040fe400078e02ff */
[C---:B------:R-:W-:Y:S02]  /*1cc0*/  IMAD R108, R89.reuse, 0x5e, RZ ;  /* 0x0000005e596c7824 */ /* 0x040fe400078e02ff */
[C---:B------:R-:W-:Y:S02]  /*1cd0*/  IMAD R146, R89.reuse, 0xbc, RZ ;  /* 0x000000bc59927824 */ /* 0x040fe400078e02ff */
        /* <DEDUP_REMOVED lines=40> */
[C---:B------:R-:W-:Y:S02]  /*1f60*/  IMAD R70, R89.reuse, 0xd, RZ ;  /* 0x0000000d59467824 */ /* 0x040fe400078e02ff */
[C---:B------:R-:W-:Y:S02]  /*1f70*/  IMAD R78, R89.reuse, 0xd4, RZ ;  /* 0x000000d4594e7824 */ /* 0x040fe400078e02ff */
[C---:B------:R-:W-:Y:S02]  /*1f80*/  IMAD R64, R89.reuse, 0x68, RZ ;  /* 0x0000006859407824 */ /* 0x040fe400078e02ff */
        /* <DEDUP_REMOVED lines=63> */
[----:B------:R-:W-:Y:S01]  /*2380*/  IMAD.MOV.U32 R5, RZ, RZ, -0x800000 ;  /* 0xff800000ff057424 */ /* 0x000fe200078e00ff */
[----:B----4-:R-:W-:Y:S01]  /*2390*/  MOV R211, R241 ;  /* 0x000000f100d37202 */ /* 0x010fe20000000f00 */
[----:B------:R-:W-:Y:S01]  /*23a0*/  IMAD R89, R89, 0x7f, RZ ;  /* 0x0000007f59597824 */ /* 0x000fe200078e02ff */
[----:B-1----:R1:W5:Y:S01]  /*23b0*/  LDL.LU.64 R240, [R1+0x7a8] ;  /* 0x0007a80001f07983 */ /* 0x0023620000300a00 */
[----:B------:R-:W-:Y:S01]  /*23c0*/  LEA.HI.X.SX32 R217, R198, R121, 0x1, P3 ;  /* 0x00000079c6d97211 */ /* 0x000fe200018f0eff */
[----:B0-----:R-:W-:Y:S02]  /*23d0*/  IMAD R228, R228, 0x84, RZ ;  /* 0x00000084e4e47824 */ /* 0x001fe400078e02ff */
[----:B------:R0:W-:Y:S01]  /*23e0*/  STL.64 [R1+0x680], R218 ;  /* 0x000680da01007387 */ /* 0x0001e20000100a00 */
[----:B------:R-:W-:Y:S01]  /*23f0*/  IADD3 R204, P1, PT, R205, R120, RZ ;  /* 0x00000078cdcc7210 */ /* 0x000fe20007f3e0ff */
[----:B------:R-:W-:Y:S02]  /*2400*/  IMAD R105, R232, 0x22, RZ ;  /* 0x00000022e8697824 */ /* 0x000fe400078e02ff */
[----:B------:R-:W-:Y:S01]  /*2410*/  STL [R1+0x580], R8 ;  /* 0x0005800801007387 */ /* 0x000fe20000100800 */
[----:B------:R-:W-:-:S02]  /*2420*/  IMAD R107, R107, 0x44, RZ ;  /* 0x000000446b6b7824 */ /* 0x000fc400078e02ff */
[----:B------:R-:W-:Y:S01]  /*2430*/  IMAD R109, R226, 0x46, RZ ;  /* 0x00000046e26d7824 */ /* 0x000fe200078e02ff */
[----:B------:R4:W-:Y:S01]  /*2440*/  STL.64 [R1+0x5a0], R6 ;  /* 0x0005a00601007387 */ /* 0x0009e20000100a00 */
[----:B------:R-:W-:Y:S02]  /*2450*/  IMAD R115, R221, 0x12, RZ ;  /* 0x00000012dd737824 */ /* 0x000fe400078e02ff */
[----:B------:R-:W-:Y:S01]  /*2460*/  IMAD R138, R138, 0x24, RZ ;  /* 0x000000248a8a7824 */ /* 0x000fe200078e02ff */
[----:B0-----:R-:W-:Y:S01]  /*2470*/  IADD3 R218, P5, PT, R201, R120, RZ ;  /* 0x00000078c9da7210 */ /* 0x001fe20007fbe0ff */
[----:B------:R0:W-:Y:S01]  /*2480*/  STL.64 [R1+0x598], R122 ;  /* 0x0005987a01007387 */ /* 0x0001e20000100a00 */
[----:B------:R-:W-:Y:S02]  /*2490*/  IMAD R150, R150, 0x48, RZ ;  /* 0x0000004896967824 */ /* 0x000fe400078e02ff */
[----:B------:R-:W-:Y:S01]  /*24a0*/  LEA.HI.X.SX32 R219, R202, R121, 0x1, P5 ;  /* 0x00000079cadb7211 */ /* 0x000fe200028f0eff */
[----:B------:R-:W-:-:S02]  /*24b0*/  IMAD R156, R208, 0x4a, RZ ;  /* 0x0000004ad09c7824 */ /* 0x000fc400078e02ff */
[----:B------:R-:W-:Y:S01]  /*24c0*/  IMAD R158, R192, 0x26, RZ ;  /* 0x00000026c09e7824 */ /* 0x000fe200078e02ff */
[----:B----4-:R-:W-:Y:S01]  /*24d0*/  IADD3 R6, P6, PT, R198, R120, RZ ;  /* 0x00000078c6067210 */ /* 0x010fe20007fde0ff */
[----:B------:R-:W-:Y:S02]  /*24e0*/  IMAD R160, R160, 0x4c, RZ ;  /* 0x0000004ca0a07824 */ /* 0x000fe400078e02ff */
[----:B------:R-:W-:Y:S01]  /*24f0*/  IMAD R168, R176, 0x4e, RZ ;  /* 0x0000004eb0a87824 */ /* 0x000fe200078e02ff */
[-C--:B------:R-:W-:Y:S01]  /*2500*/  LEA.HI.X.SX32 R7, R201, R121.reuse, 0x1, P6 ;  /* 0x00000079c9077211 */ /* 0x080fe200030f0eff */
[----:B0-----:R-:W3:Y:S01]  /*2510*/  LDL.LU.64 R122, [R1+0x7a0] ;  /* 0x0007a000017a7983 */ /* 0x001ee20000300a00 */
[----:B------:R-:W-:Y:S01]  /*2520*/  MOV R202, R8 ;  /* 0x0000000800ca7202 */ /* 0x000fe20000000f00 */
[----:B------:R-:W-:Y:S02]  /*2530*/  IMAD R176, R243, 0x14, RZ ;  /* 0x00000014f3b07824 */ /* 0x000fe400078e02ff */
[----:B------:R0:W-:Y:S01]  /*2540*/  STL.64 [R1+0x708], R218 ;  /* 0x000708da01007387 */ /* 0x0001e20000100a00 */
[-C--:B------:R-:W-:Y:S01]  /*2550*/  IADD3 R216, P3, PT, R199, R120.reuse, RZ ;  /* 0x00000078c7d87210 */ /* 0x080fe20007f7e0ff */
[----:B------:R-:W-:Y:S01]  /*2560*/  IMAD R182, R239, 0x28, RZ ;  /* 0x00000028efb67824 */ /* 0x000fe200078e02ff */
[-C--:B------:R-:W-:Y:S01]  /*2570*/  LEA.HI.X.SX32 R211, R196, R121.reuse, 0x1, P2 ;  /* 0x00000079c4d37211 */ /* 0x080fe200010f0eff */
[----:B------:R-:W-:Y:S01]  /*2580*/  IMAD R188, R235, 0x50, RZ ;  /* 0x00000050ebbc7824 */ /* 0x000fe200078e02ff */
[----:B------:R-:W-:Y:S01]  /*2590*/  LEA.HI.X.SX32 R205, R191, R121, 0x1, P1 ;  /* 0x00000079bfcd7211 */ /* 0x000fe200008f0eff */
[----:B------:R-:W4:Y:S01]  /*25a0*/  LDC R235, c[0x0][0x3d8] ;  /* 0x0000f600ffeb7b82 */ /* 0x000f220000000800 */
[----:B0-----:R-:W-:Y:S01]  /*25b0*/  IADD3 R218, P5, PT, R203, R120, RZ ;  /* 0x00000078cbda7210 */ /* 0x001fe20007fbe0ff */
[----:B--2---:R-:W-:-:S06]  /*25c0*/  IMAD.MOV.U32 R203, RZ, RZ, R9 ;  /* 0x000000ffffcb7224 */ /* 0x004fcc00078e0009 */
[----:B------:R-:W0:Y:S01]  /*25d0*/  LDC R239, c[0x0][0x3d8] ;  /* 0x0000f600ffef7b82 */ /* 0x000e220000000800 */
[----:B------:R1:W5:Y:S04]  /*25e0*/  LDL.LU.64 R8, [R1+0x798] ;  /* 0x0007980001087983 */ /* 0x0003680000300a00 */
[----:B------:R2:W-:Y:S01]  /*25f0*/  STL.64 [R1+0x678], R6 ;  /* 0x0006780601007387 */ /* 0x0005e20000100a00 */
[-C--:B------:R-:W-:Y:S02]  /*2600*/  IADD3 R210, P2, PT, R197, R120.reuse, RZ ;  /* 0x00000078c5d27210 */ /* 0x080fe40007f5e0ff */
[----:B------:R-:W1:Y:S01]  /*2610*/  LDC R243, c[0x0][0x3d8] ;  /* 0x0000f600fff37b82 */ /* 0x000e620000000800 */
[----:B----4-:R-:W-:Y:S01]  /*2620*/  IMAD R190, R235, 0x52, RZ ;  /* 0x00000052ebbe7824 */ /* 0x010fe200078e02ff */
[----:B--2---:R-:W2:Y:S01]  /*2630*/  LDL.LU R7, [R1+0x790] ;  /* 0x0007900001077983 */ /* 0x004ea20000300800 */
[----:B------:R-:W-:-:S05]  /*2640*/  IADD3 R6, P6, PT, R193, R120, RZ ;  /* 0x00000078c1067210 */ /* 0x000fca0007fde0ff */
[----:B------:R-:W4:Y:S01]  /*2650*/  LDC R235, c[0x0][0x3d8] ;  /* 0x0000f600ffeb7b82 */ /* 0x000f220000000800 */
[-C--:B------:R-:W-:Y:S01]  /*2660*/  LEA.HI.X.SX32 R203, R193, R121.reuse, 0x1, P4 ;  /* 0x00000079c1cb7211 */ /* 0x080fe200020f0eff */
[----:B------:R1:W-:Y:S01]  /*2670*/  STL [R1+0x594], R217 ;  /* 0x000594d901007387 */ /* 0x0003e20000100800 */
[----:B------:R-:W-:Y:S02]  /*2680*/  MOV R198, R6 ;  /* 0x0000000600c67202 */ /* 0x000fe40000000f00 */
[-C--:B------:R-:W-:Y:S01]  /*2690*/  LEA.HI.X.SX32 R219, R180, R121.reuse, 0x1, P5 ;  /* 0x00000079b4db7211 */ /* 0x080fe200028f0eff */
[----:B------:R2:W-:Y:S01]  /*26a0*/  STL [R1+0x670], R6 ;  /* 0x0006700601007387 */ /* 0x0005e20000100800 */
[-C--:B------:R-:W-:Y:S01]  /*26b0*/  IADD3 R202, P4, PT, R184, R120.reuse, RZ ;  /* 0x00000078b8ca7210 */ /* 0x080fe20007f9e0ff */
[----:B0-----:R-:W-:Y:S01]  /*26c0*/  IMAD R192, R239, 0x2a, RZ ;  /* 0x0000002aefc07824 */ /* 0x001fe200078e02ff */
[----:B------:R-:W-:Y:S01]  /*26d0*/  IADD3 R198, P1, PT, R183, R120, RZ ;  /* 0x00000078b7c67210 */ /* 0x000fe20007f3e0ff */
[----:B------:R-:W0:Y:S01]  /*26e0*/  LDC R239, c[0x0][0x3d8] ;  /* 0x0000f600ffef7b82 */ /* 0x000e220000000800 */
[----:B-1----:R-:W-:Y:S01]  /*26f0*/  LEA.HI.X.SX32 R217, R178, R121, 0x1, P3 ;  /* 0x00000079b2d97211 */ /* 0x002fe200018f0eff */
[----:B------:R-:W-:-:S06]  /*2700*/  IMAD R206, R243, 0x16, RZ ;  /* 0x00000016f3ce7824 */ /* 0x000fcc00078e02ff */
[----:B------:R-:W1:Y:S01]  /*2710*/  LDC R243, c[0x0][0x3d8] ;  /* 0x0000f600fff37b82 */ /* 0x000e620000000800 */
[----:B----4-:R-:W-:-:S07]  /*2720*/  IMAD R194, R235, 0x54, RZ ;  /* 0x00000054ebc27824 */ /* 0x010fce00078e02ff */
[----:B------:R-:W4:Y:S01]  /*2730*/  LDC R235, c[0x0][0x3d8] ;  /* 0x0000f600ffeb7b82 */ /* 0x000f220000000800 */
[----:B0-----:R-:W-:-:S07]  /*2740*/  IMAD R208, R239, 0x2c, RZ ;  /* 0x0000002cefd07824 */ /* 0x001fce00078e02ff */
[----:B------:R-:W0:Y:S01]  /*2750*/  LDC R239, c[0x0][0x3d8] ;  /* 0x0000f600ffef7b82 */ /* 0x000e220000000800 */
[----:B-1----:R-:W-:-:S07]  /*2760*/  IMAD R225, R243, 0x18, RZ ;  /* 0x00000018f3e17824 */ /* 0x002fce00078e02ff */
[----:B------:R-:W1:Y:S01]  /*2770*/  LDC R243, c[0x0][0x3d8] ;  /* 0x0000f600fff37b82 */ /* 0x000e620000000800 */
[----:B----4-:R-:W-:-:S07]  /*2780*/  IMAD R200, R235, 0x56, RZ ;  /* 0x00000056ebc87824 */ /* 0x010fce00078e02ff */
[----:B------:R-:W4:Y:S01]  /*2790*/  LDC R235, c[0x0][0x3d8] ;  /* 0x0000f600ffeb7b82 */ /* 0x000f220000000800 */
[----:B0-----:R-:W-:-:S07]  /*27a0*/  IMAD R215, R239, 0x2e, RZ ;  /* 0x0000002eefd77824 */ /* 0x001fce00078e02ff */
[----:B------:R-:W0:Y:S01]  /*27b0*/  LDC R239, c[0x0][0x3d8] ;  /* 0x0000f600ffef7b82 */ /* 0x000e220000000800 */
[----:B-1----:R-:W-:Y:S02]  /*27c0*/  IMAD R243, R243, 0x68, RZ ;  /* 0x00000068f3f37824 */ /* 0x002fe400078e02ff */
[----:B----4-:R-:W-:-:S05]  /*27d0*/  IMAD R212, R235, 0x58, RZ ;  /* 0x00000058ebd47824 */ /* 0x010fca00078e02ff */
[----:B------:R-:W1:Y:S01]  /*27e0*/  LDC R235, c[0x0][0x3d8] ;  /* 0x0000f600ffeb7b82 */ /* 0x000e620000000800 */
[----:B0-----:R-:W-:-:S07]  /*27f0*/  IMAD R226, R239, 0x30, RZ ;  /* 0x00000030efe27824 */ /* 0x001fce00078e02ff */
[----:B------:R-:W0:Y:S01]  /*2800*/  LDC R239, c[0x0][0x3d8] ;  /* 0x0000f600ffef7b82 */ /* 0x000e220000000800 */
[----:B-1----:R-:W-:-:S07]  /*2810*/  IMAD R214, R235, 0x5a, RZ ;  /* 0x0000005aebd67824 */ /* 0x002fce00078e02ff */
[----:B------:R-:W1:Y:S01]  /*2820*/  LDC R235, c[0x0][0x3d8] ;  /* 0x0000f600ffeb7b82 */ /* 0x000e620000000800 */
[----:B0-----:R-:W-:-:S07]  /*2830*/  IMAD R231, R239, 0x32, RZ ;  /* 0x00000032efe77824 */ /* 0x001fce00078e02ff */
[----:B------:R-:W0:Y:S01]  /*2840*/  LDC R239, c[0x0][0x3d8] ;  /* 0x0000f600ffef7b82 */ /* 0x000e220000000800 */
[----:B-1----:R-:W-:-:S07]  /*2850*/  IMAD R221, R235, 0x5c, RZ ;  /* 0x0000005cebdd7824 */ /* 0x002fce00078e02ff */
[----:B------:R-:W1:Y:S01]  /*2860*/  LDC R235, c[0x0][0x3d8] ;  /* 0x0000f600ffeb7b82 */ /* 0x000e620000000800 */
[----:B0-----:R-:W-:Y:S02]  /*2870*/  IMAD R239, R239, 0x34, RZ ;  /* 0x00000034efef7824 */ /* 0x001fe400078e02ff */
[----:B-1----:R-:W-:-:S05]  /*2880*/  IMAD R222, R235, 0x5e, RZ ;  /* 0x0000005eebde7824 */ /* 0x002fca00078e02ff */
[----:B------:R-:W0:Y:S02]  /*2890*/  LDC R235, c[0x0][0x3d8] ;  /* 0x0000f600ffeb7b82 */ /* 0x000e240000000800 */
[----:B0-----:R-:W-:-:S06]  /*28a0*/  IMAD R227, R235, 0x60, RZ ;  /* 0x00000060ebe37824 */ /* 0x001fcc00078e02ff */
[----:B------:R-:W0:Y:S02]  /*28b0*/  LDC R235, c[0x0][0x3d8] ;  /* 0x0000f600ffeb7b82 */ /* 0x000e240000000800 */
[----:B0-----:R-:W-:-:S06]  /*28c0*/  IMAD R229, R235, 0x62, RZ ;  /* 0x00000062ebe57824 */ /* 0x001fcc00078e02ff */
[----:B------:R-:W0:Y:S02]  /*28d0*/  LDC R235, c[0x0][0x3d8] ;  /* 0x0000f600ffeb7b82 */ /* 0x000e240000000800 */
[----:B0-----:R-:W-:-:S06]  /*28e0*/  IMAD R232, R235, 0x64, RZ ;  /* 0x00000064ebe87824 */ /* 0x001fcc00078e02ff */
[----:B------:R-:W0:Y:S02]  /*28f0*/  LDC R235, c[0x0][0x3d8] ;  /* 0x0000f600ffeb7b82 */ /* 0x000e240000000800 */
[----:B0-----:R-:W-:-:S06]  /*2900*/  IMAD R234, R235, 0x66, RZ ;  /* 0x00000066ebea7824 */ /* 0x001fcc00078e02ff */
[----:B------:R-:W0:Y:S02]  /*2910*/  LDC R235, c[0x0][0x3d8] ;  /* 0x0000f600ffeb7b82 */ /* 0x000e240000000800 */
[----:B0-----:R-:W-:Y:S01]  /*2920*/  IMAD R235, R235, 0x1a, RZ ;  /* 0x0000001aebeb7824 */ /* 0x001fe200078e02ff */
[----:B--2---:R-:W-:Y:S02]  /*2930*/  MOV R199, R7 ;  /* 0x0000000700c77202 */ /* 0x004fe40000000f00 */
[----:B------:R-:W-:Y:S01]  /*2940*/  LEA.HI.X.SX32 R199, R195, R121, 0x1, P6 ;  /* 0x00000079c3c77211 */ /* 0x000fe200030f0eff */
[----:B------:R0:W5:Y:S01]  /*2950*/  LDL.LU.64 R6, [R1+0x788] ;  /* 0x0007880001067983 */ /* 0x0001620000300a00 */
[----:B------:R-:W-:-:S04]  /*2960*/  IADD3 R196, P6, PT, R186, R120, RZ ;  /* 0x00000078bac47210 */ /* 0x000fc80007fde0ff */
[-C--:B------:R-:W-:Y:S01]  /*2970*/  LEA.HI.X.SX32 R197, R189, R121.reuse, 0x1, P6 ;  /* 0x00000079bdc57211 */ /* 0x080fe200030f0eff */
[----:B------:R-:W-:Y:S04]  /*2980*/  STL [R1+0x58c], R211 ;  /* 0x00058cd301007387 */ /* 0x000fe80000100800 */
[----:B------:R1:W-:Y:S04]  /*2990*/  STL [R1+0x584], R203 ;  /* 0x000584cb01007387 */ /* 0x0003e80000100800 */
[----:B------:R2:W-:Y:S04]  /*29a0*/  STL [R1+0x674], R199 ;  /* 0x000674c701007387 */ /* 0x0005e80000100800 */
[----:B------:R4:W-:Y:S01]  /*29b0*/  STL.64 [R1+0x768], R196 ;  /* 0x000768c401007387 */ /* 0x0009e20000100a00 */
[----:B-1----:R-:W-:-:S03]  /*29c0*/  LEA.HI.X.SX32 R203, R186, R121, 0x1, P4 ;  /* 0x00000079bacb7211 */ /* 0x002fc600020f0eff */
[----:B------:R-:W-:Y:S01]  /*29d0*/  STL.64 [R1+0x578], R204 ;  /* 0x000578cc01007387 */ /* 0x000fe20000100a00 */
[-C--:B--2---:R-:W-:Y:S02]  /*29e0*/  LEA.HI.X.SX32 R199, R184, R121.reuse, 0x1, P1 ;  /* 0x00000079b8c77211 */ /* 0x084fe400008f0eff */
[-C--:B----4-:R-:W-:Y:S01]  /*29f0*/  IADD3 R196, P6, PT, R180, R120.reuse, RZ ;  /* 0x00000078b4c47210 */ /* 0x090fe20007fde0ff */
[----:B------:R1:W-:Y:S03]  /*2a00*/  STL.64 [R1+0x748], R202 ;  /* 0x000748ca01007387 */ /* 0x0003e60000100a00 */
[-C--:B------:R-:W-:Y:S02]  /*2a10*/  LEA.HI.X.SX32 R197, R183, R121.reuse, 0x1, P6 ;  /* 0x00000079b7c57211 */ /* 0x080fe400030f0eff */
[CC--:B------:R-:W-:Y:S02]  /*2a20*/  IADD3 R184, P6, PT, R175.reuse, R120.reuse, RZ ;  /* 0x00000078afb87210 */ /* 0x0c0fe40007fde0ff */
[----:B------:R-:W-:Y:S01]  /*2a30*/  LEA.HI.X.SX32 R211, R175, R121, 0x1, P2 ;  /* 0x00000079afd37211 */ /* 0x000fe200010f0eff */
[----:B------:R2:W-:Y:S01]  /*2a40*/  STL.64 [R1+0x700], R198 ;  /* 0x000700c601007387 */ /* 0x0005e20000100a00 */
[----:B------:R-:W-:-:S02]  /*2a50*/  IADD3 R178, P2, PT, R166, R120, RZ ;  /* 0x00000078a6b27210 */ /* 0x000fc40007f5e0ff */
[-C--:B-1----:R-:W-:Y:S02]  /*2a60*/  IADD3 R202, P1, PT, R185, R120.reuse, RZ ;  /* 0x00000078b9ca7210 */ /* 0x082fe40007f3e0ff */
[-C--:B------:R-:W-:Y:S02]  /*2a70*/  LEA.HI.X.SX32 R185, R177, R121.reuse, 0x1, P6 ;  /* 0x00000079b1b97211 */ /* 0x080fe400030f0eff */
[-C--:B------:R-:W-:Y:S01]  /*2a80*/  IADD3 R180, P6, PT, R169, R120.reuse, RZ ;  /* 0x00000078a9b47210 */ /* 0x080fe20007fde0ff */
[----:B------:R1:W-:Y:S01]  /*2a90*/  STL.64 [R1+0x668], R196 ;  /* 0x000668c401007387 */ /* 0x0003e20000100a00 */
[-C--:B------:R-:W-:Y:S02]  /*2aa0*/  IADD3 R204, P4, PT, R187, R120.reuse, RZ ;  /* 0x00000078bbcc7210 */ /* 0x080fe40007f9e0ff */
[----:B--2---:R-:W-:Y:S02]  /*2ab0*/  IADD3 R198, P5, PT, R181, R120, RZ ;  /* 0x00000078b5c67210 */ /* 0x004fe40007fbe0ff */
[-C--:B------:R-:W-:Y:S01]  /*2ac0*/  LEA.HI.X.SX32 R181, R170, R121.reuse, 0x1, P6 ;  /* 0x00000079aab57211 */ /* 0x080fe200030f0eff */
[----:B------:R-:W-:Y:S01]  /*2ad0*/  STL.64 [R1+0x570], R218 ;  /* 0x000570da01007387 */ /* 0x000fe20000100a00 */
[----:B------:R-:W-:-:S02]  /*2ae0*/  LEA.HI.X.SX32 R205, R172, R121, 0x1, P4 ;  /* 0x00000079accd7211 */ /* 0x000fc400020f0eff */
[-C--:B-1----:R-:W-:Y:S02]  /*2af0*/  IADD3 R196, P3, PT, R179, R120.reuse, RZ ;  /* 0x00000078b3c47210 */ /* 0x082fe40007f7e0ff */
[-C--:B------:R-:W-:Y:S02]  /*2b00*/  LEA.HI.X.SX32 R179, R169, R121.reuse, 0x1, P2 ;  /* 0x00000079a9b37211 */ /* 0x080fe400010f0eff */
[-C--:B------:R-:W-:Y:S01]  /*2b10*/  IADD3 R170, P2, PT, R159, R120.reuse, RZ ;  /* 0x000000789faa7210 */ /* 0x080fe20007f5e0ff */
[----:B------:R-:W-:Y:S01]  /*2b20*/  STL.64 [R1+0x568], R216 ;  /* 0x000568d801007387 */ /* 0x000fe20000100a00 */
[----:B------:R-:W-:Y:S02]  /*2b30*/  IADD3 R172, P6, PT, R171, R120, RZ ;  /* 0x00000078abac7210 */ /* 0x000fe40007fde0ff */
[-C--:B------:R-:W-:Y:S01]  /*2b40*/  LEA.HI.X.SX32 R203, R166, R121.reuse, 0x1, P1 ;  /* 0x00000079a6cb7211 */ /* 0x080fe200008f0eff */
[----:B------:R-:W-:Y:S01]  /*2b50*/  STL.64 [R1+0x660], R184 ;  /* 0x000660b801007387 */ /* 0x000fe20000100a00 */
[----:B------:R-:W-:-:S03]  /*2b60*/  LEA.HI.X.SX32 R171, R161, R121, 0x1, P2 ;  /* 0x00000079a1ab7211 */ /* 0x000fc600010f0eff */
[----:B------:R-:W-:Y:S04]  /*2b70*/  STL.64 [R1+0x560], R210 ;  /* 0x000560d201007387 */ /* 0x000fe80000100a00 */
[----:B------:R-:W-:Y:S01]  /*2b80*/  STL.64 [R1+0x558], R204 ;  /* 0x000558cc01007387 */ /* 0x000fe20000100a00 */
[----:B------:R-:W-:-:S03]  /*2b90*/  IADD3 R186, P4, PT, R173, R120, RZ ;  /* 0x00000078adba7210 */ /* 0x000fc60007f9e0ff */
[----:B------:R-:W-:Y:S04]  /*2ba0*/  STL.64 [R1+0x6f8], R180 ;  /* 0x0006f8b401007387 */ /* 0x000fe80000100a00 */
[----:B------:R1:W-:Y:S01]  /*2bb0*/  STL.64 [R1+0x658], R178 ;  /* 0x000658b201007387 */ /* 0x0003e20000100a00 */
[----:B------:R-:W-:-:S03]  /*2bc0*/  LEA.HI.X.SX32 R197, R159, R121, 0x1, P3 ;  /* 0x000000799fc57211 */ /* 0x000fc600018f0eff */
[----:B------:R-:W-:Y:S01]  /*2bd0*/  STL.64 [R1+0x550], R202 ;  /* 0x000550ca01007387 */ /* 0x000fe20000100a00 */
[----:B------:R-:W-:-:S03]  /*2be0*/  LEA.HI.X.SX32 R199, R162, R121, 0x1, P5 ;  /* 0x00000079a2c77211 */ /* 0x000fc600028f0eff */
[----:B------:R2:W-:Y:S01]  /*2bf0*/  STL.64 [R1+0x650], R170 ;  /* 0x000650aa01007387 */ /* 0x0005e20000100a00 */
[-C--:B------:R-:W-:Y:S02]  /*2c00*/  LEA.HI.X.SX32 R187, R157, R121.reuse, 0x1, P4 ;  /* 0x000000799dbb7211 */ /* 0x080fe400020f0eff */
[-C--:B-1----:R-:W-:Y:S02]  /*2c10*/  IADD3 R178, P3, PT, R151, R120.reuse, RZ ;  /* 0x0000007897b27210 */ /* 0x082fe40007f7e0ff */
[-C--:B------:R-:W-:Y:S02]  /*2c20*/  IADD3 R166, P4, PT, R148, R120.reuse, RZ ;  /* 0x0000007894a67210 */ /* 0x080fe40007f9e0ff */
[CC--:B--2---:R-:W-:Y:S01]  /*2c30*/  IADD3 R170, P2, PT, R152.reuse, R120.reuse, RZ ;  /* 0x0000007898aa7210 */ /* 0x0c4fe20007f5e0ff */
[----:B------:R-:W-:Y:S01]  /*2c40*/  STL.64 [R1+0x548], R198 ;  /* 0x000548c601007387 */ /* 0x000fe20000100a00 */
[-C--:B------:R-:W-:Y:S02]  /*2c50*/  LEA.HI.X.SX32 R179, R152, R121.reuse, 0x1, P3 ;  /* 0x0000007998b37211 */ /* 0x080fe400018f0eff */
[----:B------:R-:W-:Y:S01]  /*2c60*/  LEA.HI.X.SX32 R171, R154, R121, 0x1, P2 ;  /* 0x000000799aab7211 */ /* 0x000fe200010f0eff */
[----:B------:R-:W-:Y:S01]  /*2c70*/  STL.64 [R1+0x540], R196 ;  /* 0x000540c401007387 */ /* 0x000fe20000100a00 */
[----:B------:R-:W-:-:S02]  /*2c80*/  IADD3 R184, P1, PT, R167, R120, RZ ;  /* 0x00000078a7b87210 */ /* 0x000fc40007f3e0ff */
[-C--:B------:R-:W-:Y:S01]  /*2c90*/  LEA.HI.X.SX32 R167, R151, R121.reuse, 0x1, P4 ;  /* 0x0000007997a77211 */ /* 0x080fe200020f0eff */
[----:B------:R1:W-:Y:S01]  /*2ca0*/  STL.64 [R1+0x740], R170 ;  /* 0x000740aa01007387 */ /* 0x0003e20000100a00 */
[-C--:B------:R-:W-:Y:S02]  /*2cb0*/  IADD3 R152, P4, PT, R140, R120.reuse, RZ ;  /* 0x000000788c987210 */ /* 0x080fe40007f9e0ff */
[----:B------:R-:W-:Y:S01]  /*2cc0*/  LEA.HI.X.SX32 R173, R148, R121, 0x1, P6 ;  /* 0x0000007994ad7211 */ /* 0x000fe200030f0eff */
[----:B------:R-:W-:Y:S01]  /*2cd0*/  STL.64 [R1+0x538], R186 ;  /* 0x000538ba01007387 */ /* 0x000fe20000100a00 */
[----:B------:R-:W-:-:S03]  /*2ce0*/  IADD3 R180, P5, PT, R165, R120, RZ ;  /* 0x00000078a5b47210 */ /* 0x000fc60007fbe0ff */
[----:B------:R2:W-:Y:S01]  /*2cf0*/  STL.64 [R1+0x6f0], R178 ;  /* 0x0006f0b201007387 */ /* 0x0005e20000100a00 */
[-C--:B------:R-:W-:Y:S02]  /*2d00*/  LEA.HI.X.SX32 R185, R144, R121.reuse, 0x1, P1 ;  /* 0x0000007990b97211 */ /* 0x080fe400008f0eff */
[-C--:B-1----:R-:W-:Y:S01]  /*2d10*/  IADD3 R170, P2, PT, R155, R120.reuse, RZ ;  /* 0x000000789baa7210 */ /* 0x082fe20007f5e0ff */
[----:B------:R1:W-:Y:S01]  /*2d20*/  STL.64 [R1+0x530], R172 ;  /* 0x000530ac01007387 */ /* 0x0003e20000100a00 */
[-C--:B------:R-:W-:Y:S02]  /*2d30*/  LEA.HI.X.SX32 R181, R140, R121.reuse, 0x1, P5 ;  /* 0x000000798cb57211 */ /* 0x080fe400028f0eff */
[-C--:B--2---:R-:W-:Y:S02]  /*2d40*/  IADD3 R178, P3, PT, R153, R120.reuse, RZ ;  /* 0x0000007899b27210 */ /* 0x084fe40007f7e0ff */
[-C--:B------:R-:W-:Y:S02]  /*2d50*/  LEA.HI.X.SX32 R153, R142, R121.reuse, 0x1, P4 ;  /* 0x000000798e997211 */ /* 0x080fe400020f0eff */
[----:B------:R-:W-:Y:S01]  /*2d60*/  IADD3 R154, P4, PT, R116, R120, RZ ;  /* 0x00000078749a7210 */ /* 0x000fe20007f9e0ff */
[----:B------:R-:W-:Y:S01]  /*2d70*/  STL.64 [R1+0x648], R166 ;  /* 0x000648a601007387 */ /* 0x000fe20000100a00 */
[----:B------:R-:W-:-:S02]  /*2d80*/  LEA.HI.X.SX32 R171, R119, R121, 0x1, P2 ;  /* 0x0000007977ab7211 */ /* 0x000fc400010f0eff */
[----:B------:R-:W-:Y:S01]  /*2d90*/  LEA.HI.X.SX32 R155, R117, R121, 0x1, P4 ;  /* 0x00000079759b7211 */ /* 0x000fe200020f0eff */
[----:B------:R-:W-:Y:S04]  /*2da0*/  STL.64 [R1+0x528], R184 ;  /* 0x000528b801007387 */ /* 0x000fe80000100a00 */
[----:B------:R2:W-:Y:S01]  /*2db0*/  STL.64 [R1+0x640], R152 ;  /* 0x0006409801007387 */ /* 0x0005e20000100a00 */
[----:B-1----:R-:W-:-:S03]  /*2dc0*/  IADD3 R172, P6, PT, R149, R120, RZ ;  /* 0x0000007895ac7210 */ /* 0x002fc60007fde0ff */
[----:B------:R-:W-:Y:S04]  /*2dd0*/  STL.64 [R1+0x520], R180 ;  /* 0x000520b401007387 */ /* 0x000fe80000100a00 */
[----:B------:R1:W-:Y:S01]  /*2de0*/  STL.64 [R1+0x6e8], R154 ;  /* 0x0006e89a01007387 */ /* 0x0003e20000100a00 */
[----:B--2---:R-:W-:-:S03]  /*2df0*/  IADD3 R152, P5, PT, R113, R120, RZ ;  /* 0x0000007871987210 */ /* 0x004fc60007fbe0ff */
[----:B------:R2:W-:Y:S01]  /*2e00*/  STL.64 [R1+0x518], R170 ;  /* 0x000518aa01007387 */ /* 0x0005e20000100a00 */
[-C--:B------:R-:W-:Y:S02]  /*2e10*/  LEA.HI.X.SX32 R153, R116, R121.reuse, 0x1, P5 ;  /* 0x0000007974997211 */ /* 0x080fe400028f0eff */
[-C--:B------:R-:W-:Y:S02]  /*2e20*/  IADD3 R166, P1, PT, R146, R120.reuse, RZ ;  /* 0x0000007892a67210 */ /* 0x080fe40007f3e0ff */
[-C--:B-1----:R-:W-:Y:S02]  /*2e30*/  IADD3 R154, P4, PT, R118, R120.reuse, RZ ;  /* 0x00000078769a7210 */ /* 0x082fe40007f9e0ff */
[----:B------:R-:W-:Y:S02]  /*2e40*/  LEA.HI.X.SX32 R173, R111, R121, 0x1, P6 ;  /* 0x000000796fad7211 */ /* 0x000fe400030f0eff */
[-C--:B--2---:R-:W-:Y:S02]  /*2e50*/  IADD3 R170, P5, PT, R108, R120.reuse, RZ ;  /* 0x000000786caa7210 */ /* 0x084fe40007fbe0ff */
[----:B------:R-:W-:-:S02]  /*2e60*/  IADD3 R118, P6, PT, R112, R120, RZ ;  /* 0x0000007870767210 */ /* 0x000fc40007fde0ff */
[-C--:B------:R-:W-:Y:S02]  /*2e70*/  LEA.HI.X.SX32 R171, R110, R121.reuse, 0x1, P5 ;  /* 0x000000796eab7211 */ /* 0x080fe400028f0eff */
[-C--:B------:R-:W-:Y:S02]  /*2e80*/  LEA.HI.X.SX32 R179, R113, R121.reuse, 0x1, P3 ;  /* 0x0000007971b37211 */ /* 0x080fe400018f0eff */
[-C--:B------:R-:W-:Y:S02]  /*2e90*/  IADD3 R112, P5, PT, R102, R120.reuse, RZ ;  /* 0x0000007866707210 */ /* 0x080fe40007fbe0ff */
[-C--:B------:R-:W-:Y:S02]  /*2ea0*/  IADD3 R148, P2, PT, R136, R120.reuse, RZ ;  /* 0x0000007888947210 */ /* 0x080fe40007f5e0ff */
[-C--:B------:R-:W-:Y:S02]  /*2eb0*/  LEA.HI.X.SX32 R167, R108, R121.reuse, 0x1, P1 ;  /* 0x000000796ca77211 */ /* 0x080fe400008f0eff */
[----:B------:R-:W-:Y:S01]  /*2ec0*/  IADD3 R110, P1, PT, R99, R120, RZ ;  /* 0x00000078636e7210 */ /* 0x000fe20007f3e0ff */
[----:B------:R1:W-:Y:S01]  /*2ed0*/  STL.64 [R1+0x638], R152 ;  /* 0x0006389801007387 */ /* 0x0003e20000100a00 */
[----:B------:R-:W-:-:S02]  /*2ee0*/  LEA.HI.X.SX32 R113, R104, R121, 0x1, P5 ;  /* 0x0000007968717211 */ /* 0x000fc400028f0eff */
[-C--:B------:R-:W-:Y:S01]  /*2ef0*/  LEA.HI.X.SX32 R149, R106, R121.reuse, 0x1, P2 ;  /* 0x000000796a957211 */ /* 0x080fe200010f0eff */
[----:B------:R-:W-:Y:S01]  /*2f00*/  STL.64 [R1+0x510], R178 ;  /* 0x000510b201007387 */ /* 0x000fe20000100a00 */
[----:B------:R-:W-:-:S03]  /*2f10*/  LEA.HI.X.SX32 R111, R102, R121, 0x1, P1 ;  /* 0x00000079666f7211 */ /* 0x000fc600008f0eff */
[----:B------:R-:W-:Y:S04]  /*2f20*/  STL.64 [R1+0x508], R172 ;  /* 0x000508ac01007387 */ /* 0x000fe80000100a00 */
[----:B------:R-:W-:Y:S04]  /*2f30*/  STL.64 [R1+0x630], R170 ;  /* 0x000630aa01007387 */ /* 0x000fe80000100a00 */
[----:B------:R-:W-:Y:S01]  /*2f40*/  STL.64 [R1+0x500], R166 ;  /* 0x000500a601007387 */ /* 0x000fe20000100a00 */
[----:B------:R-:W-:-:S03]  /*2f50*/  IADD3 R116, P2, PT, R97, R120, RZ ;  /* 0x0000007861747210 */ /* 0x000fc60007f5e0ff */
[----:B------:R2:W-:Y:S04]  /*2f60*/  STL.64 [R1+0x770], R112 ;  /* 0x0007707001007387 */ /* 0x0005e80000100a00 */
[----:B------:R-:W-:Y:S04]  /*2f70*/  STL.64 [R1+0x4f8], R148 ;  /* 0x0004f89401007387 */ /* 0x000fe80000100a00 */
[----:B------:R4:W-:Y:S01]  /*2f80*/  STL.64 [R1+0x760], R110 ;  /* 0x0007606e01007387 */ /* 0x0009e20000100a00 */
[-C--:B-1----:R-:W-:Y:S02]  /*2f90*/  IADD3 R152, P3, PT, R114, R120.reuse, RZ ;  /* 0x0000007872987210 */ /* 0x082fe40007f7e0ff */
[----:B--2---:R-:W-:-:S02]  /*2fa0*/  IADD3 R112, P5, PT, R96, R120, RZ ;  /* 0x0000007860707210 */ /* 0x004fc40007fbe0ff */
[-C--:B------:R-:W-:Y:S02]  /*2fb0*/  LEA.HI.X.SX32 R117, R99, R121.reuse, 0x1, P2 ;  /* 0x0000007963757211 */ /* 0x080fe400010f0eff */
[-C--:B----4-:R-:W-:Y:S02]  /*2fc0*/  IADD3 R110, P1, PT, R94, R120.reuse, RZ ;  /* 0x000000785e6e7210 */ /* 0x090fe40007f3e0ff */
[-C--:B------:R-:W-:Y:S02]  /*2fd0*/  LEA.HI.X.SX32 R113, R97, R121.reuse, 0x1, P5 ;  /* 0x0000007961717211 */ /* 0x080fe400028f0eff */
[-C--:B------:R-:W-:Y:S02]  /*2fe0*/  LEA.HI.X.SX32 R111, R96, R121.reuse, 0x1, P1 ;  /* 0x00000079606f7211 */ /* 0x080fe400008f0eff */
[----:B------:R-:W-:Y:S01]  /*2ff0*/  IADD3 R148, P1, PT, R90, R120, RZ ;  /* 0x000000785a947210 */ /* 0x000fe20007f3e0ff */
[----:B------:R1:W-:Y:S01]  /*3000*/  STL.64 [R1+0x738], R116 ;  /* 0x0007387401007387 */ /* 0x0003e20000100a00 */
[----:B------:R-:W-:-:S02]  /*3010*/  LEA.HI.X.SX32 R153, R92, R121, 0x1, P3 ;  /* 0x000000795c997211 */ /* 0x000fc400018f0eff */
[-C--:B------:R-:W-:Y:S01]  /*3020*/  LEA.HI.X.SX32 R119, R90, R121.reuse, 0x1, P6 ;  /* 0x000000795a777211 */ /* 0x080fe200030f0eff */
[----:B------:R2:W-:Y:S01]  /*3030*/  STL.64 [R1+0x6e0], R112 ;  /* 0x0006e07001007387 */ /* 0x0005e20000100a00 */
[-C--:B------:R-:W-:Y:S02]  /*3040*/  LEA.HI.X.SX32 R155, R94, R121.reuse, 0x1, P4 ;  /* 0x000000795e9b7211 */ /* 0x080fe400020f0eff */
[----:B------:R-:W-:Y:S02]  /*3050*/  LEA.HI.X.SX32 R149, R91, R121, 0x1, P1 ;  /* 0x000000795b957211 */ /* 0x000fe400008f0eff */
[-C--:B------:R-:W-:Y:S02]  /*3060*/  IADD3 R92, P6, PT, R80, R120.reuse, RZ ;  /* 0x00000078505c7210 */ /* 0x080fe40007fde0ff */
[-C--:B------:R-:W-:Y:S01]  /*3070*/  IADD3 R94, P1, PT, R82, R120.reuse, RZ ;  /* 0x00000078525e7210 */ /* 0x080fe20007f3e0ff */
[----:B------:R4:W-:Y:S01]  /*3080*/  STL.64 [R1+0x628], R110 ;  /* 0x0006286e01007387 */ /* 0x0009e20000100a00 */
[----:B-1----:R-:W-:-:S02]  /*3090*/  IADD3 R116, P2, PT, R100, R120, RZ ;  /* 0x0000007864747210 */ /* 0x002fc40007f5e0ff */
[-C--:B--2---:R-:W-:Y:S02]  /*30a0*/  IADD3 R112, P5, PT, R98, R120.reuse, RZ ;  /* 0x0000007862707210 */ /* 0x084fe40007fbe0ff */
[-C--:B------:R-:W-:Y:S02]  /*30b0*/  IADD3 R98, P3, PT, R93, R120.reuse, RZ ;  /* 0x000000785d627210 */ /* 0x080fe40007f7e0ff */
[-C--:B------:R-:W-:Y:S01]  /*30c0*/  LEA.HI.X.SX32 R93, R82, R121.reuse, 0x1, P6 ;  /* 0x00000079525d7211 */ /* 0x080fe200030f0eff */
[----:B------:R-:W-:Y:S01]  /*30d0*/  STL.64 [R1+0x4f0], R154 ;  /* 0x0004f09a01007387 */ /* 0x000fe20000100a00 */
[-C--:B------:R-:W-:Y:S02]  /*30e0*/  IADD3 R90, P6, PT, R74, R120.reuse, RZ ;  /* 0x000000784a5a7210 */ /* 0x080fe40007fde0ff */
[----:B----4-:R-:W-:Y:S02]  /*30f0*/  IADD3 R110, P4, PT, R95, R120, RZ ;  /* 0x000000785f6e7210 */ /* 0x010fe40007f9e0ff */
[-C--:B------:R-:W-:Y:S01]  /*3100*/  LEA.HI.X.SX32 R95, R83, R121.reuse, 0x1, P1 ;  /* 0x00000079535f7211 */ /* 0x080fe200008f0eff */
[----:B------:R-:W-:Y:S01]  /*3110*/  STL.64 [R1+0x4e8], R152 ;  /* 0x0004e89801007387 */ /* 0x000fe20000100a00 */
[----:B------:R-:W-:-:S02]  /*3120*/  LEA.HI.X.SX32 R117, R88, R121, 0x1, P2 ;  /* 0x0000007958757211 */ /* 0x000fc400010f0eff */
[-C--:B------:R-:W-:Y:S01]  /*3130*/  LEA.HI.X.SX32 R113, R80, R121.reuse, 0x1, P5 ;  /* 0x0000007950717211 */ /* 0x080fe200028f0eff */
[----:B------:R-:W-:Y:S01]  /*3140*/  STL.64 [R1+0x620], R148 ;  /* 0x0006209401007387 */ /* 0x000fe20000100a00 */
[----:B------:R-:W-:-:S03]  /*3150*/  LEA.HI.X.SX32 R91, R76, R121, 0x1, P6 ;  /* 0x000000794c5b7211 */ /* 0x000fc600030f0eff */
[----:B------:R-:W-:Y:S01]  /*3160*/  STL.64 [R1+0x4e0], R118 ;  /* 0x0004e07601007387 */ /* 0x000fe20000100a00 */
[----:B------:R-:W-:-:S03]  /*3170*/  IADD3 R96, P2, PT, R87, R120, RZ ;  /* 0x0000007857607210 */ /* 0x000fc60007f5e0ff */
[----:B------:R1:W-:Y:S01]  /*3180*/  STL.64 [R1+0x6d8], R94 ;  /* 0x0006d85e01007387 */ /* 0x0003e20000100a00 */
[----:B------:R-:W-:-:S03]  /*3190*/  LEA.HI.X.SX32 R99, R74, R121, 0x1, P3 ;  /* 0x000000794a637211 */ /* 0x000fc600018f0eff */
[----:B------:R-:W-:Y:S01]  /*31a0*/  STL.64 [R1+0x4d8], R116 ;  /* 0x0004d87401007387 */ /* 0x000fe20000100a00 */
[----:B------:R-:W-:-:S03]  /*31b0*/  IADD3 R82, P3, PT, R66, R120, RZ ;  /* 0x0000007842527210 */ /* 0x000fc60007f7e0ff */
[----:B------:R-:W-:Y:S01]  /*31c0*/  STL.64 [R1+0x618], R92 ;  /* 0x0006185c01007387 */ /* 0x000fe20000100a00 */
[----:B------:R-:W-:-:S03]  /*31d0*/  LEA.HI.X.SX32 R111, R77, R121, 0x1, P4 ;  /* 0x000000794d6f7211 */ /* 0x000fc600020f0eff */
[----:B------:R-:W-:Y:S01]  /*31e0*/  STL.64 [R1+0x4d0], R112 ;  /* 0x0004d07001007387 */ /* 0x000fe20000100a00 */
[----:B------:R-:W-:-:S03]  /*31f0*/  LEA.HI.X.SX32 R97, R72, R121, 0x1, P2 ;  /* 0x0000007948617211 */ /* 0x000fc600010f0eff */
[----:B------:R2:W-:Y:S01]  /*3200*/  STL.64 [R1+0x610], R90 ;  /* 0x0006105a01007387 */ /* 0x0005e20000100a00 */
[-C--:B-1----:R-:W-:Y:S02]  /*3210*/  IADD3 R94, P1, PT, R86, R120.reuse, RZ ;  /* 0x00000078565e7210 */ /* 0x082fe40007f3e0ff */
[CC--:B------:R-:W-:Y:S01]  /*3220*/  LEA.HI.X.SX32 R83, R67.reuse, R121.reuse, 0x1, P3 ;  /* 0x0000007943537211 */ /* 0x0c0fe200018f0eff */
[----:B------:R-:W-:Y:S01]  /*3230*/  STL.64 [R1+0x4c8], R110 ;  /* 0x0004c86e01007387 */ /* 0x000fe20000100a00 */
[-C--:B------:R-:W-:Y:S02]  /*3240*/  IADD3 R86, P4, PT, R78, R120.reuse, RZ ;  /* 0x000000784e567210 */ /* 0x080fe40007f9e0ff */
[-C--:B------:R-:W-:Y:S02]  /*3250*/  IADD3 R78, P2, PT, R64, R120.reuse, RZ ;  /* 0x00000078404e7210 */ /* 0x080fe40007f5e0ff */
[-C--:B--2---:R-:W-:Y:S01]  /*3260*/  IADD3 R90, P6, PT, R67, R120.reuse, RZ ;  /* 0x00000078435a7210 */ /* 0x084fe20007fde0ff */
[----:B------:R-:W-:Y:S03]  /*3270*/  STL.64 [R1+0x4c0], R98 ;  /* 0x0004c06201007387 */ /* 0x000fe60000100a00 */
[----:B------:R-:W-:Y:S01]  /*3280*/  LEA.HI.X.SX32 R91, R70, R121, 0x1, P6 ;  /* 0x00000079465b7211 */ /* 0x000fe200030f0eff */
[----:B------:R-:W-:Y:S01]  /*3290*/  STL.64 [R1+0x4b8], R96 ;  /* 0x0004b86001007387 */ /* 0x000fe20000100a00 */
[----:B------:R-:W-:-:S02]  /*32a0*/  IADD3 R92, P5, PT, R79, R120, RZ ;  /* 0x000000784f5c7210 */ /* 0x000fc40007fbe0ff */
[-C--:B------:R-:W-:Y:S01]  /*32b0*/  LEA.HI.X.SX32 R79, R66, R121.reuse, 0x1, P2 ;  /* 0x00000079424f7211 */ /* 0x080fe200010f0eff */
[----:B------:R-:W-:Y:S04]  /*32c0*/  STL.64 [R1+0x6d0], R82 ;  /* 0x0006d05201007387 */ /* 0x000fe80000100a00 */
[----:B------:R1:W-:Y:S01]  /*32d0*/  STL.64 [R1+0x730], R90 ;  /* 0x0007305a01007387 */ /* 0x0003e20000100a00 */
[-C--:B------:R-:W-:Y:S02]  /*32e0*/  LEA.HI.X.SX32 R95, R64, R121.reuse, 0x1, P1 ;  /* 0x00000079405f7211 */ /* 0x080fe400008f0eff */
[----:B------:R-:W-:Y:S02]  /*32f0*/  IADD3 R76, P6, PT, R69, R120, RZ ;  /* 0x00000078454c7210 */ /* 0x000fe40007fde0ff */
[----:B------:R-:W-:-:S02]  /*3300*/  LEA.HI.X.SX32 R93, R61, R121, 0x1, P5 ;  /* 0x000000793d5d7211 */ /* 0x000fc400028f0eff */
[----:B-1----:R-:W-:-:S04]  /*3310*/  IADD3 R90, P2, PT, R58, R120, RZ ;  /* 0x000000783a5a7210 */ /* 0x002fc80007f5e0ff */
[-C--:B------:R-:W-:Y:S02]  /*3320*/  LEA.HI.X.SX32 R91, R60, R121.reuse, 0x1, P2 ;  /* 0x000000793c5b7211 */ /* 0x080fe400010f0eff */
[-C--:B------:R-:W-:Y:S01]  /*3330*/  IADD3 R66, P2, PT, R52, R120.reuse, RZ ;  /* 0x0000007834427210 */ /* 0x080fe20007f5e0ff */
[----:B------:R1:W-:Y:S01]  /*3340*/  STL.64 [R1+0x608], R78 ;  /* 0x0006084e01007387 */ /* 0x0003e20000100a00 */
[-C--:B------:R-:W-:Y:S02]  /*3350*/  LEA.HI.X.SX32 R87, R58, R121.reuse, 0x1, P4 ;  /* 0x000000793a577211 */ /* 0x080fe400020f0eff */
[-C--:B------:R-:W-:Y:S01]  /*3360*/  IADD3 R82, P3, PT, R68, R120.reuse, RZ ;  /* 0x0000007844527210 */ /* 0x080fe20007f7e0ff */
[----:B------:R-:W-:Y:S01]  /*3370*/  STL.64 [R1+0x4b0], R94 ;  /* 0x0004b05e01007387 */ /* 0x000fe20000100a00 */
[-C--:B------:R-:W-:Y:S02]  /*3380*/  LEA.HI.X.SX32 R67, R53, R121.reuse, 0x1, P2 ;  /* 0x0000007935437211 */ /* 0x080fe400010f0eff */
[----:B------:R-:W-:Y:S01]  /*3390*/  IADD3 R68, P5, PT, R62, R120, RZ ;  /* 0x000000783e447210 */ /* 0x000fe20007fbe0ff */
[----:B------:R-:W-:Y:S01]  /*33a0*/  STL.64 [R1+0x4a8], R92 ;  /* 0x0004a85c01007387 */ /* 0x000fe20000100a00 */
[----:B------:R-:W-:-:S02]  /*33b0*/  LEA.HI.X.SX32 R77, R56, R121, 0x1, P6 ;  /* 0x00000079384d7211 */ /* 0x000fc400030f0eff */
[-C--:B------:R-:W-:Y:S01]  /*33c0*/  IADD3 R62, P4, PT, R50, R120.reuse, RZ ;  /* 0x00000078323e7210 */ /* 0x080fe20007f9e0ff */
[----:B------:R-:W-:Y:S01]  /*33d0*/  STL.64 [R1+0x600], R90 ;  /* 0x0006005a01007387 */ /* 0x000fe20000100a00 */
[----:B-1----:R-:W-:-:S03]  /*33e0*/  IADD3 R78, P1, PT, R63, R120, RZ ;  /* 0x000000783f4e7210 */ /* 0x002fc60007f3e0ff */
[----:B------:R-:W-:Y:S01]  /*33f0*/  STL.64 [R1+0x4a0], R86 ;  /* 0x0004a05601007387 */ /* 0x000fe20000100a00 */
[----:B------:R-:W-:-:S03]  /*3400*/  LEA.HI.X.SX32 R63, R52, R121, 0x1, P4 ;  /* 0x00000079343f7211 */ /* 0x000fc600020f0eff */
[----:B------:R1:W-:Y:S04]  /*3410*/  STL.64 [R1+0x6c8], R66 ;  /* 0x0006c84201007387 */ /* 0x0003e80000100a00 */
[----:B------:R2:W-:Y:S01]  /*3420*/  STL.64 [R1+0x498], R76 ;  /* 0x0004984c01007387 */ /* 0x0005e20000100a00 */
[-C--:B------:R-:W-:Y:S02]  /*3430*/  LEA.HI.X.SX32 R79, R47, R121.reuse, 0x1, P1 ;  /* 0x000000792f4f7211 */ /* 0x080fe400008f0eff */
[----:B------:R-:W-:Y:S01]  /*3440*/  LEA.HI.X.SX32 R83, R50, R121, 0x1, P3 ;  /* 0x0000007932537211 */ /* 0x000fe200018f0eff */
[----:B------:R4:W-:Y:S01]  /*3450*/  STL.64 [R1+0x5f8], R62 ;  /* 0x0005f83e01007387 */ /* 0x0009e20000100a00 */
[-C--:B-1----:R-:W-:Y:S02]  /*3460*/  IADD3 R66, P2, PT, R54, R120.reuse, RZ ;  /* 0x0000007836427210 */ /* 0x082fe40007f5e0ff */
[----:B--2---:R-:W-:-:S02]  /*3470*/  IADD3 R76, P4, PT, R44, R120, RZ ;  /* 0x000000782c4c7210 */ /* 0x004fc40007f9e0ff */
[-C--:B------:R-:W-:Y:S02]  /*3480*/  IADD3 R54, P1, PT, R48, R120.reuse, RZ ;  /* 0x0000007830367210 */ /* 0x080fe40007f3e0ff */
[-C--:B------:R-:W-:Y:S02]  /*3490*/  LEA.HI.X.SX32 R77, R46, R121.reuse, 0x1, P4 ;  /* 0x000000792e4d7211 */ /* 0x080fe400020f0eff */
[-C--:B------:R-:W-:Y:S02]  /*34a0*/  IADD3 R48, P4, PT, R38, R120.reuse, RZ ;  /* 0x0000007826307210 */ /* 0x080fe40007f9e0ff */
[-C--:B------:R-:W-:Y:S02]  /*34b0*/  IADD3 R60, P6, PT, R55, R120.reuse, RZ ;  /* 0x00000078373c7210 */ /* 0x080fe40007fde0ff */
[----:B----4-:R-:W-:Y:S02]  /*34c0*/  IADD3 R62, P3, PT, R49, R120, RZ ;  /* 0x00000078313e7210 */ /* 0x010fe40007f7e0ff */
[-C--:B------:R-:W-:Y:S01]  /*34d0*/  LEA.HI.X.SX32 R69, R44, R121.reuse, 0x1, P5 ;  /* 0x000000792c457211 */ /* 0x080fe200028f0eff */
[----:B------:R-:W-:Y:S01]  /*34e0*/  STL.64 [R1+0x490], R82 ;  /* 0x0004905201007387 */ /* 0x000fe20000100a00 */
[----:B------:R-:W-:-:S02]  /*34f0*/  LEA.HI.X.SX32 R49, R40, R121, 0x1, P4 ;  /* 0x0000007928317211 */ /* 0x000fc400020f0eff */
[-C--:B------:R-:W-:Y:S01]  /*3500*/  IADD3 R46, P5, PT, R35, R120.reuse, RZ ;  /* 0x00000078232e7210 */ /* 0x080fe20007fbe0ff */
[----:B------:R-:W-:Y:S01]  /*3510*/  STL.64 [R1+0x488], R78 ;  /* 0x0004884e01007387 */ /* 0x000fe20000100a00 */
[-C--:B------:R-:W-:Y:S02]  /*3520*/  LEA.HI.X.SX32 R61, R42, R121.reuse, 0x1, P6 ;  /* 0x000000792a3d7211 */ /* 0x080fe400030f0eff */
[----:B------:R-:W-:Y:S01]  /*3530*/  IADD3 R52, P6, PT, R34, R120, RZ ;  /* 0x0000007822347210 */ /* 0x000fe20007fde0ff */
[----:B------:R-:W-:Y:S01]  /*3540*/  STL.64 [R1+0x5f0], R76 ;  /* 0x0005f04c01007387 */ /* 0x000fe20000100a00 */
[----:B------:R-:W-:-:S03]  /*3550*/  LEA.HI.X.SX32 R47, R38, R121, 0x1, P5 ;  /* 0x00000079262f7211 */ /* 0x000fc600028f0eff */
[----:B------:R-:W-:Y:S01]  /*3560*/  STL.64 [R1+0x480], R68 ;  /* 0x0004804401007387 */ /* 0x000fe20000100a00 */
[----:B------:R-:W-:-:S03]  /*3570*/  LEA.HI.X.SX32 R53, R35, R121, 0x1, P6 ;  /* 0x0000007923357211 */ /* 0x000fc600030f0eff */
[----:B------:R1:W-:Y:S04]  /*3580*/  STL.64 [R1+0x758], R48 ;  /* 0x0007583001007387 */ /* 0x0003e80000100a00 */
[----:B------:R2:W-:Y:S01]  /*3590*/  STL.64 [R1+0x478], R60 ;  /* 0x0004783c01007387 */ /* 0x0005e20000100a00 */
[----:B-1----:R-:W-:-:S03]  /*35a0*/  IADD3 R48, P4, PT, R32, R120, RZ ;  /* 0x0000007820307210 */ /* 0x002fc60007f9e0ff */
[----:B------:R1:W-:Y:S01]  /*35b0*/  STL.64 [R1+0x728], R46 ;  /* 0x0007282e01007387 */ /* 0x0003e20000100a00 */
[-C--:B------:R-:W-:Y:S02]  /*35c0*/  LEA.HI.X.SX32 R49, R34, R121.reuse, 0x1, P4 ;  /* 0x0000007922317211 */ /* 0x080fe400020f0eff */
[-C--:B--2---:R-:W-:Y:S01]  /*35d0*/  IADD3 R60, P4, PT, R26, R120.reuse, RZ ;  /* 0x000000781a3c7210 */ /* 0x084fe20007f9e0ff */
[----:B------:R2:W-:Y:S01]  /*35e0*/  STL.64 [R1+0x6c0], R52 ;  /* 0x0006c03401007387 */ /* 0x0005e20000100a00 */
[-C--:B------:R-:W-:Y:S02]  /*35f0*/  LEA.HI.X.SX32 R63, R29, R121.reuse, 0x1, P3 ;  /* 0x000000791d3f7211 */ /* 0x080fe400018f0eff */
[-C--:B------:R-:W-:Y:S02]  /*3600*/  LEA.HI.X.SX32 R61, R28, R121.reuse, 0x1, P4 ;  /* 0x000000791c3d7211 */ /* 0x080fe400020f0eff */
[----:B------:R-:W-:Y:S01]  /*3610*/  LEA.HI.X.SX32 R67, R32, R121, 0x1, P2 ;  /* 0x0000007920437211 */ /* 0x000fe200010f0eff */
[----:B------:R4:W-:Y:S01]  /*3620*/  STL.64 [R1+0x5e8], R48 ;  /* 0x0005e83001007387 */ /* 0x0009e20000100a00 */
[----:B-1----:R-:W-:-:S02]  /*3630*/  IADD3 R46, P5, PT, R37, R120, RZ ;  /* 0x00000078252e7210 */ /* 0x002fc40007fbe0ff */
[-C--:B--2---:R-:W-:Y:S02]  /*3640*/  IADD3 R52, P6, PT, R36, R120.reuse, RZ ;  /* 0x0000007824347210 */ /* 0x084fe40007fde0ff */
[-C--:B------:R-:W-:Y:S02]  /*3650*/  IADD3 R36, P3, PT, R30, R120.reuse, RZ ;  /* 0x000000781e247210 */ /* 0x080fe40007f7e0ff */
[-C--:B------:R-:W-:Y:S02]  /*3660*/  IADD3 R30, P4, PT, R20, R120.reuse, RZ ;  /* 0x00000078141e7210 */ /* 0x080fe40007f9e0ff */
[----:B----4-:R-:W-:Y:S02]  /*3670*/  IADD3 R48, P2, PT, R31, R120, RZ ;  /* 0x000000781f307210 */ /* 0x010fe40007f5e0ff */
[-C--:B------:R-:W-:Y:S01]  /*3680*/  LEA.HI.X.SX32 R55, R26, R121.reuse, 0x1, P1 ;  /* 0x000000791a377211 */ /* 0x080fe200008f0eff */
[----:B------:R-:W-:Y:S01]  /*3690*/  STL.64 [R1+0x470], R66 ;  /* 0x0004704201007387 */ /* 0x000fe20000100a00 */
[----:B------:R-:W-:-:S02]  /*36a0*/  LEA.HI.X.SX32 R31, R21, R121, 0x1, P4 ;  /* 0x00000079151f7211 */ /* 0x000fc400020f0eff */
[----:B------:R-:W-:Y:S01]  /*36b0*/  LEA.HI.X.SX32 R47, R23, R121, 0x1, P5 ;  /* 0x00000079172f7211 */ /* 0x000fe200028f0eff */
[----:B------:R-:W-:Y:S01]  /*36c0*/  STL.64 [R1+0x468], R62 ;  /* 0x0004683e01007387 */ /* 0x000fe20000100a00 */
[----:B------:R-:W-:-:S03]  /*36d0*/  IADD3 R28, P1, PT, R17, R120, RZ ;  /* 0x00000078111c7210 */ /* 0x000fc60007f3e0ff */
[----:B------:R-:W-:Y:S01]  /*36e0*/  STL.64 [R1+0x5e0], R60 ;  /* 0x0005e03c01007387 */ /* 0x000fe20000100a00 */
[----:B------:R-:W-:-:S03]  /*36f0*/  LEA.HI.X.SX32 R29, R20, R121, 0x1, P1 ;  /* 0x00000079141d7211 */ /* 0x000fc600008f0eff */
[----:B------:R-:W-:Y:S01]  /*3700*/  STL.64 [R1+0x460], R54 ;  /* 0x0004603601007387 */ /* 0x000fe20000100a00 */
[----:B------:R-:W-:-:S03]  /*3710*/  IADD3 R34, P5, PT, R24, R120, RZ ;  /* 0x0000007818227210 */ /* 0x000fc60007fbe0ff */
[----:B------:R1:W-:Y:S04]  /*3720*/  STL.64 [R1+0x6b8], R30 ;  /* 0x0006b81e01007387 */ /* 0x0003e80000100a00 */
[----:B------:R2:W-:Y:S01]  /*3730*/  STL.64 [R1+0x458], R46 ;  /* 0x0004582e01007387 */ /* 0x0005e20000100a00 */
[-C--:B------:R-:W-:Y:S02]  /*3740*/  LEA.HI.X.SX32 R53, R17, R121.reuse, 0x1, P6 ;  /* 0x0000007911357211 */ /* 0x080fe400030f0eff */
[-C--:B------:R-:W-:Y:S02]  /*3750*/  LEA.HI.X.SX32 R49, R25, R121.reuse, 0x1, P2 ;  /* 0x0000007919317211 */ /* 0x080fe400010f0eff */
[----:B------:R-:W-:Y:S02]  /*3760*/  LEA.HI.X.SX32 R35, R33, R121, 0x1, P5 ;  /* 0x0000007921237211 */ /* 0x000fe400028f0eff */
[----:B-1----:R-:W-:-:S02]  /*3770*/  IADD3 R30, P4, PT, R22, R120, RZ ;  /* 0x00000078161e7210 */ /* 0x002fc40007f9e0ff */
[-C--:B--2---:R-:W-:Y:S02]  /*3780*/  IADD3 R46, P1, PT, R4, R120.reuse, RZ ;  /* 0x00000078042e7210 */ /* 0x084fe40007f3e0ff */
[-C--:B------:R-:W-:Y:S02]  /*3790*/  IADD3 R22, P6, PT, R18, R120.reuse, RZ ;  /* 0x0000007812167210 */ /* 0x080fe40007fde0ff */
[-C--:B------:R-:W-:Y:S02]  /*37a0*/  LEA.HI.X.SX32 R47, R27, R121.reuse, 0x1, P1 ;  /* 0x000000791b2f7211 */ /* 0x080fe400008f0eff */
[-C--:B------:R-:W-:Y:S02]  /*37b0*/  IADD3 R24, P1, PT, R0, R120.reuse, RZ ;  /* 0x0000007800187210 */ /* 0x080fe40007f3e0ff */
[----:B------:R-:W-:Y:S01]  /*37c0*/  IADD3 R18, P5, PT, R3, R120, RZ ;  /* 0x0000007803127210 */ /* 0x000fe20007fbe0ff */
[----:B------:R1:W-:Y:S01]  /*37d0*/  STL.64 [R1+0x5d8], R28 ;  /* 0x0005d81c01007387 */ /* 0x0003e20000100a00 */
[----:B------:R-:W-:-:S02]  /*37e0*/  LEA.HI.X.SX32 R37, R4, R121, 0x1, P3 ;  /* 0x0000007904257211 */ /* 0x000fc400018f0eff */
[----:B------:R-:W-:Y:S01]  /*37f0*/  LEA.HI.X.SX32 R25, R41, R121, 0x1, P1 ;  /* 0x0000007929197211 */ /* 0x000fe200008f0eff */
[----:B------:R-:W-:Y:S01]  /*3800*/  STL.64 [R1+0x450], R52 ;  /* 0x0004503401007387 */ /* 0x000fe20000100a00 */
[----:B------:R-:W-:-:S03]  /*3810*/  IADD3 R20, P3, PT, R2, R120, RZ ;  /* 0x0000007802147210 */ /* 0x000fc60007f7e0ff */
[----:B------:R-:W-:Y:S01]  /*3820*/  STL.64 [R1+0x448], R48 ;  /* 0x0004483001007387 */ /* 0x000fe20000100a00 */
[----:B-1----:R-:W-:-:S03]  /*3830*/  IADD3 R28, P2, PT, R19, R120, RZ ;  /* 0x00000078131c7210 */ /* 0x002fc60007f5e0ff */
[----:B------:R-:W-:Y:S01]  /*3840*/  STL.64 [R1+0x5d0], R46 ;  /* 0x0005d02e01007387 */ /* 0x000fe20000100a00 */
[----:B------:R-:W-:-:S03]  /*3850*/  LEA.HI.X.SX32 R19, R2, R121, 0x1, P5 ;  /* 0x0000007902137211 */ /* 0x000fc600028f0eff */
[----:B------:R-:W-:Y:S04]  /*3860*/  STL.64 [R1+0x440], R36 ;  /* 0x0004402401007387 */ /* 0x000fe80000100a00 */
[----:B------:R-:W-:Y:S01]  /*3870*/  STL.64 [R1+0x438], R34 ;  /* 0x0004382201007387 */ /* 0x000fe20000100a00 */
[----:B------:R-:W-:-:S03]  /*3880*/  LEA.HI.X.SX32 R21, R0, R121, 0x1, P3 ;  /* 0x0000007900157211 */ /* 0x000fc600018f0eff */
[----:B------:R-:W-:Y:S01]  /*3890*/  STL.64 [R1+0x720], R24 ;  /* 0x0007201801007387 */ /* 0x000fe20000100a00 */
[----:B------:R-:W-:-:S03]  /*38a0*/  LEA.HI.X.SX32 R23, R57, R121, 0x1, P6 ;  /* 0x0000007939177211 */ /* 0x000fc600030f0eff */
[----:B------:R1:W-:Y:S01]  /*38b0*/  STL.64 [R1+0x5c8], R18 ;  /* 0x0005c81201007387 */ /* 0x0003e20000100a00 */
[----:B------:R-:W-:-:S03]  /*38c0*/  LEA.HI.X.SX32 R31, R3, R121, 0x1, P4 ;  /* 0x00000079031f7211 */ /* 0x000fc600020f0eff */
[----:B------:R2:W-:Y:S01]  /*38d0*/  STL.64 [R1+0x6b0], R20 ;  /* 0x0006b01401007387 */ /* 0x0005e20000100a00 */
[----:B-1----:R-:W-:-:S03]  /*38e0*/  IADD3 R18, P5, PT, R13, R120, RZ ;  /* 0x000000780d127210 */ /* 0x002fc60007fbe0ff */
[----:B------:R-:W-:Y:S01]  /*38f0*/  STL.64 [R1+0x428], R22 ;  /* 0x0004281601007387 */ /* 0x000fe20000100a00 */
[----:B------:R-:W-:-:S03]  /*3900*/  LEA.HI.X.SX32 R19, R59, R121, 0x1, P5 ;  /* 0x000000793b137211 */ /* 0x000fc600028f0eff */
[----:B------:R-:W-:Y:S01]  /*3910*/  STL.64 [R1+0x430], R30 ;  /* 0x0004301e01007387 */ /* 0x000fe20000100a00 */
[-C--:B------:R-:W-:Y:S02]  /*3920*/  IADD3 R26, P1, PT, R39, R120.reuse, RZ ;  /* 0x00000078271a7210 */ /* 0x080fe40007f3e0ff */
[-C--:B------:R-:W-:Y:S01]  /*3930*/  LEA.HI.X.SX32 R29, R13, R121.reuse, 0x1, P2 ;  /* 0x000000790d1d7211 */ /* 0x080fe200010f0eff */
[----:B------:R1:W-:Y:S01]  /*3940*/  STL.64 [R1+0x5c0], R18 ;  /* 0x0005c01201007387 */ /* 0x0003e20000100a00 */
[-C--:B------:R-:W-:Y:S02]  /*3950*/  IADD3 R2, P2, PT, R15, R120.reuse, RZ ;  /* 0x000000780f027210 */ /* 0x080fe40007f5e0ff */
[-C--:B------:R-:W-:Y:S02]  /*3960*/  IADD3 R24, P3, PT, R43, R120.reuse, RZ ;  /* 0x000000782b187210 */ /* 0x080fe40007f7e0ff */
[----:B------:R-:W-:Y:S02]  /*3970*/  LEA.HI.X.SX32 R27, R71, R121, 0x1, P1 ;  /* 0x00000079471b7211 */ /* 0x000fe400008f0eff */
[----:B--2---:R-:W-:-:S02]  /*3980*/  IADD3 R20, P4, PT, R45, R120, RZ ;  /* 0x000000782d147210 */ /* 0x004fc40007f9e0ff */
[CC--:B-1----:R-:W-:Y:S02]  /*3990*/  IADD3 R18, P5, PT, R14.reuse, R120.reuse, RZ ;  /* 0x000000780e127210 */ /* 0x0c2fe40007fbe0ff */
[-C--:B------:R-:W-:Y:S02]  /*39a0*/  LEA.HI.X.SX32 R3, R14, R121.reuse, 0x1, P2 ;  /* 0x000000790e037211 */ /* 0x080fe400010f0eff */
[-C--:B------:R-:W-:Y:S01]  /*39b0*/  LEA.HI.X.SX32 R19, R73, R121.reuse, 0x1, P5 ;  /* 0x0000007949137211 */ /* 0x080fe200028f0eff */
[----:B------:R-:W-:Y:S01]  /*39c0*/  STL.64 [R1+0x418], R26 ;  /* 0x0004181a01007387 */ /* 0x000fe20000100a00 */
[-C--:B------:R-:W-:Y:S02]  /*39d0*/  LEA.HI.X.SX32 R25, R15, R121.reuse, 0x1, P3 ;  /* 0x000000790f197211 */ /* 0x080fe400018f0eff */
[----:B------:R-:W-:Y:S01]  /*39e0*/  LEA.HI.X.SX32 R21, R75, R121, 0x1, P4 ;  /* 0x000000794b157211 */ /* 0x000fe200020f0eff */
[----:B------:R-:W-:Y:S04]  /*39f0*/  STL.64 [R1+0x420], R28 ;  /* 0x0004201c01007387 */ /* 0x000fe80000100a00 */
[----:B------:R1:W-:Y:S04]  /*3a00*/  STL.64 [R1+0x6a8], R18 ;  /* 0x0006a81201007387 */ /* 0x0003e80000100a00 */
[----:B------:R-:W-:Y:S04]  /*3a10*/  STL.64 [R1+0x5b8], R2 ;  /* 0x0005b80201007387 */ /* 0x000fe80000100a00 */
[----:B------:R-:W-:Y:S04]  /*3a20*/  STL.64 [R1+0x410], R24 ;  /* 0x0004101801007387 */ /* 0x000fe80000100a00 */
[----:B------:R3:W-:Y:S01]  /*3a30*/  STL.64 [R1+0x408], R20 ;  /* 0x0004081401007387 */ /* 0x0007e20000100a00 */
[----:B-1----:R-:W-:-:S02]  /*3a40*/  IADD3 R18, P5, PT, R16, R120, RZ ;  /* 0x0000007810127210 */ /* 0x002fc40007fbe0ff */
[----:B------:R-:W-:Y:S02]  /*3a50*/  IADD3 R22, P6, PT, R51, R120, RZ ;  /* 0x0000007833167210 */ /* 0x000fe40007fde0ff */
[-C--:B------:R-:W-:Y:S02]  /*3a60*/  LEA.HI.X.SX32 R19, R81, R121.reuse, 0x1, P5 ;  /* 0x0000007951137211 */ /* 0x080fe400028f0eff */
[----:B---3--:R-:W-:Y:S02]  /*3a70*/  LEA R20, P4, R233, R122, 0x2 ;  /* 0x0000007ae9147211 */ /* 0x008fe400078810ff */
[----:B------:R-:W1:Y:S01]  /*3a80*/  LDC R233, c[0x0][0x3d8] ;  /* 0x0000f600ffe97b82 */ /* 0x000e620000000800 */
[----:B------:R2:W-:Y:S01]  /*3a90*/  STL.64 [R1+0x5b0], R18 ;  /* 0x0005b01201007387 */ /* 0x0005e20000100a00 */
[----:B------:R-:W-:Y:S02]  /*3aa0*/  LEA.HI.X.SX32 R23, R16, R121, 0x1, P6 ;  /* 0x0000007910177211 */ /* 0x000fe400030f0eff */
[----:B------:R-:W-:-:S03]  /*3ab0*/  IADD3 R26, P1, PT, R65, R120, RZ ;  /* 0x00000078411a7210 */ /* 0x000fc60007f3e0ff */
[----:B------:R3:W-:Y:S01]  /*3ac0*/  STL.64 [R1+0x400], R22 ;  /* 0x0004001601007387 */ /* 0x0007e20000100a00 */
[-C--:B--2---:R-:W-:Y:S02]  /*3ad0*/  LEA R18, P5, R238, R122.reuse, 0x3 ;  /* 0x0000007aee127211 */ /* 0x084fe400078a18ff */
[----:B------:R-:W2:Y:S01]  /*3ae0*/  LDC R238, c[0x0][0x3d8] ;  /* 0x0000f600ffee7b82 */ /* 0x000ea20000000800 */
[----:B---3--:R-:W-:-:S07]  /*3af0*/  LEA R22, P6, R230, R122, 0x4 ;  /* 0x0000007ae6167211 */ /* 0x008fce00078c20ff */
[----:B------:R-:W3:Y:S01]  /*3b00*/  LDC R230, c[0x0][0x3d8] ;  /* 0x0000f600ffe67b82 */ /* 0x000ee20000000800 */
[----:B------:R-:W-:Y:S02]  /*3b10*/  LEA.HI.X.SX32 R27, R89, R121, 0x1, P1 ;  /* 0x00000079591b7211 */ /* 0x000fe400008f0eff */
[----:B-1----:R-:W-:-:S05]  /*3b20*/  LEA R14, P1, R233, R122, 0x5 ;  /* 0x0000007ae90e7211 */ /* 0x002fca00078228ff */
[----:B------:R-:W1:Y:S01]  /*3b30*/  LDC R233, c[0x0][0x3d8] ;  /* 0x0000f600ffe97b82 */ /* 0x000e620000000800 */
[----:B------:R-:W-:Y:S01]  /*3b40*/  IADD3 R2, P2, PT, R101, R122, RZ ;  /* 0x0000007a65027210 */ /* 0x000fe20007f5e0ff */
[----:B------:R-:W-:Y:S03]  /*3b50*/  STL.64 [R1+0x3f8], R26 ;  /* 0x0003f81a01007387 */ /* 0x000fe60000100a00 */
[----:B--2---:R-:W-:-:S03]  /*3b60*/  LEA.HI.X.SX32 R3, R238, R123, 0x1, P2 ;  /* 0x0000007bee037211 */ /* 0x004fc600010f0eff */
[----:B------:R-:W2:Y:S01]  /*3b70*/  LDC R238, c[0x0][0x3d8] ;  /* 0x0000f600ffee7b82 */ /* 0x000ea20000000800 */
[----:B------:R-:W-:Y:S01]  /*3b80*/  LEA.HI.X.SX32 R21, R101, R123, 0x1, P4 ;  /* 0x0000007b65157211 */ /* 0x000fe200020f0eff */
[----:B------:R3:W-:Y:S04]  /*3b90*/  STL.64 [R1+0x3f0], R2 ;  /* 0x0003f00201007387 */ /* 0x0007e80000100a00 */
[----:B------:R1:W-:Y:S01]  /*3ba0*/  STL.64 [R1+0x3e8], R20 ;  /* 0x0003e81401007387 */ /* 0x0003e20000100a00 */
[-C--:B---3--:R-:W-:Y:S02]  /*3bb0*/  LEA R2, P2, R230, R122.reuse, 0x6 ;  /* 0x0000007ae6027211 */ /* 0x088fe400078430ff */
[----:B------:R-:W3:Y:S01]  /*3bc0*/  LDC R230, c[0x0][0x3d8] ;  /* 0x0000f600ffe67b82 */ /* 0x000ee20000000800 */
[----:B-1----:R-:W-:-:S07]  /*3bd0*/  LEA R20, P4, R233, R122, 0x7 ;  /* 0x0000007ae9147211 */ /* 0x002fce00078838ff */
[----:B------:R-:W1:Y:S01]  /*3be0*/  LDC R233, c[0x0][0x3d8] ;  /* 0x0000f600ffe97b82 */ /* 0x000e620000000800 */
[----:B--2---:R-:W-:-:S05]  /*3bf0*/  IMAD.SHL.U32 R238, R238, 0x4, RZ ;  /* 0x00000004eeee7824 */ /* 0x004fca00078e00ff */
[----:B------:R-:W-:Y:S02]  /*3c00*/  LEA.HI.X.SX32 R19, R238, R123, 0x1, P5 ;  /* 0x0000007bee137211 */ /* 0x000fe400028f0eff */
[----:B------:R-:W2:Y:S03]  /*3c10*/  LDC R238, c[0x0][0x3d8] ;  /* 0x0000f600ffee7b82 */ /* 0x000ea60000000800 */
[----:B------:R4:W-:Y:S01]  /*3c20*/  STL.64 [R1+0x3d8], R18 ;  /* 0x0003d81201007387 */ /* 0x0009e20000100a00 */
[----:B---3--:R-:W-:-:S05]  /*3c30*/  IMAD R230, R230, 0x82, RZ ;  /* 0x00000082e6e67824 */ /* 0x008fca00078e02ff */
[----:B----4-:R-:W-:Y:S02]  /*3c40*/  IADD3 R18, P5, PT, R230, R122, RZ ;  /* 0x0000007ae6127210 */ /* 0x010fe40007fbe0ff */
[----:B-1----:R-:W-:Y:S01]  /*3c50*/  SHF.L.U32 R233, R233, 0x3, RZ ;  /* 0x00000003e9e97819 */ /* 0x002fe200000006ff */
[----:B------:R-:W1:Y:S03]  /*3c60*/  LDC R230, c[0x0][0x3d8] ;  /* 0x0000f600ffe67b82 */ /* 0x000e660000000800 */
[----:B------:R-:W-:-:S05]  /*3c70*/  LEA.HI.X.SX32 R23, R233, R123, 0x1, P6 ;  /* 0x0000007be9177211 */ /* 0x000fca00030f0eff */
[----:B------:R-:W3:Y:S01]  /*3c80*/  LDC R233, c[0x0][0x3d8] ;  /* 0x0000f600ffe97b82 */ /* 0x000ee20000000800 */
[----:B--2---:R-:W-:-:S04]  /*3c90*/  SHF.L.U32 R238, R238, 0x4, RZ ;  /* 0x00000004eeee7819 */ /* 0x004fc800000006ff */
[----:B------:R-:W-:-:S03]  /*3ca0*/  LEA.HI.X.SX32 R15, R238, R123, 0x1, P1 ;  /* 0x0000007bee0f7211 */ /* 0x000fc600008f0eff */
[----:B------:R-:W2:Y:S01]  /*3cb0*/  LDC R238, c[0x0][0x3d8] ;  /* 0x0000f600ffee7b82 */ /* 0x000ea20000000800 */
[----:B-1----:R-:W-:Y:S01]  /*3cc0*/  IMAD.SHL.U32 R230, R230, 0x20, RZ ;  /* 0x00000020e6e67824 */ /* 0x002fe200078e00ff */
[----:B------:R-:W-:Y:S04]  /*3cd0*/  STL.64 [R1+0x3b8], R22 ;  /* 0x0003b81601007387 */ /* 0x000fe80000100a00 */
[----:B------:R-:W-:Y:S01]  /*3ce0*/  LEA.HI.X.SX32 R3, R230, R123, 0x1, P2 ;  /* 0x0000007be6037211 */ /* 0x000fe200010f0eff */
[----:B---3--:R-:W-:Y:S01]  /*3cf0*/  IMAD R233, R233, 0x86, RZ ;  /* 0x00000086e9e97824 */ /* 0x008fe200078e02ff */
[----:B------:R-:W-:Y:S01]  /*3d00*/  STL.64 [R1+0x378], R14 ;  /* 0x0003780e01007387 */ /* 0x000fe20000100a00 */
[----:B------:R-:W1:Y:S03]  /*3d10*/  LDC R230, c[0x0][0x3d8] ;  /* 0x0000f600ffe67b82 */ /* 0x000e660000000800 */
[----:B------:R3:W-:Y:S02]  /*3d20*/  STL.64 [R1+0x2f8], R2 ;  /* 0x0002f80201007387 */ /* 0x0007e40000100a00 */
[----:B---3--:R-:W-:-:S03]  /*3d30*/  IADD3 R2, P2, PT, R233, R122, RZ ;  /* 0x0000007ae9027210 */ /* 0x008fc60007f5e0ff */
[----:B------:R-:W3:Y:S01]  /*3d40*/  LDC R233, c[0x0][0x3d8] ;  /* 0x0000f600ffe97b82 */ /* 0x000ee20000000800 */
[----:B--2---:R-:W-:-:S04]  /*3d50*/  SHF.L.U32 R238, R238, 0x6, RZ ;  /* 0x00000006eeee7819 */ /* 0x004fc800000006ff */
[----:B------:R-:W-:-:S03]  /*3d60*/  LEA.HI.X.SX32 R21, R238, R123, 0x1, P4 ;  /* 0x0000007bee157211 */ /* 0x000fc600020f0eff */
[----:B------:R-:W2:Y:S01]  /*3d70*/  LDC R238, c[0x0][0x3d8] ;  /* 0x0000f600ffee7b82 */ /* 0x000ea20000000800 */
[----:B---3--:R-:W-:-:S05]  /*3d80*/  IMAD R233, R233, 0x41, RZ ;  /* 0x00000041e9e97824 */ /* 0x008fca00078e02ff */
[-C--:B------:R-:W-:Y:S02]  /*3d90*/  LEA.HI.X.SX32 R19, R233, R123.reuse, 0x1, P5 ;  /* 0x0000007be9137211 */ /* 0x080fe400028f0eff */
[----:B------:R-:W3:Y:S01]  /*3da0*/  LDC R233, c[0x0][0x3d8] ;  /* 0x0000f600ffe97b82 */ /* 0x000ee20000000800 */
[----:B--2---:R-:W-:Y:S01]  /*3db0*/  IMAD R238, R238, 0x21, RZ ;  /* 0x00000021eeee7824 */ /* 0x004fe200078e02ff */
[CC--:B------:R-:W-:Y:S01]  /*3dc0*/  IADD3 R16, P6, PT, R103.reuse, R122.reuse, RZ ;  /* 0x0000007a67107210 */ /* 0x0c0fe20007fde0ff */
[----:B-1----:R-:W-:Y:S01]  /*3dd0*/  IMAD R230, R230, 0x88, RZ ;  /* 0x00000088e6e67824 */ /* 0x002fe200078e02ff */
[----:B------:R-:W-:Y:S02]  /*3de0*/  IADD3 R14, P1, PT, R228, R122, RZ ;  /* 0x0000007ae40e7210 */ /* 0x000fe40007f3e0ff */
[-C--:B------:R-:W-:Y:S02]  /*3df0*/  LEA.HI.X.SX32 R17, R238, R123.reuse, 0x1, P6 ;  /* 0x0000007bee117211 */ /* 0x080fe400030f0eff */
[----:B------:R-:W1:Y:S01]  /*3e00*/  LDC R238, c[0x0][0x3d8] ;  /* 0x0000f600ffee7b82 */ /* 0x000e620000000800 */
[----:B------:R-:W-:Y:S01]  /*3e10*/  STL.64 [R1+0x1f8], R20 ;  /* 0x0001f81401007387 */ /* 0x000fe20000100a00 */
[----:B------:R-:W-:-:S03]  /*3e20*/  LEA.HI.X.SX32 R15, R103, R123, 0x1, P1 ;  /* 0x0000007b670f7211 */ /* 0x000fc600008f0eff */
[----:B------:R-:W-:Y:S03]  /*3e30*/  STL.64 [R1+0x1f0], R18 ;  /* 0x0001f01201007387 */ /* 0x000fe60000100a00 */
[----:B------:R-:W2:Y:S01]  /*3e40*/  LDC R228, c[0x0][0x3d8] ;  /* 0x0000f600ffe47b82 */ /* 0x000ea20000000800 */
[----:B------:R4:W-:Y:S01]  /*3e50*/  STL.64 [R1+0x2f0], R16 ;  /* 0x0002f01001007387 */ /* 0x0009e20000100a00 */
[----:B---3--:R-:W-:Y:S01]  /*3e60*/  IMAD R233, R233, 0x8a, RZ ;  /* 0x0000008ae9e97824 */ /* 0x008fe200078e02ff */
[----:B----4-:R-:W-:-:S05]  /*3e70*/  IADD3 R16, P6, PT, R230, R122, RZ ;  /* 0x0000007ae6107210 */ /* 0x010fca0007fde0ff */
[----:B------:R-:W3:Y:S01]  /*3e80*/  LDC R230, c[0x0][0x3d8] ;  /* 0x0000f600ffe67b82 */ /* 0x000ee20000000800 */
[----:B------:R4:W-:Y:S02]  /*3e90*/  STL.64 [R1+0x1e8], R14 ;  /* 0x0001e80e01007387 */ /* 0x0009e40000100a00 */
[----:B----4-:R-:W-:-:S05]  /*3ea0*/  IADD3 R14, P1, PT, R233, R122, RZ ;  /* 0x0000007ae90e7210 */ /* 0x010fca0007f3e0ff */
[----:B------:R-:W4:Y:S01]  /*3eb0*/  LDC R233, c[0x0][0x3d8] ;  /* 0x0000f600ffe97b82 */ /* 0x000f220000000800 */
[----:B-1----:R-:W-:Y:S01]  /*3ec0*/  IMAD R238, R238, 0x43, RZ ;  /* 0x00000043eeee7824 */ /* 0x002fe200078e02ff */
[----:B------:R-:W-:-:S04]  /*3ed0*/  IADD3 R20, P4, PT, R105, R122, RZ ;  /* 0x0000007a69147210 */ /* 0x000fc80007f9e0ff */
[----:B------:R-:W-:Y:S02]  /*3ee0*/  LEA.HI.X.SX32 R3, R238, R123, 0x1, P2 ;  /* 0x0000007bee037211 */ /* 0x000fe400010f0eff */
[----:B------:R-:W1:Y:S01]  /*3ef0*/  LDC R238, c[0x0][0x3d8] ;  /* 0x0000f600ffee7b82 */ /* 0x000e620000000800 */
[----:B---3--:R-:W-:-:S05]  /*3f00*/  IMAD R230, R230, 0x11, RZ ;  /* 0x00000011e6e67824 */ /* 0x008fca00078e02ff */
[----:B------:R-:W-:Y:S01]  /*3f10*/  LEA.HI.X.SX32 R21, R230, R123, 0x1, P4 ;  /* 0x0000007be6157211 */ /* 0x000fe200020f0eff */
[----:B------:R-:W-:Y:S01]  /*3f20*/  STL.64 [R1+0x1e0], R2 ;  /* 0x0001e00201007387 */ /* 0x000fe20000100a00 */
[----:B------:R-:W-:Y:S01]  /*3f30*/  IADD3 R18, P5, PT, R107, R122, RZ ;  /* 0x0000007a6b127210 */ /* 0x000fe20007fbe0ff */
[----:B------:R-:W3:Y:S02]  /*3f40*/  LDC R230, c[0x0][0x3d8] ;  /* 0x0000f600ffe67b82 */ /* 0x000ee40000000800 */
[----:B------:R0:W-:Y:S01]  /*3f50*/  STL.64 [R1+0x370], R20 ;  /* 0x0003701401007387 */ /* 0x0001e20000100a00 */
[----:B----4-:R-:W-:-:S05]  /*3f60*/  IMAD R233, R233, 0x8c, RZ ;  /* 0x0000008ce9e97824 */ /* 0x010fca00078e02ff */
[----:B0-----:R-:W-:Y:S02]  /*3f70*/  IADD3 R20, P4, PT, R233, R122, RZ ;  /* 0x0000007ae9147210 */ /* 0x001fe40007f9e0ff */
[----:B------:R-:W0:Y:S01]  /*3f80*/  LDC R233, c[0x0][0x3d8] ;  /* 0x0000f600ffe97b82 */ /* 0x000e220000000800 */
[----:B------:R-:W-:Y:S01]  /*3f90*/  LEA.HI.X.SX32 R19, R105, R123, 0x1, P5 ;  /* 0x0000007b69137211 */ /* 0x000fe200028f0eff */
[----:B-1----:R-:W-:-:S04]  /*3fa0*/  IMAD R238, R238, 0x8e, RZ ;  /* 0x0000008eeeee7824 */ /* 0x002fc800078e02ff */
[----:B------:R1:W-:Y:S02]  /*3fb0*/  STL.64 [R1+0x2e8], R18 ;  /* 0x0002e81201007387 */ /* 0x0003e40000100a00 */
[----:B-1----:R-:W-:Y:S02]  /*3fc0*/  IADD3 R18, P5, PT, R238, R122, RZ ;  /* 0x0000007aee127210 */ /* 0x002fe40007fbe0ff */
[----:B------:R-:W1:Y:S01]  /*3fd0*/  LDC R238, c[0x0][0x3d8] ;  /* 0x0000f600ffee7b82 */ /* 0x000e620000000800 */
[----:B0-----:R-:W-:-:S05]  /*3fe0*/  IMAD R233, R233, 0x45, RZ ;  /* 0x00000045e9e97824 */ /* 0x001fca00078e02ff */
[-C--:B------:R-:W-:Y:S02]  /*3ff0*/  LEA.HI.X.SX32 R15, R233, R123.reuse, 0x1, P1 ;  /* 0x0000007be90f7211 */ /* 0x080fe400008f0eff */
[----:B------:R-:W0:Y:S01]  /*4000*/  LDC R233, c[0x0][0x3d8] ;  /* 0x0000f600ffe97b82 */ /* 0x000e220000000800 */
[----:B------:R-:W-:Y:S01]  /*4010*/  IADD3 R2, P2, PT, R109, R122, RZ ;  /* 0x0000007a6d027210 */ /* 0x000fe20007f5e0ff */
[----:B---3--:R-:W-:Y:S01]  /*4020*/  IMAD R230, R230, 0x47, RZ ;  /* 0x00000047e6e67824 */ /* 0x008fe200078e02ff */
[----:B------:R-:W-:Y:S01]  /*4030*/  LEA.HI.X.SX32 R17, R107, R123, 0x1, P6 ;  /* 0x0000007b6b117211 */ /* 0x000fe200030f0eff */
[----:B-1----:R-:W-:-:S05]  /*4040*/  IMAD R238, R238, 0x23, RZ ;  /* 0x00000023eeee7824 */ /* 0x002fca00078e02ff */
[-C--:B------:R-:W-:Y:S02]  /*4050*/  LEA.HI.X.SX32 R3, R238, R123.reuse, 0x1, P2 ;  /* 0x0000007bee037211 */ /* 0x080fe400010f0eff */
[----:B------:R-:W1:Y:S01]  /*4060*/  LDC R238, c[0x0][0x3d8] ;  /* 0x0000f600ffee7b82 */ /* 0x000e620000000800 */
[-C--:B------:R-:W-:Y:S01]  /*4070*/  LEA.HI.X.SX32 R21, R109, R123.reuse, 0x1, P4 ;  /* 0x0000007b6d157211 */ /* 0x080fe200020f0eff */
[----:B------:R-:W-:Y:S01]  /*4080*/  STL.64 [R1+0x1d8], R16 ;  /* 0x0001d81001007387 */ /* 0x000fe20000100a00 */
[----:B------:R-:W-:Y:S01]  /*4090*/  LEA.HI.X.SX32 R19, R230, R123, 0x1, P5 ;  /* 0x0000007be6137211 */ /* 0x000fe200028f0eff */
[----:B0-----:R-:W-:Y:S02]  /*40a0*/  IMAD R233, R233, 0x92, RZ ;  /* 0x00000092e9e97824 */ /* 0x001fe400078e02ff */
[----:B------:R-:W-:Y:S02]  /*40b0*/  STL.64 [R1+0x1d0], R14 ;  /* 0x0001d00e01007387 */ /* 0x000fe40000100a00 */
[----:B------:R-:W0:Y:S02]  /*40c0*/  LDC R230, c[0x0][0x3d8] ;  /* 0x0000f600ffe67b82 */ /* 0x000e240000000800 */
[----:B------:R-:W-:Y:S04]  /*40d0*/  STL.64 [R1+0x2e0], R2 ;  /* 0x0002e00201007387 */ /* 0x000fe80000100a00 */
[----:B------:R-:W-:Y:S04]  /*40e0*/  STL.64 [R1+0x1c8], R20 ;  /* 0x0001c81401007387 */ /* 0x000fe80000100a00 */
[----:B------:R3:W-:Y:S02]  /*40f0*/  STL.64 [R1+0x1c0], R18 ;  /* 0x0001c01201007387 */ /* 0x0007e40000100a00 */
[----:B---3--:R-:W-:-:S02]  /*4100*/  IADD3 R18, P5, PT, R233, R122, RZ ;  /* 0x0000007ae9127210 */ /* 0x008fc40007fbe0ff */
[----:B------:R-:W3:Y:S01]  /*4110*/  LDC R233, c[0x0][0x3d8] ;  /* 0x0000f600ffe97b82 */ /* 0x000ee20000000800 */
[----:B-1----:R-:W-:Y:S01]  /*4120*/  IMAD R238, R238, 0x9, RZ ;  /* 0x00000009eeee7824 */ /* 0x002fe200078e02ff */
[CC--:B------:R-:W-:Y:S02]  /*4130*/  IADD3 R16, P6, PT, R115.reuse, R122.reuse, RZ ;  /* 0x0000007a73107210 */ /* 0x0c0fe40007fde0ff */
[----:B------:R-:W-:Y:S02]  /*4140*/  IADD3 R14, P1, PT, R138, R122, RZ ;  /* 0x0000007a8a0e7210 */ /* 0x000fe40007f3e0ff */
[-C--:B------:R-:W-:Y:S02]  /*4150*/  LEA.HI.X.SX32 R17, R238, R123.reuse, 0x1, P6 ;  /* 0x0000007bee117211 */ /* 0x080fe400030f0eff */
[----:B------:R-:W1:Y:S01]  /*4160*/  LDC R238, c[0x0][0x3d8] ;  /* 0x0000f600ffee7b82 */ /* 0x000e620000000800 */
[----:B------:R-:W-:Y:S02]  /*4170*/  LEA.HI.X.SX32 R15, R115, R123, 0x1, P1 ;  /* 0x0000007b730f7211 */ /* 0x000fe400008f0eff */
[----:B------:R-:W-:Y:S04]  /*4180*/  STL.64 [R1+0x3b0], R16 ;  /* 0x0003b01001007387 */ /* 0x000fe80000100a00 */
[----:B------:R4:W-:Y:S01]  /*4190*/  STL.64 [R1+0x368], R14 ;  /* 0x0003680e01007387 */ /* 0x0009e20000100a00 */
[----:B---3--:R-:W-:-:S05]  /*41a0*/  IMAD R233, R233, 0x94, RZ ;  /* 0x00000094e9e97824 */ /* 0x008fca00078e02ff */
[-C--:B----4-:R-:W-:Y:S02]  /*41b0*/  IADD3 R14, P1, PT, R233, R122.reuse, RZ ;  /* 0x0000007ae90e7210 */ /* 0x090fe40007f3e0ff */
[----:B------:R-:W3:Y:S01]  /*41c0*/  LDC R233, c[0x0][0x3d8] ;  /* 0x0000f600ffe97b82 */ /* 0x000ee20000000800 */
[----:B------:R-:W-:Y:S01]  /*41d0*/  IADD3 R2, P2, PT, R150, R122, RZ ;  /* 0x0000007a96027210 */ /* 0x000fe20007f5e0ff */
[----:B-1----:R-:W-:-:S03]  /*41e0*/  IMAD R238, R238, 0x96, RZ ;  /* 0x00000096eeee7824 */ /* 0x002fc600078e02ff */
[----:B------:R-:W-:-:S05]  /*41f0*/  LEA.HI.X.SX32 R3, R138, R123, 0x1, P2 ;  /* 0x0000007b8a037211 */ /* 0x000fca00010f0eff */
[----:B------:R1:W-:Y:S02]  /*4200*/  STL.64 [R1+0x2d8], R2 ;  /* 0x0002d80201007387 */ /* 0x0003e40000100a00 */
[----:B-1----:R-:W-:Y:S02]  /*4210*/  IADD3 R2, P2, PT, R238, R122, RZ ;  /* 0x0000007aee027210 */ /* 0x002fe40007f5e0ff */
[----:B------:R-:W1:Y:S01]  /*4220*/  LDC R238, c[0x0][0x3d8] ;  /* 0x0000f600ffee7b82 */ /* 0x000e620000000800 */
[----:B---3--:R-:W-:-:S05]  /*4230*/  IMAD R233, R233, 0x49, RZ ;  /* 0x00000049e9e97824 */ /* 0x008fca00078e02ff */
[----:B------:R-:W-:Y:S02]  /*4240*/  LEA.HI.X.SX32 R19, R233, R123, 0x1, P5 ;  /* 0x0000007be9137211 */ /* 0x000fe400028f0eff */
[----:B------:R-:W3:Y:S01]  /*4250*/  LDC R233, c[0x0][0x3d8] ;  /* 0x0000f600ffe97b82 */ /* 0x000ee20000000800 */
[----:B--2---:R-:W-:Y:S01]  /*4260*/  IMAD R228, R228, 0x90, RZ ;  /* 0x00000090e4e47824 */ /* 0x004fe200078e02ff */
[----:B------:R-:W-:-:S04]  /*4270*/  IADD3 R16, P6, PT, R156, R122, RZ ;  /* 0x0000007a9c107210 */ /* 0x000fc80007fde0ff */
[----:B------:R-:W-:Y:S01]  /*4280*/  IADD3 R20, P4, PT, R228, R122, RZ ;  /* 0x0000007ae4147210 */ /* 0x000fe20007f9e0ff */
[----:B0-----:R-:W-:Y:S01]  /*4290*/  IMAD R230, R230, 0x98, RZ ;  /* 0x00000098e6e67824 */ /* 0x001fe200078e02ff */
[-C--:B------:R-:W-:Y:S01]  /*42a0*/  LEA.HI.X.SX32 R15, R156, R123.reuse, 0x1, P1 ;  /* 0x0000007b9c0f7211 */ /* 0x080fe200008f0eff */
[----:B------:R-:W0:Y:S01]  /*42b0*/  LDC R228, c[0x0][0x3d8] ;  /* 0x0000f600ffe47b82 */ /* 0x000e220000000800 */
[----:B------:R-:W-:Y:S01]  /*42c0*/  LEA.HI.X.SX32 R21, R150, R123, 0x1, P4 ;  /* 0x0000007b96157211 */ /* 0x000fe200020f0eff */
[----:B-1----:R-:W-:-:S04]  /*42d0*/  IMAD R238, R238, 0x25, RZ ;  /* 0x00000025eeee7824 */ /* 0x002fc800078e02ff */
[----:B------:R-:W-:Y:S01]  /*42e0*/  STL.64 [R1+0x1b8], R20 ;  /* 0x0001b81401007387 */ /* 0x000fe20000100a00 */
[----:B------:R-:W-:-:S03]  /*42f0*/  LEA.HI.X.SX32 R17, R238, R123, 0x1, P6 ;  /* 0x0000007bee117211 */ /* 0x000fc600030f0eff */
[----:B------:R-:W-:Y:S01]  /*4300*/  STL.64 [R1+0x1b0], R18 ;  /* 0x0001b01201007387 */ /* 0x000fe20000100a00 */
[----:B------:R-:W1:Y:S01]  /*4310*/  LDC R238, c[0x0][0x3d8] ;  /* 0x0000f600ffee7b82 */ /* 0x000e620000000800 */
[----:B---3--:R-:W-:Y:S02]  /*4320*/  IMAD R233, R233, 0x9a, RZ ;  /* 0x0000009ae9e97824 */ /* 0x008fe400078e02ff */
[----:B------:R2:W-:Y:S04]  /*4330*/  STL.64 [R1+0x2d0], R16 ;  /* 0x0002d01001007387 */ /* 0x0005e80000100a00 */
[----:B------:R3:W-:Y:S01]  /*4340*/  STL.64 [R1+0x1a8], R14 ;  /* 0x0001a80e01007387 */ /* 0x0007e20000100a00 */
[-C--:B--2---:R-:W-:Y:S02]  /*4350*/  IADD3 R16, P6, PT, R230, R122.reuse, RZ ;  /* 0x0000007ae6107210 */ /* 0x084fe40007fde0ff */
[----:B------:R-:W2:Y:S01]  /*4360*/  LDC R230, c[0x0][0x3d8] ;  /* 0x0000f600ffe67b82 */ /* 0x000ea20000000800 */
[----:B---3--:R-:W-:-:S07]  /*4370*/  IADD3 R14, P1, PT, R233, R122, RZ ;  /* 0x0000007ae90e7210 */ /* 0x008fce0007f3e0ff */
[----:B------:R-:W3:Y:S01]  /*4380*/  LDC R233, c[0x0][0x3d8] ;  /* 0x0000f600ffe97b82 */ /* 0x000ee20000000800 */
[----:B-1----:R-:W-:Y:S01]  /*4390*/  IMAD R238, R238, 0x4b, RZ ;  /* 0x0000004beeee7824 */ /* 0x002fe200078e02ff */
[----:B------:R-:W-:-:S04]  /*43a0*/  IADD3 R20, P4, PT, R158, R122, RZ ;  /* 0x0000007a9e147210 */ /* 0x000fc80007f9e0ff */
[-C--:B------:R-:W-:Y:S02]  /*43b0*/  LEA.HI.X.SX32 R3, R238, R123.reuse, 0x1, P2 ;  /* 0x0000007bee037211 */ /* 0x080fe400010f0eff */
[----:B------:R-:W1:Y:S01]  /*43c0*/  LDC R238, c[0x0][0x3d8] ;  /* 0x0000f600ffee7b82 */ /* 0x000e620000000800 */
[----:B--2---:R-:W-:Y:S02]  /*43d0*/  IMAD R230, R230, 0x13, RZ ;  /* 0x00000013e6e67824 */ /* 0x004fe400078e02ff */
[----:B------:R-:W-:Y:S03]  /*43e0*/  STL.64 [R1+0x1a0], R2 ;  /* 0x0001a00201007387 */ /* 0x000fe60000100a00 */
[-C--:B------:R-:W-:Y:S02]  /*43f0*/  LEA.HI.X.SX32 R21, R230, R123.reuse, 0x1, P4 ;  /* 0x0000007be6157211 */ /* 0x080fe400020f0eff */
[CC--:B------:R-:W-:Y:S01]  /*4400*/  IADD3 R18, P5, PT, R160.reuse, R122.reuse, RZ ;  /* 0x0000007aa0127210 */ /* 0x0c0fe20007fbe0ff */
[----:B---3--:R-:W-:Y:S01]  /*4410*/  IMAD R233, R233, 0x9c, RZ ;  /* 0x0000009ce9e97824 */ /* 0x008fe200078e02ff */
[----:B------:R-:W-:Y:S01]  /*4420*/  LEA.HI.X.SX32 R17, R160, R123, 0x1, P6 ;  /* 0x0000007ba0117211 */ /* 0x000fe200030f0eff */
[----:B------:R2:W-:Y:S01]  /*4430*/  STL.64 [R1+0x360], R20 ;  /* 0x0003601401007387 */ /* 0x0005e20000100a00 */
[----:B0-----:R-:W-:Y:S01]  /*4440*/  IMAD R228, R228, 0x4f, RZ ;  /* 0x0000004fe4e47824 */ /* 0x001fe200078e02ff */
[----:B------:R-:W0:Y:S01]  /*4450*/  LDC R230, c[0x0][0x3d8] ;  /* 0x0000f600ffe67b82 */ /* 0x000e220000000800 */
[----:B--2---:R-:W-:-:S07]  /*4460*/  IADD3 R20, P4, PT, R233, R122, RZ ;  /* 0x0000007ae9147210 */ /* 0x004fce0007f9e0ff */
[----:B------:R-:W2:Y:S01]  /*4470*/  LDC R233, c[0x0][0x3d8] ;  /* 0x0000f600ffe97b82 */ /* 0x000ea20000000800 */
[----:B------:R-:W-:Y:S01]  /*4480*/  LEA.HI.X.SX32 R19, R158, R123, 0x1, P5 ;  /* 0x0000007b9e137211 */ /* 0x000fe200028f0eff */
[----:B-1----:R-:W-:-:S04]  /*4490*/  IMAD R238, R238, 0x9e, RZ ;  /* 0x0000009eeeee7824 */ /* 0x002fc800078e02ff */
[----:B------:R1:W-:Y:S02]  /*44a0*/  STL.64 [R1+0x2c8], R18 ;  /* 0x0002c81201007387 */ /* 0x0003e40000100a00 */
[----:B-1----:R-:W-:Y:S02]  /*44b0*/  IADD3 R18, P5, PT, R238, R122, RZ ;  /* 0x0000007aee127210 */ /* 0x002fe40007fbe0ff */
[----:B------:R-:W1:Y:S01]  /*44c0*/  LDC R238, c[0x0][0x3d8] ;  /* 0x0000f600ffee7b82 */ /* 0x000e620000000800 */
[----:B--2---:R-:W-:-:S05]  /*44d0*/  IMAD R233, R233, 0x4d, RZ ;  /* 0x0000004de9e97824 */ /* 0x004fca00078e02ff */
[----:B------:R-:W-:Y:S02]  /*44e0*/  LEA.HI.X.SX32 R15, R233, R123, 0x1, P1 ;  /* 0x0000007be90f7211 */ /* 0x000fe400008f0eff */
[----:B------:R-:W2:Y:S01]  /*44f0*/  LDC R233, c[0x0][0x3d8] ;  /* 0x0000f600ffe97b82 */ /* 0x000ea20000000800 */
[----:B------:R-:W-:Y:S01]  /*4500*/  IADD3 R2, P2, PT, R168, R122, RZ ;  /* 0x0000007aa8027210 */ /* 0x000fe20007f5e0ff */
[----:B------:R3:W-:Y:S01]  /*4510*/  STL.64 [R1+0x198], R16 ;  /* 0x0001981001007387 */ /* 0x0007e20000100a00 */
[----:B-1----:R-:W-:-:S05]  /*4520*/  IMAD R238, R238, 0x27, RZ ;  /* 0x00000027eeee7824 */ /* 0x002fca00078e02ff */
[----:B------:R-:W-:Y:S02]  /*4530*/  LEA.HI.X.SX32 R3, R238, R123, 0x1, P2 ;  /* 0x0000007bee037211 */ /* 0x000fe400010f0eff */
[----:B------:R-:W1:Y:S01]  /*4540*/  LDC R238, c[0x0][0x3d8] ;  /* 0x0000f600ffee7b82 */ /* 0x000e620000000800 */
[----:B---3--:R-:W-:Y:S01]  /*4550*/  IADD3 R16, P6, PT, R174, R122, RZ ;  /* 0x0000007aae107210 */ /* 0x008fe20007fde0ff */
[----:B--2---:R-:W-:-:S05]  /*4560*/  IMAD R233, R233, 0x5, RZ ;  /* 0x00000005e9e97824 */ /* 0x004fca00078e02ff */
[-C--:B------:R-:W-:Y:S02]  /*4570*/  LEA.HI.X.SX32 R17, R233, R123.reuse, 0x1, P6 ;  /* 0x0000007be9117211 */ /* 0x080fe400030f0eff */
[----:B------:R-:W2:Y:S01]  /*4580*/  LDC R233, c[0x0][0x3d8] ;  /* 0x0000f600ffe97b82 */ /* 0x000ea20000000800 */
[-C--:B------:R-:W-:Y:S02]  /*4590*/  LEA.HI.X.SX32 R21, R168, R123.reuse, 0x1, P4 ;  /* 0x0000007ba8157211 */ /* 0x080fe400020f0eff */
[----:B------:R-:W-:Y:S01]  /*45a0*/  LEA.HI.X.SX32 R19, R228, R123, 0x1, P5 ;  /* 0x0000007be4137211 */ /* 0x000fe200028f0eff */
[----:B------:R3:W-:Y:S04]  /*45b0*/  STL.64 [R1+0x190], R14 ;  /* 0x0001900e01007387 */ /* 0x0007e80000100a00 */
[----:B------:R4:W-:Y:S01]  /*45c0*/  STL.64 [R1+0x2c0], R2 ;  /* 0x0002c00201007387 */ /* 0x0009e20000100a00 */
[----:B-1----:R-:W-:-:S03]  /*45d0*/  IMAD R238, R238, 0xa2, RZ ;  /* 0x000000a2eeee7824 */ /* 0x002fc600078e02ff */
[----:B------:R-:W-:Y:S01]  /*45e0*/  STL.64 [R1+0x188], R20 ;  /* 0x0001881401007387 */ /* 0x000fe20000100a00 */
[----:B---3--:R-:W-:-:S03]  /*45f0*/  IADD3 R14, P1, PT, R176, R122, RZ ;  /* 0x0000007ab00e7210 */ /* 0x008fc60007f3e0ff */
[----:B------:R-:W-:Y:S01]  /*4600*/  STL.64 [R1+0x180], R18 ;  /* 0x0001801201007387 */ /* 0x000fe20000100a00 */
[----:B----4-:R-:W-:-:S03]  /*4610*/  IADD3 R2, P2, PT, R182, R122, RZ ;  /* 0x0000007ab6027210 */ /* 0x010fc60007f5e0ff */
[----:B------:R1:W-:Y:S01]  /*4620*/  STL.64 [R1+0x3d0], R16 ;  /* 0x0003d01001007387 */ /* 0x0003e20000100a00 */
[-C--:B------:R-:W-:Y:S01]  /*4630*/  LEA.HI.X.SX32 R15, R174, R123.reuse, 0x1, P1 ;  /* 0x0000007bae0f7211 */ /* 0x080fe200008f0eff */
[----:B--2---:R-:W-:Y:S01]  /*4640*/  IMAD R233, R233, 0xa4, RZ ;  /* 0x000000a4e9e97824 */ /* 0x004fe200078e02ff */
[----:B------:R-:W-:Y:S02]  /*4650*/  LEA.HI.X.SX32 R3, R176, R123, 0x1, P2 ;  /* 0x0000007bb0037211 */ /* 0x000fe400010f0eff */
[-C--:B-1----:R-:W-:Y:S02]  /*4660*/  IADD3 R16, P6, PT, R238, R122.reuse, RZ ;  /* 0x0000007aee107210 */ /* 0x082fe40007fde0ff */
[----:B------:R-:W1:Y:S01]  /*4670*/  LDC R238, c[0x0][0x3d8] ;  /* 0x0000f600ffee7b82 */ /* 0x000e620000000800 */
[----:B------:R-:W-:Y:S04]  /*4680*/  STL.64 [R1+0x3a8], R14 ;  /* 0x0003a80e01007387 */ /* 0x000fe80000100a00 */
[----:B------:R2:W-:Y:S01]  /*4690*/  STL.64 [R1+0x358], R2 ;  /* 0x0003580201007387 */ /* 0x0005e20000100a00 */
[----:B------:R-:W-:-:S02]  /*46a0*/  IADD3 R20, P4, PT, R188, R122, RZ ;  /* 0x0000007abc147210 */ /* 0x000fc40007f9e0ff */
[-C--:B--2---:R-:W-:Y:S02]  /*46b0*/  IADD3 R2, P2, PT, R233, R122.reuse, RZ ;  /* 0x0000007ae9027210 */ /* 0x084fe40007f5e0ff */
[----:B------:R-:W2:Y:S01]  /*46c0*/  LDC R233, c[0x0][0x3d8] ;  /* 0x0000f600ffe97b82 */ /* 0x000ea20000000800 */
[----:B------:R-:W-:Y:S01]  /*46d0*/  LEA.HI.X.SX32 R21, R182, R123, 0x1, P4 ;  /* 0x0000007bb6157211 */ /* 0x000fe200020f0eff */
[----:B0-----:R-:W-:Y:S02]  /*46e0*/  IMAD R230, R230, 0xa0, RZ ;  /* 0x000000a0e6e67824 */ /* 0x001fe400078e02ff */
[----:B-1----:R-:W-:Y:S02]  /*46f0*/  IMAD R238, R238, 0xa6, RZ ;  /* 0x000000a6eeee7824 */ /* 0x002fe400078e02ff */
[----:B------:R0:W-:Y:S01]  /*4700*/  STL.64 [R1+0x2b8], R20 ;  /* 0x0002b81401007387 */ /* 0x0001e20000100a00 */
[-C--:B------:R-:W-:Y:S02]  /*4710*/  IADD3 R18, P5, PT, R230, R122.reuse, RZ ;  /* 0x0000007ae6127210 */ /* 0x080fe40007fbe0ff */
[----:B0-----:R-:W-:-:S02]  /*4720*/  IADD3 R20, P4, PT, R238, R122, RZ ;  /* 0x0000007aee147210 */ /* 0x001fc40007f9e0ff */
[----:B------:R-:W0:Y:S01]  /*4730*/  LDC R238, c[0x0][0x3d8] ;  /* 0x0000f600ffee7b82 */ /* 0x000e220000000800 */
[----:B--2---:R-:W-:-:S07]  /*4740*/  IMAD R230, R233, 0x51, RZ ;  /* 0x00000051e9e67824 */ /* 0x004fce00078e02ff */
[----:B------:R-:W1:Y:S01]  /*4750*/  LDC R233, c[0x0][0x3d8] ;  /* 0x0000f600ffe97b82 */ /* 0x000e620000000800 */
[----:B------:R-:W-:Y:S02]  /*4760*/  IADD3 R14, P1, PT, R190, R122, RZ ;  /* 0x0000007abe0e7210 */ /* 0x000fe40007f3e0ff */
[----:B------:R-:W-:Y:S01]  /*4770*/  LEA.HI.X.SX32 R17, R230, R123, 0x1, P6 ;  /* 0x0000007be6117211 */ /* 0x000fe200030f0eff */
[----:B0-----:R-:W-:-:S05]  /*4780*/  IMAD R238, R238, 0x29, RZ ;  /* 0x00000029eeee7824 */ /* 0x001fca00078e02ff */
[----:B------:R-:W-:Y:S02]  /*4790*/  LEA.HI.X.SX32 R15, R238, R123, 0x1, P1 ;  /* 0x0000007bee0f7211 */ /* 0x000fe400008f0eff */
[----:B------:R-:W0:Y:S01]  /*47a0*/  LDC R238, c[0x0][0x3d8] ;  /* 0x0000f600ffee7b82 */ /* 0x000e220000000800 */
[----:B-1----:R-:W-:-:S07]  /*47b0*/  IMAD R230, R233, 0xa8, RZ ;  /* 0x000000a8e9e67824 */ /* 0x002fce00078e02ff */
[----:B------:R-:W1:Y:S01]  /*47c0*/  LDC R233, c[0x0][0x3d8] ;  /* 0x0000f600ffe97b82 */ /* 0x000e620000000800 */
[----:B------:R-:W-:-:S05]  /*47d0*/  LEA.HI.X.SX32 R19, R188, R123, 0x1, P5 ;  /* 0x0000007bbc137211 */ /* 0x000fca00028f0eff */
[----:B------:R-:W-:Y:S04]  /*47e0*/  STL.64 [R1+0x178], R18 ;  /* 0x0001781201007387 */ /* 0x000fe80000100a00 */
[----:B------:R-:W-:Y:S04]  /*47f0*/  STL.64 [R1+0x170], R16 ;  /* 0x0001701001007387 */ /* 0x000fe80000100a00 */
[----:B------:R2:W-:Y:S01]  /*4800*/  STL.64 [R1+0x2b0], R14 ;  /* 0x0002b00e01007387 */ /* 0x0005e20000100a00 */
[----:B-1----:R-:W-:Y:S01]  /*4810*/  IMAD R228, R233, 0xaa, RZ ;  /* 0x000000aae9e47824 */ /* 0x002fe200078e02ff */
[----:B--2---:R-:W-:Y:S01]  /*4820*/  IADD3 R14, P1, PT, R230, R122, RZ ;  /* 0x0000007ae60e7210 */ /* 0x004fe20007f3e0ff */
[----:B0-----:R-:W-:Y:S01]  /*4830*/  IMAD R230, R238, 0x53, RZ ;  /* 0x00000053eee67824 */ /* 0x001fe200078e02ff */
[----:B------:R-:W0:Y:S08]  /*4840*/  LDC R233, c[0x0][0x3d8] ;  /* 0x0000f600ffe97b82 */ /* 0x000e300000000800 */
[----:B------:R-:W1:Y:S01]  /*4850*/  LDC R238, c[0x0][0x3d8] ;  /* 0x0000f600ffee7b82 */ /* 0x000e620000000800 */
[----:B------:R-:W-:Y:S01]  /*4860*/  LEA.HI.X.SX32 R21, R230, R123, 0x1, P4 ;  /* 0x0000007be6157211 */ /* 0x000fe200020f0eff */
[----:B0-----:R-:W-:-:S02]  /*4870*/  IMAD R230, R233, 0x15, RZ ;  /* 0x00000015e9e67824 */ /* 0x001fc400078e02ff */
[----:B-1----:R-:W-:-:S04]  /*4880*/  IMAD R233, R238, 0xac, RZ ;  /* 0x000000aceee97824 */ /* 0x002fc800078e02ff */
[----:B------:R-:W0:Y:S01]  /*4890*/  LDC R238, c[0x0][0x3d8] ;  /* 0x0000f600ffee7b82 */ /* 0x000e220000000800 */
[----:B------:R-:W-:Y:S02]  /*48a0*/  IADD3 R18, P5, PT, R192, R122, RZ ;  /* 0x0000007ac0127210 */ /* 0x000fe40007fbe0ff */
[-C--:B------:R-:W-:Y:S02]  /*48b0*/  LEA.HI.X.SX32 R3, R190, R123.reuse, 0x1, P2 ;  /* 0x0000007bbe037211 */ /* 0x080fe400010f0eff */
[----:B------:R-:W-:-:S03]  /*48c0*/  LEA.HI.X.SX32 R19, R230, R123, 0x1, P5 ;  /* 0x0000007be6137211 */ /* 0x000fc600028f0eff */
[----:B------:R-:W-:Y:S04]  /*48d0*/  STL.64 [R1+0x168], R2 ;  /* 0x0001680201007387 */ /* 0x000fe80000100a00 */
[----:B------:R-:W-:Y:S04]  /*48e0*/  STL.64 [R1+0x160], R20 ;  /* 0x0001601401007387 */ /* 0x000fe80000100a00 */
[----:B------:R1:W-:Y:S01]  /*48f0*/  STL.64 [R1+0x350], R18 ;  /* 0x0003501201007387 */ /* 0x0003e20000100a00 */
[----:B0-----:R-:W-:Y:S02]  /*4900*/  IMAD R230, R238, 0xae, RZ ;  /* 0x000000aeeee67824 */ /* 0x001fe400078e02ff */
[----:B------:R-:W0:Y:S01]  /*4910*/  LDC R238, c[0x0][0x3d8] ;  /* 0x0000f600ffee7b82 */ /* 0x000e220000000800 */
[----:B-1----:R-:W-:-:S07]  /*4920*/  IADD3 R18, P5, PT, R233, R122, RZ ;  /* 0x0000007ae9127210 */ /* 0x002fce0007fbe0ff */
[----:B------:R-:W1:Y:S01]  /*4930*/  LDC R233, c[0x0][0x3d8] ;  /* 0x0000f600ffe97b82 */ /* 0x000e620000000800 */
[-C--:B------:R-:W-:Y:S02]  /*4940*/  IADD3 R20, P4, PT, R200, R122.reuse, RZ ;  /* 0x0000007ac8147210 */ /* 0x080fe40007f9e0ff */
[----:B------:R-:W-:Y:S01]  /*4950*/  IADD3 R2, P2, PT, R228, R122, RZ ;  /* 0x0000007ae4027210 */ /* 0x000fe20007f5e0ff */
[----:B0-----:R-:W-:-:S05]  /*4960*/  IMAD R238, R238, 0x2b, RZ ;  /* 0x0000002beeee7824 */ /* 0x001fca00078e02ff */
[----:B------:R-:W-:Y:S02]  /*4970*/  LEA.HI.X.SX32 R21, R238, R123, 0x1, P4 ;  /* 0x0000007bee157211 */ /* 0x000fe400020f0eff */
[----:B------:R-:W0:Y:S01]  /*4980*/  LDC R238, c[0x0][0x3d8] ;  /* 0x0000f600ffee7b82 */ /* 0x000e220000000800 */
[----:B-1----:R-:W-:-:S05]  /*4990*/  IMAD R233, R233, 0x55, RZ ;  /* 0x00000055e9e97824 */ /* 0x002fca00078e02ff */
[----:B------:R-:W-:Y:S02]  /*49a0*/  LEA.HI.X.SX32 R3, R233, R123, 0x1, P2 ;  /* 0x0000007be9037211 */ /* 0x000fe400010f0eff */
[----:B------:R-:W1:Y:S01]  /*49b0*/  LDC R233, c[0x0][0x3d8] ;  /* 0x0000f600ffe97b82 */ /* 0x000e620000000800 */
[----:B------:R-:W-:-:S04]  /*49c0*/  IADD3 R16, P6, PT, R194, R122, RZ ;  /* 0x0000007ac2107210 */ /* 0x000fc80007fde0ff */
[----:B------:R-:W-:-:S05]  /*49d0*/  LEA.HI.X.SX32 R17, R192, R123, 0x1, P6 ;  /* 0x0000007bc0117211 */ /* 0x000fca00030f0eff */
[----:B------:R2:W-:Y:S01]  /*49e0*/  STL.64 [R1+0x2a8], R16 ;  /* 0x0002a81001007387 */ /* 0x0005e20000100a00 */
[----:B0-----:R-:W-:Y:S02]  /*49f0*/  IMAD R228, R238, 0xb0, RZ ;  /* 0x000000b0eee47824 */ /* 0x001fe400078e02ff */
[----:B------:R-:W0:Y:S01]  /*4a00*/  LDC R238, c[0x0][0x3d8] ;  /* 0x0000f600ffee7b82 */ /* 0x000e220000000800 */
[----:B--2---:R-:W-:Y:S01]  /*4a10*/  IADD3 R16, P6, PT, R230, R122, RZ ;  /* 0x0000007ae6107210 */ /* 0x004fe20007fde0ff */
[----:B-1----:R-:W-:Y:S01]  /*4a20*/  IMAD R233, R233, 0x57, RZ ;  /* 0x00000057e9e97824 */ /* 0x002fe200078e02ff */
[----:B------:R-:W-:-:S05]  /*4a30*/  LEA.HI.X.SX32 R15, R194, R123, 0x1, P1 ;  /* 0x0000007bc20f7211 */ /* 0x000fca00008f0eff */
[----:B------:R-:W1:Y:S01]  /*4a40*/  LDC R230, c[0x0][0x3d8] ;  /* 0x0000f600ffe67b82 */ /* 0x000e620000000800 */
[----:B------:R-:W-:-:S07]  /*4a50*/  LEA.HI.X.SX32 R17, R233, R123, 0x1, P6 ;  /* 0x0000007be9117211 */ /* 0x000fce00030f0eff */
[----:B------:R-:W2:Y:S01]  /*4a60*/  LDC R233, c[0x0][0x3d8] ;  /* 0x0000f600ffe97b82 */ /* 0x000ea20000000800 */
[----:B------:R3:W-:Y:S01]  /*4a70*/  STL.64 [R1+0x158], R14 ;  /* 0x0001580e01007387 */ /* 0x0007e20000100a00 */
[----:B------:R-:W-:-:S03]  /*4a80*/  LEA.HI.X.SX32 R19, R200, R123, 0x1, P5 ;  /* 0x0000007bc8137211 */ /* 0x000fc600028f0eff */
[----:B------:R4:W-:Y:S01]  /*4a90*/  STL.64 [R1+0x150], R2 ;  /* 0x0001500201007387 */ /* 0x0009e20000100a00 */
[----:B0-----:R-:W-:Y:S01]  /*4aa0*/  IMAD R238, R238, 0xb, RZ ;  /* 0x0000000beeee7824 */ /* 0x001fe200078e02ff */
[-C--:B---3--:R-:W-:Y:S02]  /*4ab0*/  IADD3 R14, P1, PT, R206, R122.reuse, RZ ;  /* 0x0000007ace0e7210 */ /* 0x088fe40007f3e0ff */
[----:B----4-:R-:W-:Y:S02]  /*4ac0*/  IADD3 R2, P2, PT, R208, R122, RZ ;  /* 0x0000007ad0027210 */ /* 0x010fe40007f5e0ff */
[-C--:B------:R-:W-:Y:S02]  /*4ad0*/  LEA.HI.X.SX32 R15, R238, R123.reuse, 0x1, P1 ;  /* 0x0000007bee0f7211 */ /* 0x080fe400008f0eff */
[----:B------:R-:W0:Y:S01]  /*4ae0*/  LDC R238, c[0x0][0x3d8] ;  /* 0x0000f600ffee7b82 */ /* 0x000e220000000800 */
[----:B------:R-:W-:Y:S01]  /*4af0*/  LEA.HI.X.SX32 R3, R206, R123, 0x1, P2 ;  /* 0x0000007bce037211 */ /* 0x000fe200010f0eff */
[----:B------:R3:W-:Y:S01]  /*4b00*/  STL.64 [R1+0x2a0], R20 ;  /* 0x0002a01401007387 */ /* 0x0007e20000100a00 */
[----:B--2---:R-:W-:-:S03]  /*4b10*/  IMAD R233, R233, 0xb4, RZ ;  /* 0x000000b4e9e97824 */ /* 0x004fc600078e02ff */
[----:B------:R-:W-:Y:S04]  /*4b20*/  STL.64 [R1+0x148], R18 ;  /* 0x0001481201007387 */ /* 0x000fe80000100a00 */
[----:B------:R-:W-:Y:S04]  /*4b30*/  STL.64 [R1+0x140], R16 ;  /* 0x0001401001007387 */ /* 0x000fe80000100a00 */
[----:B------:R-:W-:Y:S04]  /*4b40*/  STL.64 [R1+0x3a0], R14 ;  /* 0x0003a00e01007387 */ /* 0x000fe80000100a00 */
[----:B------:R2:W-:Y:S01]  /*4b50*/  STL.64 [R1+0x348], R2 ;  /* 0x0003480201007387 */ /* 0x0005e20000100a00 */
[----:B---3--:R-:W-:-:S02]  /*4b60*/  IADD3 R20, P4, PT, R212, R122, RZ ;  /* 0x0000007ad4147210 */ /* 0x008fc40007f9e0ff */
[-C--:B--2---:R-:W-:Y:S02]  /*4b70*/  IADD3 R2, P2, PT, R233, R122.reuse, RZ ;  /* 0x0000007ae9027210 */ /* 0x084fe40007f5e0ff */
[----:B------:R-:W2:Y:S01]  /*4b80*/  LDC R233, c[0x0][0x3d8] ;  /* 0x0000f600ffe97b82 */ /* 0x000ea20000000800 */
[----:B------:R-:W-:Y:S01]  /*4b90*/  LEA.HI.X.SX32 R21, R208, R123, 0x1, P4 ;  /* 0x0000007bd0157211 */ /* 0x000fe200020f0eff */
[----:B0-----:R-:W-:Y:S02]  /*4ba0*/  IMAD R238, R238, 0xb6, RZ ;  /* 0x000000b6eeee7824 */ /* 0x001fe400078e02ff */
[----:B-1----:R-:W-:Y:S02]  /*4bb0*/  IMAD R230, R230, 0xb2, RZ ;  /* 0x000000b2e6e67824 */ /* 0x002fe400078e02ff */
[----:B------:R0:W-:Y:S03]  /*4bc0*/  STL.64 [R1+0x298], R20 ;  /* 0x0002981401007387 */ /* 0x0001e60000100a00 */
[----:B------:R-:W-:-:S02]  /*4bd0*/  IADD3 R16, P6, PT, R230, R122, RZ ;  /* 0x0000007ae6107210 */ /* 0x000fc40007fde0ff */
[----:B0-----:R-:W-:Y:S02]  /*4be0*/  IADD3 R20, P4, PT, R238, R122, RZ ;  /* 0x0000007aee147210 */ /* 0x001fe40007f9e0ff */
        /* <DEDUP_REMOVED lines=10> */
[----:B------:R-:W-:-:S04]  /*4c90*/  IADD3 R18, P5, PT, R228, R122, RZ ;  /* 0x0000007ae4127210 */ /* 0x000fc80007fbe0ff */
[----:B------:R-:W-:-:S05]  /*4ca0*/  LEA.HI.X.SX32 R19, R212, R123, 0x1, P5 ;  /* 0x0000007bd4137211 */ /* 0x000fca00028f0eff */
[----:B------:R-:W-:Y:S04]  /*4cb0*/  STL.64 [R1+0x138], R18 ;  /* 0x0001381201007387 */ /* 0x000fe80000100a00 */
[----:B------:R-:W-:Y:S04]  /*4cc0*/  STL.64 [R1+0x130], R16 ;  /* 0x0001301001007387 */ /* 0x000fe80000100a00 */
[----:B------:R2:W-:Y:S01]  /*4cd0*/  STL.64 [R1+0x290], R14 ;  /* 0x0002900e01007387 */ /* 0x0005e20000100a00 */
[----:B-1----:R-:W-:Y:S02]  /*4ce0*/  IMAD R228, R233, 0xba, RZ ;  /* 0x000000bae9e47824 */ /* 0x002fe400078e02ff */
[----:B------:R-:W1:Y:S01]  /*4cf0*/  LDC R233, c[0x0][0x3d8] ;  /* 0x0000f600ffe97b82 */ /* 0x000e620000000800 */
[----:B--2---:R-:W-:Y:S01]  /*4d00*/  IADD3 R14, P1, PT, R230, R122, RZ ;  /* 0x0000007ae60e7210 */ /* 0x004fe20007f3e0ff */
[----:B0-----:R-:W-:-:S06]  /*4d10*/  IMAD R230, R238, 0x5b, RZ ;  /* 0x0000005beee67824 */ /* 0x001fcc00078e02ff */
[----:B------:R-:W0:Y:S01]  /*4d20*/  LDC R238, c[0x0][0x3d8] ;  /* 0x0000f600ffee7b82 */ /* 0x000e220000000800 */
[----:B------:R-:W-:Y:S01]  /*4d30*/  LEA.HI.X.SX32 R21, R230, R123, 0x1, P4 ;  /* 0x0000007be6157211 */ /* 0x000fe200020f0eff */
[----:B-1----:R-:W-:Y:S02]  /*4d40*/  IMAD R230, R233, 0x17, RZ ;  /* 0x00000017e9e67824 */ /* 0x002fe400078e02ff */
[----:B0-----:R-:W-:-:S04]  /*4d50*/  IMAD R233, R238, 0xbc, RZ ;  /* 0x000000bceee97824 */ /* 0x001fc800078e02ff */
[----:B------:R-:W0:Y:S01]  /*4d60*/  LDC R238, c[0x0][0x3d8] ;  /* 0x0000f600ffee7b82 */ /* 0x000e220000000800 */
[----:B------:R-:W-:-:S04]  /*4d70*/  IADD3 R18, P5, PT, R215, R122, RZ ;  /* 0x0000007ad7127210 */ /* 0x000fc80007fbe0ff */
[-C--:B------:R-:W-:Y:S02]  /*4d80*/  LEA.HI.X.SX32 R19, R230, R123.reuse, 0x1, P5 ;  /* 0x0000007be6137211 */ /* 0x080fe400028f0eff */
[----:B------:R-:W-:Y:S01]  /*4d90*/  LEA.HI.X.SX32 R3, R214, R123, 0x1, P2 ;  /* 0x0000007bd6037211 */ /* 0x000fe200010f0eff */
[----:B0-----:R-:W-:Y:S02]  /*4da0*/  IMAD R230, R238, 0xbe, RZ ;  /* 0x000000beeee67824 */ /* 0x001fe400078e02ff */
[----:B------:R-:W0:Y:S02]  /*4db0*/  LDC R238, c[0x0][0x3d8] ;  /* 0x0000f600ffee7b82 */ /* 0x000e240000000800 */
[----:B------:R-:W-:Y:S04]  /*4dc0*/  STL.64 [R1+0x128], R2 ;  /* 0x0001280201007387 */ /* 0x000fe80000100a00 */
[----:B------:R-:W-:Y:S04]  /*4dd0*/  STL.64 [R1+0x120], R20 ;  /* 0x0001201401007387 */ /* 0x000fe80000100a00 */
[----:B------:R1:W-:Y:S02]  /*4de0*/  STL.64 [R1+0x340], R18 ;  /* 0x0003401201007387 */ /* 0x0003e40000100a00 */
[----:B-1----:R-:W-:-:S02]  /*4df0*/  IADD3 R18, P5, PT, R233, R122, RZ ;  /* 0x0000007ae9127210 */ /* 0x002fc40007fbe0ff */
[----:B------:R-:W1:Y:S01]  /*4e00*/  LDC R233, c[0x0][0x3d8] ;  /* 0x0000f600ffe97b82 */ /* 0x000e620000000800 */
[----:B0-----:R-:W-:Y:S01]  /*4e10*/  IMAD R238, R238, 0x2f, RZ ;  /* 0x0000002feeee7824 */ /* 0x001fe200078e02ff */
[----:B------:R-:W-:-:S04]  /*4e20*/  IADD3 R20, P4, PT, R222, R122, RZ ;  /* 0x0000007ade147210 */ /* 0x000fc80007f9e0ff */
[----:B------:R-:W-:Y:S02]  /*4e30*/  LEA.HI.X.SX32 R21, R238, R123, 0x1, P4 ;  /* 0x0000007bee157211 */ /* 0x000fe400020f0eff */
[----:B------:R-:W0:Y:S01]  /*4e40*/  LDC R238, c[0x0][0x3d8] ;  /* 0x0000f600ffee7b82 */ /* 0x000e220000000800 */
[----:B------:R-:W-:Y:S01]  /*4e50*/  IADD3 R2, P2, PT, R228, R122, RZ ;  /* 0x0000007ae4027210 */ /* 0x000fe20007f5e0ff */
[----:B-1----:R-:W-:-:S05]  /*4e60*/  IMAD R233, R233, 0x5d, RZ ;  /* 0x0000005de9e97824 */ /* 0x002fca00078e02ff */
[----:B------:R-:W-:Y:S02]  /*4e70*/  LEA.HI.X.SX32 R3, R233, R123, 0x1, P2 ;  /* 0x0000007be9037211 */ /* 0x000fe400010f0eff */
[----:B------:R-:W1:Y:S01]  /*4e80*/  LDC R233, c[0x0][0x3d8] ;  /* 0x0000f600ffe97b82 */ /* 0x000e620000000800 */
[----:B0-----:R-:W-:-:S07]  /*4e90*/  IMAD R228, R238, 0x5f, RZ ;  /* 0x0000005feee47824 */ /* 0x001fce00078e02ff */
[----:B------:R-:W0:Y:S01]  /*4ea0*/  LDC R238, c[0x0][0x3d8] ;  /* 0x0000f600ffee7b82 */ /* 0x000e220000000800 */
[----:B------:R-:W-:-:S04]  /*4eb0*/  IADD3 R16, P6, PT, R221, R122, RZ ;  /* 0x0000007add107210 */ /* 0x000fc80007fde0ff */
[-C--:B------:R-:W-:Y:S02]  /*4ec0*/  LEA.HI.X.SX32 R17, R215, R123.reuse, 0x1, P6 ;  /* 0x0000007bd7117211 */ /* 0x080fe400030f0eff */
[-C--:B------:R-:W-:Y:S02]  /*4ed0*/  IADD3 R24, P3, PT, R223, R122.reuse, RZ ;  /* 0x0000007adf187210 */ /* 0x080fe40007f7e0ff */
[-C--:B------:R-:W-:Y:S01]  /*4ee0*/  LEA.HI.X.SX32 R15, R221, R123.reuse, 0x1, P1 ;  /* 0x0000007bdd0f7211 */ /* 0x080fe200008f0eff */
[----:B------:R2:W-:Y:S01]  /*4ef0*/  STL.64 [R1+0x288], R16 ;  /* 0x0002881001007387 */ /* 0x0005e20000100a00 */
[----:B------:R-:W-:Y:S01]  /*4f00*/  LEA.HI.X.SX32 R19, R222, R123, 0x1, P5 ;  /* 0x0000007bde137211 */ /* 0x000fe200028f0eff */
[----:B-1----:R-:W-:Y:S02]  /*4f10*/  IMAD R233, R233, 0x3, RZ ;  /* 0x00000003e9e97824 */ /* 0x002fe400078e02ff */
[----:B------:R1:W-:Y:S01]  /*4f20*/  STL.64 [R1+0x118], R14 ;  /* 0x0001180e01007387 */ /* 0x0003e20000100a00 */
[----:B--2---:R-:W-:-:S02]  /*4f30*/  IADD3 R16, P6, PT, R230, R122, RZ ;  /* 0x0000007ae6107210 */ /* 0x004fc40007fde0ff */
[-C--:B------:R-:W-:Y:S01]  /*4f40*/  LEA.HI.X.SX32 R25, R233, R123.reuse, 0x1, P3 ;  /* 0x0000007be9197211 */ /* 0x080fe200018f0eff */
[----:B0-----:R-:W-:Y:S01]  /*4f50*/  IMAD R238, R238, 0xc2, RZ ;  /* 0x000000c2eeee7824 */ /* 0x001fe200078e02ff */
[----:B------:R-:W-:Y:S01]  /*4f60*/  LEA.HI.X.SX32 R17, R228, R123, 0x1, P6 ;  /* 0x0000007be4117211 */ /* 0x000fe200030f0eff */
[----:B------:R-:W0:Y:S01]  /*4f70*/  LDC R233, c[0x0][0x3d8] ;  /* 0x0000f600ffe97b82 */ /* 0x000e220000000800 */
[----:B------:R-:W-:Y:S04]  /*4f80*/  STL.64 [R1+0x110], R2 ;  /* 0x0001100201007387 */ /* 0x000fe80000100a00 */
[----:B------:R-:W-:Y:S01]  /*4f90*/  STL.64 [R1+0x280], R20 ;  /* 0x0002801401007387 */ /* 0x000fe20000100a00 */
[-C--:B-1----:R-:W-:Y:S02]  /*4fa0*/  IADD3 R14, P1, PT, R224, R122.reuse, RZ ;  /* 0x0000007ae00e7210 */ /* 0x082fe40007f3e0ff */
[----:B------:R-:W1:Y:S01]  /*4fb0*/  LDC R230, c[0x0][0x3d8] ;  /* 0x0000f600ffe67b82 */ /* 0x000e620000000800 */
[----:B------:R-:W-:Y:S04]  /*4fc0*/  STL.64 [R1+0x108], R18 ;  /* 0x0001081201007387 */ /* 0x000fe80000100a00 */
[----:B------:R2:W-:Y:S01]  /*4fd0*/  STL.64 [R1+0x100], R16 ;  /* 0x0001001001007387 */ /* 0x0005e20000100a00 */
[----:B------:R-:W-:-:S02]  /*4fe0*/  IADD3 R22, P4, PT, R226, R122, RZ ;  /* 0x0000007ae2167210 */ /* 0x000fc40007f9e0ff */
[----:B------:R-:W3:Y:S01]  /*4ff0*/  LDC R228, c[0x0][0x3d8] ;  /* 0x0000f600ffe47b82 */ /* 0x000ee20000000800 */
[----:B--2---:R-:W-:-:S07]  /*5000*/  IADD3 R16, P3, PT, R238, R122, RZ ;  /* 0x0000007aee107210 */ /* 0x004fce0007f7e0ff */
[----:B------:R-:W2:Y:S01]  /*5010*/  LDC R238, c[0x0][0x3d8] ;  /* 0x0000f600ffee7b82 */ /* 0x000ea20000000800 */
[----:B------:R-:W-:Y:S02]  /*5020*/  IADD3 R2, P2, PT, R225, R122, RZ ;  /* 0x0000007ae1027210 */ /* 0x000fe40007f5e0ff */
[-C--:B------:R-:W-:Y:S01]  /*5030*/  LEA.HI.X.SX32 R15, R223, R123.reuse, 0x1, P1 ;  /* 0x0000007bdf0f7211 */ /* 0x080fe200008f0eff */
[----:B0-----:R-:W-:Y:S01]  /*5040*/  IMAD R233, R233, 0xc4, RZ ;  /* 0x000000c4e9e97824 */ /* 0x001fe200078e02ff */
[-C--:B------:R-:W-:Y:S01]  /*5050*/  LEA.HI.X.SX32 R3, R224, R123.reuse, 0x1, P2 ;  /* 0x0000007be0037211 */ /* 0x080fe200010f0eff */
[----:B------:R-:W-:Y:S01]  /*5060*/  STL.64 [R1+0x3e0], R24 ;  /* 0x0003e01801007387 */ /* 0x000fe20000100a00 */
[----:B------:R-:W-:-:S03]  /*5070*/  LEA.HI.X.SX32 R23, R225, R123, 0x1, P4 ;  /* 0x0000007be1177211 */ /* 0x000fc600020f0eff */
[----:B------:R-:W-:Y:S04]  /*5080*/  STL.64 [R1+0x3c8], R14 ;  /* 0x0003c80e01007387 */ /* 0x000fe80000100a00 */
[----:B------:R0:W-:Y:S04]  /*5090*/  STL.64 [R1+0x398], R2 ;  /* 0x0003980201007387 */ /* 0x0001e80000100a00 */
[----:B------:R4:W-:Y:S01]  /*50a0*/  STL.64 [R1+0x338], R22 ;  /* 0x0003381601007387 */ /* 0x0009e20000100a00 */
[----:B--2---:R-:W-:Y:S01]  /*50b0*/  IMAD R238, R238, 0xc6, RZ ;  /* 0x000000c6eeee7824 */ /* 0x004fe200078e02ff */
[----:B0-----:R-:W-:-:S02]  /*50c0*/  IADD3 R2, P2, PT, R233, R122, RZ ;  /* 0x0000007ae9027210 */ /* 0x001fc40007f5e0ff */
[----:B------:R-:W0:Y:S02]  /*50d0*/  LDC R233, c[0x0][0x3d8] ;  /* 0x0000f600ffe97b82 */ /* 0x000e240000000800 */
[----:B----4-:R-:W-:-:S06]  /*50e0*/  IADD3 R22, P4, PT, R238, R122, RZ ;  /* 0x0000007aee167210 */ /* 0x010fcc0007f9e0ff */
[----:B------:R-:W2:Y:S01]  /*50f0*/  LDC R238, c[0x0][0x3d8] ;  /* 0x0000f600ffee7b82 */ /* 0x000ea20000000800 */
[----:B-1----:R-:W-:Y:S01]  /*5100*/  IMAD R230, R230, 0xc0, RZ ;  /* 0x000000c0e6e67824 */ /* 0x002fe200078e02ff */
[-C--:B------:R-:W-:Y:S01]  /*5110*/  IADD3 R20, P5, PT, R227, R122.reuse, RZ ;  /* 0x0000007ae3147210 */ /* 0x080fe20007fbe0ff */
[----:B---3--:R-:W-:Y:S01]  /*5120*/  IMAD R228, R228, 0x61, RZ ;  /* 0x00000061e4e47824 */ /* 0x008fe200078e02ff */
[-C--:B------:R-:W-:Y:S02]  /*5130*/  IADD3 R14, P1, PT, R229, R122.reuse, RZ ;  /* 0x0000007ae50e7210 */ /* 0x080fe40007f3e0ff */
[----:B------:R-:W-:Y:S02]  /*5140*/  IADD3 R18, P6, PT, R230, R122, RZ ;  /* 0x0000007ae6127210 */ /* 0x000fe40007fde0ff */
[-C--:B------:R-:W-:Y:S01]  /*5150*/  LEA.HI.X.SX32 R21, R226, R123.reuse, 0x1, P5 ;  /* 0x0000007be2157211 */ /* 0x080fe200028f0eff */
[----:B------:R-:W1:Y:S01]  /*5160*/  LDC R230, c[0x0][0x3d8] ;  /* 0x0000f600ffe67b82 */ /* 0x000e620000000800 */
[----:B------:R-:W-:-:S02]  /*5170*/  LEA.HI.X.SX32 R19, R227, R123, 0x1, P6 ;  /* 0x0000007be3137211 */ /* 0x000fc400030f0eff */
[-C--:B------:R-:W-:Y:S01]  /*5180*/  LEA.HI.X.SX32 R17, R228, R123.reuse, 0x1, P3 ;  /* 0x0000007be4117211 */ /* 0x080fe200018f0eff */
[----:B0-----:R-:W-:Y:S01]  /*5190*/  IMAD R233, R233, 0x31, RZ ;  /* 0x00000031e9e97824 */ /* 0x001fe200078e02ff */
[----:B------:R-:W-:Y:S04]  /*51a0*/  STL.64 [R1+0x278], R20 ;  /* 0x0002781401007387 */ /* 0x000fe80000100a00 */
[----:B------:R-:W-:Y:S01]  /*51b0*/  LEA.HI.X.SX32 R15, R233, R123, 0x1, P1 ;  /* 0x0000007be90f7211 */ /* 0x000fe200008f0eff */
[----:B------:R-:W-:Y:S01]  /*51c0*/  STL.64 [R1+0xf8], R18 ;  /* 0x0000f81201007387 */ /* 0x000fe20000100a00 */
[----:B------:R-:W0:Y:S01]  /*51d0*/  LDC R233, c[0x0][0x3d8] ;  /* 0x0000f600ffe97b82 */ /* 0x000e220000000800 */
[----:B--2---:R-:W-:Y:S02]  /*51e0*/  IMAD R238, R238, 0xca, RZ ;  /* 0x000000caeeee7824 */ /* 0x004fe400078e02ff */
[----:B------:R-:W-:Y:S04]  /*51f0*/  STL.64 [R1+0xf0], R16 ;  /* 0x0000f01001007387 */ /* 0x000fe80000100a00 */
[----:B------:R2:W-:Y:S02]  /*5200*/  STL.64 [R1+0x270], R14 ;  /* 0x0002700e01007387 */ /* 0x0005e40000100a00 */
[----:B--2---:R-:W-:-:S02]  /*5210*/  IADD3 R14, P1, PT, R238, R122, RZ ;  /* 0x0000007aee0e7210 */ /* 0x004fc40007f3e0ff */
[----:B------:R-:W2:Y:S01]  /*5220*/  LDC R238, c[0x0][0x3d8] ;  /* 0x0000f600ffee7b82 */ /* 0x000ea20000000800 */
[----:B------:R-:W-:Y:S01]  /*5230*/  IADD3 R20, P5, PT, R231, R122, RZ ;  /* 0x0000007ae7147210 */ /* 0x000fe20007fbe0ff */
[----:B0-----:R-:W-:-:S06]  /*5240*/  IMAD R228, R233, 0x63, RZ ;  /* 0x00000063e9e47824 */ /* 0x001fcc00078e02ff */
[----:B------:R-:W0:Y:S01]  /*5250*/  LDC R233, c[0x0][0x3d8] ;  /* 0x0000f600ffe97b82 */ /* 0x000e220000000800 */
[----:B-1----:R-:W-:Y:S02]  /*5260*/  IMAD R230, R230, 0xc8, RZ ;  /* 0x000000c8e6e67824 */ /* 0x002fe400078e02ff */
[----:B--2---:R-:W-:-:S05]  /*5270*/  IMAD R238, R238, 0x19, RZ ;  /* 0x00000019eeee7824 */ /* 0x004fca00078e02ff */
[-C--:B------:R-:W-:Y:S02]  /*5280*/  LEA.HI.X.SX32 R21, R238, R123.reuse, 0x1, P5 ;  /* 0x0000007bee157211 */ /* 0x080fe400028f0eff */
[----:B------:R-:W1:Y:S01]  /*5290*/  LDC R238, c[0x0][0x3d8] ;  /* 0x0000f600ffee7b82 */ /* 0x000e620000000800 */
[----:B------:R-:W-:Y:S02]  /*52a0*/  IADD3 R16, P3, PT, R230, R122, RZ ;  /* 0x0000007ae6107210 */ /* 0x000fe40007f7e0ff */
[-C--:B------:R-:W-:Y:S02]  /*52b0*/  LEA.HI.X.SX32 R3, R229, R123.reuse, 0x1, P2 ;  /* 0x0000007be5037211 */ /* 0x080fe400010f0eff */
[----:B------:R-:W-:-:S03]  /*52c0*/  LEA.HI.X.SX32 R23, R228, R123, 0x1, P4 ;  /* 0x0000007be4177211 */ /* 0x000fc600020f0eff */
[----:B------:R-:W2:Y:S01]  /*52d0*/  LDC R230, c[0x0][0x3d8] ;  /* 0x0000f600ffe67b82 */ /* 0x000ea20000000800 */
[----:B0-----:R-:W-:Y:S01]  /*52e0*/  IMAD R233, R233, 0xce, RZ ;  /* 0x000000cee9e97824 */ /* 0x001fe200078e02ff */
[----:B------:R-:W-:Y:S04]  /*52f0*/  STL.64 [R1+0xe8], R2 ;  /* 0x0000e80201007387 */ /* 0x000fe80000100a00 */
[----:B------:R-:W-:Y:S01]  /*5300*/  STL.64 [R1+0xe0], R22 ;  /* 0x0000e01601007387 */ /* 0x000fe20000100a00 */
[-C--:B------:R-:W-:Y:S01]  /*5310*/  IADD3 R18, P6, PT, R232, R122.reuse, RZ ;  /* 0x0000007ae8127210 */ /* 0x080fe20007fde0ff */
[----:B------:R-:W0:Y:S02]  /*5320*/  LDC R228, c[0x0][0x3d8] ;  /* 0x0000f600ffe47b82 */ /* 0x000e240000000800 */
[----:B------:R3:W-:Y:S02]  /*5330*/  STL.64 [R1+0x330], R20 ;  /* 0x0003301401007387 */ /* 0x0007e40000100a00 */
[----:B---3--:R-:W-:Y:S01]  /*5340*/  IADD3 R20, P5, PT, R233, R122, RZ ;  /* 0x0000007ae9147210 */ /* 0x008fe20007fbe0ff */
[----:B-1----:R-:W-:-:S03]  /*5350*/  IMAD R233, R238, 0x65, RZ ;  /* 0x00000065eee97824 */ /* 0x002fc600078e02ff */
[----:B------:R-:W1:Y:S01]  /*5360*/  LDC R238, c[0x0][0x3d8] ;  /* 0x0000f600ffee7b82 */ /* 0x000e620000000800 */
[----:B--2---:R-:W-:-:S05]  /*5370*/  IMAD R230, R230, 0xcc, RZ ;  /* 0x000000cce6e67824 */ /* 0x004fca00078e02ff */
[-C--:B------:R-:W-:Y:S02]  /*5380*/  IADD3 R22, P4, PT, R230, R122.reuse, RZ ;  /* 0x0000007ae6167210 */ /* 0x080fe40007f9e0ff */
[----:B------:R-:W2:Y:S01]  /*5390*/  LDC R230, c[0x0][0x3d8] ;  /* 0x0000f600ffe67b82 */ /* 0x000ea20000000800 */
[----:B------:R-:W-:Y:S02]  /*53a0*/  LEA.HI.X.SX32 R15, R233, R123, 0x1, P1 ;  /* 0x0000007be90f7211 */ /* 0x000fe400008f0eff */
[----:B------:R-:W-:-:S05]  /*53b0*/  IADD3 R2, P2, PT, R234, R122, RZ ;  /* 0x0000007aea027210 */ /* 0x000fca0007f5e0ff */
[----:B------:R-:W3:Y:S01]  /*53c0*/  LDC R233, c[0x0][0x3d8] ;  /* 0x0000f600ffe97b82 */ /* 0x000ee20000000800 */
[----:B-1----:R-:W-:-:S05]  /*53d0*/  IMAD R238, R238, 0x33, RZ ;  /* 0x00000033eeee7824 */ /* 0x002fca00078e02ff */
[-C--:B------:R-:W-:Y:S02]  /*53e0*/  LEA.HI.X.SX32 R3, R238, R123.reuse, 0x1, P2 ;  /* 0x0000007bee037211 */ /* 0x080fe400010f0eff */
[----:B------:R-:W1:Y:S01]  /*53f0*/  LDC R238, c[0x0][0x3d8] ;  /* 0x0000f600ffee7b82 */ /* 0x000e620000000800 */
[-C--:B------:R-:W-:Y:S02]  /*5400*/  LEA.HI.X.SX32 R19, R231, R123.reuse, 0x1, P6 ;  /* 0x0000007be7137211 */ /* 0x080fe400030f0eff */
[-C--:B------:R-:W-:Y:S01]  /*5410*/  LEA.HI.X.SX32 R17, R232, R123.reuse, 0x1, P3 ;  /* 0x0000007be8117211 */ /* 0x080fe200018f0eff */
[----:B--2---:R-:W-:Y:S02]  /*5420*/  IMAD R230, R230, 0xd0, RZ ;  /* 0x000000d0e6e67824 */ /* 0x004fe400078e02ff */
[----:B------:R-:W-:Y:S01]  /*5430*/  STL.64 [R1+0x268], R18 ;  /* 0x0002681201007387 */ /* 0x000fe20000100a00 */
[----:B------:R-:W-:-:S03]  /*5440*/  LEA.HI.X.SX32 R23, R234, R123, 0x1, P4 ;  /* 0x0000007bea177211 */ /* 0x000fc600020f0eff */
[----:B------:R-:W-:Y:S01]  /*5450*/  STL.64 [R1+0xd8], R16 ;  /* 0x0000d81001007387 */ /* 0x000fe20000100a00 */
[----:B---3--:R-:W-:-:S03]  /*5460*/  IMAD R233, R233, 0xd2, RZ ;  /* 0x000000d2e9e97824 */ /* 0x008fc600078e02ff */
[----:B------:R-:W-:Y:S04]  /*5470*/  STL.64 [R1+0xd0], R14 ;  /* 0x0000d00e01007387 */ /* 0x000fe80000100a00 */
[----:B------:R2:W-:Y:S04]  /*5480*/  STL.64 [R1+0x260], R2 ;  /* 0x0002600201007387 */ /* 0x0005e80000100a00 */
[----:B------:R3:W-:Y:S01]  /*5490*/  STL.64 [R1+0xc8], R22 ;  /* 0x0000c81601007387 */ /* 0x0007e20000100a00 */
[-C--:B--2---:R-:W-:Y:S02]  /*54a0*/  IADD3 R2, P2, PT, R230, R122.reuse, RZ ;  /* 0x0000007ae6027210 */ /* 0x084fe40007f5e0ff */
[----:B------:R-:W2:Y:S01]  /*54b0*/  LDC R230, c[0x0][0x3d8] ;  /* 0x0000f600ffe67b82 */ /* 0x000ea20000000800 */
[----:B-1----:R-:W-:Y:S01]  /*54c0*/  IMAD R238, R238, 0x67, RZ ;  /* 0x00000067eeee7824 */ /* 0x002fe200078e02ff */
[----:B---3--:R-:W-:-:S06]  /*54d0*/  IADD3 R22, P4, PT, R233, R122, RZ ;  /* 0x0000007ae9167210 */ /* 0x008fcc0007f9e0ff */
[----:B------:R-:W1:Y:S01]  /*54e0*/  LDC R233, c[0x0][0x3d8] ;  /* 0x0000f600ffe97b82 */ /* 0x000e620000000800 */
[----:B------:R-:W-:-:S07]  /*54f0*/  LEA.HI.X.SX32 R21, R238, R123, 0x1, P5 ;  /* 0x0000007bee157211 */ /* 0x000fce00028f0eff */
[----:B------:R-:W3:Y:S01]  /*5500*/  LDC R238, c[0x0][0x3d8] ;  /* 0x0000f600ffee7b82 */ /* 0x000ee20000000800 */
[-C--:B------:R-:W-:Y:S01]  /*5510*/  IADD3 R18, P6, PT, R235, R122.reuse, RZ ;  /* 0x0000007aeb127210 */ /* 0x080fe20007fde0ff */
[----:B--2---:R-:W-:Y:S01]  /*5520*/  IMAD R230, R230, 0xd, RZ ;  /* 0x0000000de6e67824 */ /* 0x004fe200078e02ff */
[----:B------:R-:W-:-:S04]  /*5530*/  IADD3 R16, P3, PT, R239, R122, RZ ;  /* 0x0000007aef107210 */ /* 0x000fc80007f7e0ff */
[-C--:B------:R-:W-:Y:S01]  /*5540*/  LEA.HI.X.SX32 R19, R230, R123.reuse, 0x1, P6 ;  /* 0x0000007be6137211 */ /* 0x080fe200030f0eff */
[----:B-1----:R-:W-:Y:S01]  /*5550*/  IMAD R233, R233, 0xd4, RZ ;  /* 0x000000d4e9e97824 */ /* 0x002fe200078e02ff */
[----:B------:R-:W-:Y:S01]  /*5560*/  STL.64 [R1+0xc0], R20 ;  /* 0x0000c01401007387 */ /* 0x000fe20000100a00 */
[-C--:B------:R-:W-:Y:S01]  /*5570*/  LEA.HI.X.SX32 R17, R235, R123.reuse, 0x1, P3 ;  /* 0x0000007beb117211 */ /* 0x080fe200018f0eff */
[----:B0-----:R-:W-:Y:S01]  /*5580*/  IMAD R228, R228, 0x69, RZ ;  /* 0x00000069e4e47824 */ /* 0x001fe200078e02ff */
[CC--:B------:R-:W-:Y:S01]  /*5590*/  IADD3 R14, P1, PT, R243.reuse, R122.reuse, RZ ;  /* 0x0000007af30e7210 */ /* 0x0c0fe20007f3e0ff */
[----:B------:R0:W-:Y:S01]  /*55a0*/  STL.64 [R1+0x390], R18 ;  /* 0x0003901201007387 */ /* 0x0001e20000100a00 */
[----:B------:R-:W-:Y:S01]  /*55b0*/  LEA.HI.X.SX32 R3, R243, R123, 0x1, P2 ;  /* 0x0000007bf3037211 */ /* 0x000fe200010f0eff */
[----:B------:R-:W1:Y:S01]  /*55c0*/  LDC R230, c[0x0][0x3d8] ;  /* 0x0000f600ffe67b82 */ /* 0x000e620000000800 */
[----:B---3--:R-:W-:Y:S01]  /*55d0*/  IMAD R238, R238, 0xd6, RZ ;  /* 0x000000d6eeee7824 */ /* 0x008fe200078e02ff */
[----:B------:R2:W-:Y:S01]  /*55e0*/  STL.64 [R1+0x328], R16 ;  /* 0x0003281001007387 */ /* 0x0005e20000100a00 */
[----:B0-----:R-:W-:-:S05]  /*55f0*/  IADD3 R18, P6, PT, R233, R122, RZ ;  /* 0x0000007ae9127210 */ /* 0x001fca0007fde0ff */
[----:B------:R-:W0:Y:S01]  /*5600*/  LDC R233, c[0x0][0x3d8] ;  /* 0x0000f600ffe97b82 */ /* 0x000e220000000800 */
[----:B--2---:R-:W-:-:S07]  /*5610*/  IADD3 R16, P3, PT, R238, R122, RZ ;  /* 0x0000007aee107210 */ /* 0x004fce0007f7e0ff */
[----:B------:R-:W2:Y:S01]  /*5620*/  LDC R238, c[0x0][0x3d8] ;  /* 0x0000f600ffee7b82 */ /* 0x000ea20000000800 */
[----:B------:R-:W-:Y:S02]  /*5630*/  IADD3 R20, P5, PT, R244, R122, RZ ;  /* 0x0000007af4147210 */ /* 0x000fe40007fbe0ff */
[-C--:B------:R-:W-:Y:S02]  /*5640*/  LEA.HI.X.SX32 R15, R239, R123.reuse, 0x1, P1 ;  /* 0x0000007bef0f7211 */ /* 0x080fe400008f0eff */
[----:B------:R-:W-:-:S03]  /*5650*/  LEA.HI.X.SX32 R23, R228, R123, 0x1, P4 ;  /* 0x0000007be4177211 */ /* 0x000fc600020f0eff */
[----:B------:R-:W3:Y:S01]  /*5660*/  LDC R228, c[0x0][0x3d8] ;  /* 0x0000f600ffe47b82 */ /* 0x000ee20000000800 */
[----:B------:R-:W-:Y:S01]  /*5670*/  STL.64 [R1+0x258], R14 ;  /* 0x0002580e01007387 */ /* 0x000fe20000100a00 */
[----:B0-----:R-:W-:-:S03]  /*5680*/  IMAD R233, R233, 0x35, RZ ;  /* 0x00000035e9e97824 */ /* 0x001fc600078e02ff */
[----:B------:R-:W-:Y:S02]  /*5690*/  STL.64 [R1+0xb8], R2 ;  /* 0x0000b80201007387 */ /* 0x000fe40000100a00 */
[----:B------:R-:W-:Y:S02]  /*56a0*/  LEA.HI.X.SX32 R21, R233, R123, 0x1, P5 ;  /* 0x0000007be9157211 */ /* 0x000fe400028f0eff */
[----:B------:R-:W0:Y:S01]  /*56b0*/  LDC R233, c[0x0][0x3d8] ;  /* 0x0000f600ffe97b82 */ /* 0x000e220000000800 */
[----:B--2---:R-:W-:Y:S01]  /*56c0*/  IMAD R238, R238, 0xda, RZ ;  /* 0x000000daeeee7824 */ /* 0x004fe200078e02ff */
[----:B------:R-:W-:Y:S04]  /*56d0*/  STL.64 [R1+0xb0], R22 ;  /* 0x0000b01601007387 */ /* 0x000fe80000100a00 */
[----:B------:R2:W-:Y:S02]  /*56e0*/  STL.64 [R1+0x250], R20 ;  /* 0x0002501401007387 */ /* 0x0005e40000100a00 */
[----:B--2---:R-:W-:-:S02]  /*56f0*/  IADD3 R20, P5, PT, R238, R122, RZ ;  /* 0x0000007aee147210 */ /* 0x004fc40007fbe0ff */
[----:B------:R-:W2:Y:S01]  /*5700*/  LDC R238, c[0x0][0x3d8] ;  /* 0x0000f600ffee7b82 */ /* 0x000ea20000000800 */
[----:B---3--:R-:W-:Y:S01]  /*5710*/  IMAD R228, R228, 0x6b, RZ ;  /* 0x0000006be4e47824 */ /* 0x008fe200078e02ff */
[----:B------:R-:W-:Y:S01]  /*5720*/  IADD3 R14, P1, PT, R245, R122, RZ ;  /* 0x0000007af50e7210 */ /* 0x000fe20007f3e0ff */
[----:B0-----:R-:W-:Y:S01]  /*5730*/  IMAD R233, R233, 0x1b, RZ ;  /* 0x0000001be9e97824 */ /* 0x001fe200078e02ff */
[-C--:B------:R-:W-:Y:S02]  /*5740*/  LEA.HI.X.SX32 R19, R244, R123.reuse, 0x1, P6 ;  /* 0x0000007bf4137211 */ /* 0x080fe400030f0eff */
[-C--:B------:R-:W-:Y:S02]  /*5750*/  LEA.HI.X.SX32 R17, R228, R123.reuse, 0x1, P3 ;  /* 0x0000007be4117211 */ /* 0x080fe400018f0eff */
[----:B------:R-:W-:Y:S01]  /*5760*/  LEA.HI.X.SX32 R15, R233, R123, 0x1, P1 ;  /* 0x0000007be90f7211 */ /* 0x000fe200008f0eff */
[----:B------:R-:W-:Y:S01]  /*5770*/  STL.64 [R1+0xa8], R18 ;  /* 0x0000a81201007387 */ /* 0x000fe20000100a00 */
[----:B-1----:R-:W-:Y:S01]  /*5780*/  IMAD R230, R230, 0xd8, RZ ;  /* 0x000000d8e6e67824 */ /* 0x002fe200078e02ff */
[----:B------:R-:W0:Y:S02]  /*5790*/  LDC R233, c[0x0][0x3d8] ;  /* 0x0000f600ffe97b82 */ /* 0x000e240000000800 */
[----:B------:R-:W-:Y:S04]  /*57a0*/  STL.64 [R1+0xa0], R16 ;  /* 0x0000a01001007387 */ /* 0x000fe80000100a00 */
[----:B------:R1:W-:Y:S01]  /*57b0*/  STL.64 [R1+0x320], R14 ;  /* 0x0003200e01007387 */ /* 0x0003e20000100a00 */
[----:B--2---:R-:W-:-:S05]  /*57c0*/  IMAD R238, R238, 0xde, RZ ;  /* 0x000000deeeee7824 */ /* 0x004fca00078e02ff */
[-C--:B-1----:R-:W-:Y:S02]  /*57d0*/  IADD3 R14, P1, PT, R238, R122.reuse, RZ ;  /* 0x0000007aee0e7210 */ /* 0x082fe40007f3e0ff */
[----:B------:R-:W1:Y:S01]  /*57e0*/  LDC R238, c[0x0][0x3d8] ;  /* 0x0000f600ffee7b82 */ /* 0x000e620000000800 */
[----:B------:R-:W-:-:S07]  /*57f0*/  IADD3 R22, P4, PT, R230, R122, RZ ;  /* 0x0000007ae6167210 */ /* 0x000fce0007f9e0ff */
[----:B------:R-:W2:Y:S01]  /*5800*/  LDC R230, c[0x0][0x3d8] ;  /* 0x0000f600ffe67b82 */ /* 0x000ea20000000800 */
[----:B-1----:R-:W-:-:S05]  /*5810*/  IMAD R238, R238, 0x6d, RZ ;  /* 0x0000006deeee7824 */ /* 0x002fca00078e02ff */
[----:B------:R-:W-:Y:S02]  /*5820*/  LEA.HI.X.SX32 R21, R238, R123, 0x1, P5 ;  /* 0x0000007bee157211 */ /* 0x000fe400028f0eff */
[----:B------:R-:W1:Y:S01]  /*5830*/  LDC R238, c[0x0][0x3d8] ;  /* 0x0000f600ffee7b82 */ /* 0x000e620000000800 */
[----:B--2---:R-:W-:Y:S01]  /*5840*/  IMAD R230, R230, 0xdc, RZ ;  /* 0x000000dce6e67824 */ /* 0x004fe200078e02ff */
[----:B------:R-:W-:Y:S01]  /*5850*/  IADD3 R18, P6, PT, R247, R122, RZ ;  /* 0x0000007af7127210 */ /* 0x000fe20007fde0ff */
[----:B0-----:R-:W-:-:S03]  /*5860*/  IMAD R233, R233, 0x37, RZ ;  /* 0x00000037e9e97824 */ /* 0x001fc600078e02ff */
[-C--:B------:R-:W-:Y:S02]  /*5870*/  IADD3 R16, P3, PT, R230, R122.reuse, RZ ;  /* 0x0000007ae6107210 */ /* 0x080fe40007f7e0ff */
[-C--:B------:R-:W-:Y:S01]  /*5880*/  LEA.HI.X.SX32 R19, R233, R123.reuse, 0x1, P6 ;  /* 0x0000007be9137211 */ /* 0x080fe200030f0eff */
[----:B------:R-:W0:Y:S01]  /*5890*/  LDC R230, c[0x0][0x3d8] ;  /* 0x0000f600ffe67b82 */ /* 0x000e220000000800 */
[C---:B------:R-:W-:Y:S02]  /*58a0*/  IADD3 R2, P2, PT, R246.reuse, R122, RZ ;  /* 0x0000007af6027210 */ /* 0x040fe40007f5e0ff */
[-C--:B------:R-:W-:Y:S02]  /*58b0*/  LEA.HI.X.SX32 R23, R246, R123.reuse, 0x1, P4 ;  /* 0x0000007bf6177211 */ /* 0x080fe400020f0eff */
[-C--:B------:R-:W-:Y:S01]  /*58c0*/  LEA.HI.X.SX32 R3, R245, R123.reuse, 0x1, P2 ;  /* 0x0000007bf5037211 */ /* 0x080fe200010f0eff */
[----:B-1----:R-:W-:Y:S02]  /*58d0*/  IMAD R233, R238, 0xe0, RZ ;  /* 0x000000e0eee97824 */ /* 0x002fe400078e02ff */
[----:B------:R-:W1:Y:S01]  /*58e0*/  LDC R238, c[0x0][0x3d8] ;  /* 0x0000f600ffee7b82 */ /* 0x000e620000000800 */
[----:B------:R-:W-:Y:S01]  /*58f0*/  LEA.HI.X.SX32 R17, R247, R123, 0x1, P3 ;  /* 0x0000007bf7117211 */ /* 0x000fe200018f0eff */
[----:B------:R-:W-:Y:S04]  /*5900*/  STL.64 [R1+0x248], R2 ;  /* 0x0002480201007387 */ /* 0x000fe80000100a00 */
[----:B------:R-:W-:Y:S04]  /*5910*/  STL.64 [R1+0x98], R22 ;  /* 0x0000981601007387 */ /* 0x000fe80000100a00 */
[----:B------:R-:W-:Y:S04]  /*5920*/  STL.64 [R1+0x90], R20 ;  /* 0x0000901401007387 */ /* 0x000fe80000100a00 */
[----:B------:R-:W-:Y:S04]  /*5930*/  STL.64 [R1+0x240], R18 ;  /* 0x0002401201007387 */ /* 0x000fe80000100a00 */
[----:B------:R2:W-:Y:S01]  /*5940*/  STL.64 [R1+0x88], R16 ;  /* 0x0000881001007387 */ /* 0x0005e20000100a00 */
[----:B0-----:R-:W-:-:S02]  /*5950*/  IMAD R228, R230, 0x6f, RZ ;  /* 0x0000006fe6e47824 */ /* 0x001fc400078e02ff */
[----:B-1----:R-:W-:Y:S02]  /*5960*/  IMAD R230, R238, 0xe2, RZ ;  /* 0x000000e2eee67824 */ /* 0x002fe400078e02ff */
[----:B------:R-:W0:Y:S01]  /*5970*/  LDC R238, c[0x0][0x3d8] ;  /* 0x0000f600ffee7b82 */ /* 0x000e220000000800 */
[----:B--2---:R-:W-:-:S07]  /*5980*/  IADD3 R16, P3, PT, R233, R122, RZ ;  /* 0x0000007ae9107210 */ /* 0x004fce0007f7e0ff */
[----:B------:R-:W1:Y:S01]  /*5990*/  LDC R233, c[0x0][0x3d8] ;  /* 0x0000f600ffe97b82 */ /* 0x000e620000000800 */
[----:B------:R-:W-:Y:S01]  /*59a0*/  IADD3 R2, P2, PT, R248, R122, RZ ;  /* 0x0000007af8027210 */ /* 0x000fe20007f5e0ff */
[----:B-1----:R-:W-:-:S05]  /*59b0*/  IMAD R233, R233, 0x7, RZ ;  /* 0x00000007e9e97824 */ /* 0x002fca00078e02ff */
[-C--:B------:R-:W-:Y:S01]  /*59c0*/  LEA.HI.X.SX32 R3, R233, R123.reuse, 0x1, P2 ;  /* 0x0000007be9037211 */ /* 0x080fe200010f0eff */
[----:B0-----:R-:W-:Y:S02]  /*59d0*/  IMAD R233, R238, 0xe4, RZ ;  /* 0x000000e4eee97824 */ /* 0x001fe400078e02ff */
[----:B------:R-:W0:Y:S01]  /*59e0*/  LDC R238, c[0x0][0x3d8] ;  /* 0x0000f600ffee7b82 */ /* 0x000e220000000800 */
[-C--:B------:R-:W-:Y:S02]  /*59f0*/  IADD3 R22, P4, PT, R249, R122.reuse, RZ ;  /* 0x0000007af9167210 */ /* 0x080fe40007f9e0ff */
[----:B------:R-:W-:Y:S02]  /*5a00*/  IADD3 R20, P5, PT, R250, R122, RZ ;  /* 0x0000007afa147210 */ /* 0x000fe40007fbe0ff */
[-C--:B------:R-:W-:Y:S02]  /*5a10*/  LEA.HI.X.SX32 R15, R228, R123.reuse, 0x1, P1 ;  /* 0x0000007be40f7211 */ /* 0x080fe400008f0eff */
[----:B------:R-:W-:-:S02]  /*5a20*/  LEA.HI.X.SX32 R23, R248, R123, 0x1, P4 ;  /* 0x0000007bf8177211 */ /* 0x000fc400020f0eff */
[----:B------:R-:W-:Y:S01]  /*5a30*/  LEA.HI.X.SX32 R21, R249, R123, 0x1, P5 ;  /* 0x0000007bf9157211 */ /* 0x000fe200028f0eff */
[----:B------:R-:W-:Y:S04]  /*5a40*/  STL.64 [R1+0x80], R14 ;  /* 0x0000800e01007387 */ /* 0x000fe80000100a00 */
[----:B------:R-:W-:Y:S04]  /*5a50*/  STL.64 [R1+0x3c0], R2 ;  /* 0x0003c00201007387 */ /* 0x000fe80000100a00 */
[----:B------:R-:W-:Y:S01]  /*5a60*/  STL.64 [R1+0x388], R22 ;  /* 0x0003881601007387 */ /* 0x000fe20000100a00 */
[----:B0-----:R-:W-:-:S03]  /*5a70*/  IMAD R238, R238, 0xe6, RZ ;  /* 0x000000e6eeee7824 */ /* 0x001fc600078e02ff */
[----:B------:R0:W-:Y:S02]  /*5a80*/  STL.64 [R1+0x318], R20 ;  /* 0x0003181401007387 */ /* 0x0001e40000100a00 */
[----:B0-----:R-:W-:Y:S02]  /*5a90*/  IADD3 R20, P5, PT, R238, R122, RZ ;  /* 0x0000007aee147210 */ /* 0x001fe40007fbe0ff */
[----:B------:R-:W0:Y:S02]  /*5aa0*/  LDC R238, c[0x0][0x3d8] ;  /* 0x0000f600ffee7b82 */ /* 0x000e240000000800 */
[----:B0-----:R-:W-:-:S06]  /*5ab0*/  IMAD R228, R238, 0x71, RZ ;  /* 0x00000071eee47824 */ /* 0x001fcc00078e02ff */
[----:B------:R-:W0:Y:S02]  /*5ac0*/  LDC R238, c[0x0][0x3d8] ;  /* 0x0000f600ffee7b82 */ /* 0x000e240000000800 */
[----:B0-----:R-:W-:-:S06]  /*5ad0*/  IMAD R219, R238, 0xe8, RZ ;  /* 0x000000e8eedb7824 */ /* 0x001fcc00078e02ff */
[----:B------:R-:W0:Y:S01]  /*5ae0*/  LDC R238, c[0x0][0x3d8] ;  /* 0x0000f600ffee7b82 */ /* 0x000e220000000800 */
[----:B------:R-:W-:Y:S01]  /*5af0*/  IMAD R220, R220, 0x39, RZ ;  /* 0x00000039dcdc7824 */ /* 0x000fe200078e02ff */
[----:B------:R-:W-:Y:S01]  /*5b00*/  IADD3 R2, P2, PT, R252, R122, RZ ;  /* 0x0000007afc027210 */ /* 0x000fe20007f5e0ff */
[----:B0-----:R-:W-:-:S05]  /*5b10*/  IMAD R217, R238, 0x76, RZ ;  /* 0x00000076eed97824 */ /* 0x001fca00078e02ff */
[----:B------:R-:W0:Y:S01]  /*5b20*/  LDC R238, c[0x0][0x3d8] ;  /* 0x0000f600ffee7b82 */ /* 0x000e220000000800 */
[-C--:B------:R-:W-:Y:S02]  /*5b30*/  LEA.HI.X.SX32 R3, R220, R123.reuse, 0x1, P2 ;  /* 0x0000007bdc037211 */ /* 0x080fe400010f0eff */
[-C--:B------:R-:W-:Y:S02]  /*5b40*/  IADD3 R14, P1, PT, R230, R122.reuse, RZ ;  /* 0x0000007ae60e7210 */ /* 0x080fe40007f3e0ff */
[-C--:B------:R-:W-:Y:S02]  /*5b50*/  IADD3 R22, P4, PT, R233, R122.reuse, RZ ;  /* 0x0000007ae9167210 */ /* 0x080fe40007f9e0ff */
[----:B------:R-:W-:Y:S01]  /*5b60*/  LEA.HI.X.SX32 R15, R228, R123, 0x1, P1 ;  /* 0x0000007be40f7211 */ /* 0x000fe200008f0eff */
[----:B------:R-:W1:Y:S08]  /*5b70*/  LDC R233, c[0x0][0x3d8] ;  /* 0x0000f600ffe97b82 */ /* 0x000e700000000800 */
[----:B------:R-:W2:Y:S01]  /*5b80*/  LDC R228, c[0x0][0x3d8] ;  /* 0x0000f600ffe47b82 */ /* 0x000ea20000000800 */
[----:B0-----:R-:W-:Y:S01]  /*5b90*/  IMAD R220, R238, 0x73, RZ ;  /* 0x00000073eedc7824 */ /* 0x001fe200078e02ff */
[----:B------:R-:W-:-:S06]  /*5ba0*/  IADD3 R18, P6, PT, R251, R122, RZ ;  /* 0x0000007afb127210 */ /* 0x000fcc0007fde0ff */
[----:B------:R-:W0:Y:S01]  /*5bb0*/  LDC R238, c[0x0][0x3d8] ;  /* 0x0000f600ffee7b82 */ /* 0x000e220000000800 */
[-C--:B------:R-:W-:Y:S02]  /*5bc0*/  LEA.HI.X.SX32 R21, R220, R123.reuse, 0x1, P5 ;  /* 0x0000007bdc157211 */ /* 0x080fe400028f0eff */
[-C--:B------:R-:W-:Y:S02]  /*5bd0*/  LEA.HI.X.SX32 R19, R250, R123.reuse, 0x1, P6 ;  /* 0x0000007bfa137211 */ /* 0x080fe400030f0eff */
[----:B------:R-:W-:Y:S01]  /*5be0*/  LEA.HI.X.SX32 R17, R251, R123, 0x1, P3 ;  /* 0x0000007bfb117211 */ /* 0x000fe200018f0eff */
[----:B-1----:R-:W-:Y:S02]  /*5bf0*/  IMAD R233, R233, 0x3a, RZ ;  /* 0x0000003ae9e97824 */ /* 0x002fe400078e02ff */
[----:B------:R-:W1:Y:S01]  /*5c00*/  LDC R230, c[0x0][0x3d8] ;  /* 0x0000f600ffe67b82 */ /* 0x000e620000000800 */
[----:B0-----:R-:W-:-:S07]  /*5c10*/  IMAD R220, R238, 0x1d, RZ ;  /* 0x0000001deedc7824 */ /* 0x001fce00078e02ff */
[----:B------:R-:W0:Y:S01]  /*5c20*/  LDC R238, c[0x0][0x3d8] ;  /* 0x0000f600ffee7b82 */ /* 0x000e220000000800 */
[----:B--2---:R-:W-:Y:S01]  /*5c30*/  IMAD R228, R228, 0xea, RZ ;  /* 0x000000eae4e47824 */ /* 0x004fe200078e02ff */
[----:B------:R2:W-:Y:S04]  /*5c40*/  STL.64 [R1+0x238], R18 ;  /* 0x0002381201007387 */ /* 0x0005e80000100a00 */
[----:B------:R-:W-:Y:S04]  /*5c50*/  STL.64 [R1+0x78], R16 ;  /* 0x0000781001007387 */ /* 0x000fe80000100a00 */
[----:B------:R-:W-:Y:S04]  /*5c60*/  STL.64 [R1+0x70], R14 ;  /* 0x0000700e01007387 */ /* 0x000fe80000100a00 */
[----:B------:R3:W-:Y:S01]  /*5c70*/  STL.64 [R1+0x230], R2 ;  /* 0x0002300201007387 */ /* 0x0007e20000100a00 */
[----:B--2---:R-:W-:-:S04]  /*5c80*/  IADD3 R18, P6, PT, R233, R122, RZ ;  /* 0x0000007ae9127210 */ /* 0x004fc80007fde0ff */
[----:B------:R-:W-:Y:S02]  /*5c90*/  LEA.HI.X.SX32 R19, R220, R123, 0x1, P6 ;  /* 0x0000007bdc137211 */ /* 0x000fe400030f0eff */
[----:B---3--:R-:W-:Y:S02]  /*5ca0*/  IADD3 R2, P2, PT, R228, R122, RZ ;  /* 0x0000007ae4027210 */ /* 0x008fe40007f5e0ff */
[----:B------:R-:W2:Y:S01]  /*5cb0*/  LDC R228, c[0x0][0x3d8] ;  /* 0x0000f600ffe47b82 */ /* 0x000ea20000000800 */
[----:B0-----:R-:W-:-:S07]  /*5cc0*/  IMAD R220, R238, 0x1e, RZ ;  /* 0x0000001eeedc7824 */ /* 0x001fce00078e02ff */
[----:B------:R-:W0:Y:S01]  /*5cd0*/  LDC R238, c[0x0][0x3d8] ;  /* 0x0000f600ffee7b82 */ /* 0x000e220000000800 */
[----:B------:R-:W-:Y:S02]  /*5ce0*/  LEA.HI.X.SX32 R23, R252, R123, 0x1, P4 ;  /* 0x0000007bfc177211 */ /* 0x000fe400020f0eff */
[----:B------:R-:W-:-:S03]  /*5cf0*/  IADD3 R14, P1, PT, R219, R122, RZ ;  /* 0x0000007adb0e7210 */ /* 0x000fc60007f3e0ff */
[----:B------:R-:W-:Y:S04]  /*5d00*/  STL.64 [R1+0x68], R22 ;  /* 0x0000681601007387 */ /* 0x000fe80000100a00 */
[----:B------:R3:W-:Y:S01]  /*5d10*/  STL.64 [R1+0x60], R20 ;  /* 0x0000601401007387 */ /* 0x0007e20000100a00 */
[----:B--2---:R-:W-:Y:S02]  /*5d20*/  IMAD R219, R228, 0xec, RZ ;  /* 0x000000ece4db7824 */ /* 0x004fe400078e02ff */
[----:B------:R-:W2:Y:S03]  /*5d30*/  LDC R228, c[0x0][0x3d8] ;  /* 0x0000f600ffe47b82 */ /* 0x000ea60000000800 */
[----:B---3--:R-:W-:Y:S01]  /*5d40*/  IADD3 R20, P5, PT, R219, R122, RZ ;  /* 0x0000007adb147210 */ /* 0x008fe20007fbe0ff */
[----:B0-----:R-:W-:-:S04]  /*5d50*/  IMAD R219, R238, 0x3c, RZ ;  /* 0x0000003ceedb7824 */ /* 0x001fc800078e02ff */
[----:B------:R-:W0:Y:S01]  /*5d60*/  LDC R238, c[0x0][0x3d8] ;  /* 0x0000f600ffee7b82 */ /* 0x000e220000000800 */
[----:B-1----:R-:W-:Y:S01]  /*5d70*/  IMAD R230, R230, 0x74, RZ ;  /* 0x00000074e6e67824 */ /* 0x002fe200078e02ff */
[----:B------:R1:W-:Y:S04]  /*5d80*/  STL.64 [R1+0x310], R18 ;  /* 0x0003101201007387 */ /* 0x0003e80000100a00 */
[C---:B------:R-:W-:Y:S02]  /*5d90*/  IADD3 R16, P3, PT, R230.reuse, R122, RZ ;  /* 0x0000007ae6107210 */ /* 0x040fe40007f7e0ff */
[----:B------:R-:W-:Y:S02]  /*5da0*/  LEA.HI.X.SX32 R15, R230, R123, 0x1, P1 ;  /* 0x0000007be60f7211 */ /* 0x000fe400008f0eff */
[----:B------:R-:W3:Y:S01]  /*5db0*/  LDC R230, c[0x0][0x3d8] ;  /* 0x0000f600ffe67b82 */ /* 0x000ee20000000800 */
[----:B--2---:R-:W-:-:S05]  /*5dc0*/  IMAD R228, R228, 0xee, RZ ;  /* 0x000000eee4e47824 */ /* 0x004fca00078e02ff */
[----:B-1----:R-:W-:Y:S01]  /*5dd0*/  IADD3 R18, P6, PT, R228, R122, RZ ;  /* 0x0000007ae4127210 */ /* 0x002fe20007fde0ff */
[----:B0-----:R-:W-:Y:S02]  /*5de0*/  IMAD R228, R238, 0x75, RZ ;  /* 0x00000075eee47824 */ /* 0x001fe400078e02ff */
[----:B------:R-:W0:Y:S03]  /*5df0*/  LDC R238, c[0x0][0x3d8] ;  /* 0x0000f600ffee7b82 */ /* 0x000e260000000800 */
[----:B------:R-:W-:-:S05]  /*5e00*/  LEA.HI.X.SX32 R3, R228, R123, 0x1, P2 ;  /* 0x0000007be4037211 */ /* 0x000fca00010f0eff */
[----:B------:R-:W1:Y:S01]  /*5e10*/  LDC R228, c[0x0][0x3d8] ;  /* 0x0000f600ffe47b82 */ /* 0x000e620000000800 */
[----:B---3--:R-:W-:Y:S01]  /*5e20*/  IMAD R230, R230, 0x3b, RZ ;  /* 0x0000003be6e67824 */ /* 0x008fe200078e02ff */
[----:B------:R-:W-:Y:S02]  /*5e30*/  IADD3 R22, P4, PT, R217, R122, RZ ;  /* 0x0000007ad9167210 */ /* 0x000fe40007f9e0ff */
[-C--:B------:R-:W-:Y:S02]  /*5e40*/  LEA.HI.X.SX32 R17, R233, R123.reuse, 0x1, P3 ;  /* 0x0000007be9117211 */ /* 0x080fe400018f0eff */
[-C--:B------:R-:W-:Y:S02]  /*5e50*/  LEA.HI.X.SX32 R23, R230, R123.reuse, 0x1, P4 ;  /* 0x0000007be6177211 */ /* 0x080fe400020f0eff */
[----:B------:R-:W-:Y:S01]  /*5e60*/  LEA.HI.X.SX32 R21, R217, R123, 0x1, P5 ;  /* 0x0000007bd9157211 */ /* 0x000fe200028f0eff */
[----:B------:R-:W-:Y:S01]  /*5e70*/  STL.64 [R1+0x228], R16 ;  /* 0x0002281001007387 */ /* 0x000fe20000100a00 */
[----:B------:R-:W2:Y:S03]  /*5e80*/  LDC R233, c[0x0][0x3d8] ;  /* 0x0000f600ffe97b82 */ /* 0x000ea60000000800 */
[----:B------:R-:W-:Y:S01]  /*5e90*/  STL.64 [R1+0x58], R14 ;  /* 0x0000580e01007387 */ /* 0x000fe20000100a00 */
[----:B0-----:R-:W-:-:S03]  /*5ea0*/  IMAD R238, R238, 0xf0, RZ ;  /* 0x000000f0eeee7824 */ /* 0x001fc600078e02ff */
[----:B------:R-:W-:Y:S01]  /*5eb0*/  STL.64 [R1+0x50], R2 ;  /* 0x0000500201007387 */ /* 0x000fe20000100a00 */
[----:B------:R-:W0:Y:S03]  /*5ec0*/  LDC R230, c[0x0][0x3d8] ;  /* 0x0000f600ffe67b82 */ /* 0x000e260000000800 */
[----:B------:R3:W-:Y:S01]  /*5ed0*/  STL.64 [R1+0x220], R22 ;  /* 0x0002201601007387 */ /* 0x0007e20000100a00 */
[----:B-1----:R-:W-:-:S04]  /*5ee0*/  IMAD R218, R228, 0xf2, RZ ;  /* 0x000000f2e4da7824 */ /* 0x002fc800078e02ff */
[----:B------:R-:W1:Y:S01]  /*5ef0*/  LDC R228, c[0x0][0x3d8] ;  /* 0x0000f600ffe47b82 */ /* 0x000e620000000800 */
[----:B---3--:R-:W-:-:S07]  /*5f00*/  IADD3 R22, P4, PT, R238, R122, RZ ;  /* 0x0000007aee167210 */ /* 0x008fce0007f9e0ff */
[----:B------:R-:W3:Y:S02]  /*5f10*/  LDC R238, c[0x0][0x3d8] ;  /* 0x0000f600ffee7b82 */ /* 0x000ee40000000800 */
[----:B---3--:R-:W-:Y:S01]  /*5f20*/  IMAD R217, R238, 0x77, RZ ;  /* 0x00000077eed97824 */ /* 0x008fe200078e02ff */
[-C--:B------:R-:W-:Y:S02]  /*5f30*/  IADD3 R16, P3, PT, R220, R122.reuse, RZ ;  /* 0x0000007adc107210 */ /* 0x080fe40007f7e0ff */
[----:B------:R-:W-:Y:S01]  /*5f40*/  IADD3 R14, P1, PT, R219, R122, RZ ;  /* 0x0000007adb0e7210 */ /* 0x000fe20007f3e0ff */
[----:B------:R3:W-:Y:S01]  /*5f50*/  STL.64 [R1+0x48], R20 ;  /* 0x0000481401007387 */ /* 0x0007e20000100a00 */
[-C--:B------:R-:W-:Y:S01]  /*5f60*/  LEA.HI.X.SX32 R19, R217, R123.reuse, 0x1, P6 ;  /* 0x0000007bd9137211 */ /* 0x080fe200030f0eff */
[----:B-1----:R-:W-:Y:S01]  /*5f70*/  IMAD R217, R228, 0xf, RZ ;  /* 0x0000000fe4d97824 */ /* 0x002fe200078e02ff */
[----:B------:R-:W1:Y:S08]  /*5f80*/  LDC R238, c[0x0][0x3d8] ;  /* 0x0000f600ffee7b82 */ /* 0x000e700000000800 */
[----:B------:R-:W4:Y:S01]  /*5f90*/  LDC R228, c[0x0][0x3d8] ;  /* 0x0000f600ffe47b82 */ /* 0x000f220000000800 */
[----:B------:R-:W-:-:S02]  /*5fa0*/  LEA.HI.X.SX32 R17, R217, R123, 0x1, P3 ;  /* 0x0000007bd9117211 */ /* 0x000fc400018f0eff */
[----:B------:R-:W-:Y:S01]  /*5fb0*/  LEA.HI.X.SX32 R15, R220, R123, 0x1, P1 ;  /* 0x0000007bdc0f7211 */ /* 0x000fe200008f0eff */
[----:B------:R-:W-:Y:S04]  /*5fc0*/  STL.64 [R1+0x40], R18 ;  /* 0x0000401201007387 */ /* 0x000fe80000100a00 */
[----:B------:R-:W-:Y:S01]  /*5fd0*/  STL.64 [R1+0x380], R16 ;  /* 0x0003801001007387 */ /* 0x000fe20000100a00 */
[----:B--2---:R-:W-:Y:S01]  /*5fe0*/  IMAD R233, R233, 0x78, RZ ;  /* 0x00000078e9e97824 */ /* 0x004fe200078e02ff */
[----:B---3--:R-:W-:Y:S01]  /*5ff0*/  IADD3 R20, P5, PT, R218, R122, RZ ;  /* 0x0000007ada147210 */ /* 0x008fe20007fbe0ff */
[----:B0-----:R-:W-:Y:S01]  /*6000*/  IMAD R230, R230, 0x7a, RZ ;  /* 0x0000007ae6e67824 */ /* 0x001fe200078e02ff */
[----:B------:R0:W-:Y:S01]  /*6010*/  STL.64 [R1+0x308], R14 ;  /* 0x0003080e01007387 */ /* 0x0001e20000100a00 */
[----:B------:R-:W2:Y:S01]  /*6020*/  LDC R220, c[0x0][0x3d8] ;  /* 0x0000f600ffdc7b82 */ /* 0x000ea20000000800 */
[----:B----4-:R-:W-:-:S05]  /*6030*/  IMAD R228, R228, 0xf6, RZ ;  /* 0x000000f6e4e47824 */ /* 0x010fca00078e02ff */
[-C--:B0-----:R-:W-:Y:S02]  /*6040*/  IADD3 R14, P1, PT, R228, R122.reuse, RZ ;  /* 0x0000007ae40e7210 */ /* 0x081fe40007f3e0ff */
[----:B------:R-:W0:Y:S01]  /*6050*/  LDC R228, c[0x0][0x3d8] ;  /* 0x0000f600ffe47b82 */ /* 0x000e220000000800 */
[----:B------:R-:W-:-:S04]  /*6060*/  IADD3 R2, P2, PT, R233, R122, RZ ;  /* 0x0000007ae9027210 */ /* 0x000fc80007f5e0ff */
[----:B------:R-:W-:-:S03]  /*6070*/  LEA.HI.X.SX32 R3, R219, R123, 0x1, P2 ;  /* 0x0000007bdb037211 */ /* 0x000fc600010f0eff */
[----:B------:R-:W3:Y:S01]  /*6080*/  LDC R219, c[0x0][0x3d8] ;  /* 0x0000f600ffdb7b82 */ /* 0x000ee20000000800 */
[----:B0-----:R-:W-:-:S05]  /*6090*/  IMAD R228, R228, 0x79, RZ ;  /* 0x00000079e4e47824 */ /* 0x001fca00078e02ff */
[-C--:B------:R-:W-:Y:S02]  /*60a0*/  LEA.HI.X.SX32 R21, R228, R123.reuse, 0x1, P5 ;  /* 0x0000007be4157211 */ /* 0x080fe400028f0eff */
[----:B------:R-:W0:Y:S01]  /*60b0*/  LDC R228, c[0x0][0x3d8] ;  /* 0x0000f600ffe47b82 */ /* 0x000e220000000800 */
[----:B---3--:R-:W-:Y:S01]  /*60c0*/  IMAD R219, R219, 0x3d, RZ ;  /* 0x0000003ddbdb7824 */ /* 0x008fe200078e02ff */
[-C--:B------:R-:W-:Y:S01]  /*60d0*/  IADD3 R18, P6, PT, R230, R122.reuse, RZ ;  /* 0x0000007ae6127210 */ /* 0x080fe20007fde0ff */
[----:B-1----:R-:W-:Y:S01]  /*60e0*/  IMAD R238, R238, 0xf4, RZ ;  /* 0x000000f4eeee7824 */ /* 0x002fe200078e02ff */
[-C--:B------:R-:W-:Y:S02]  /*60f0*/  LEA.HI.X.SX32 R23, R233, R123.reuse, 0x1, P4 ;  /* 0x0000007be9177211 */ /* 0x080fe400020f0eff */
[-C--:B------:R-:W-:Y:S01]  /*6100*/  LEA.HI.X.SX32 R19, R219, R123.reuse, 0x1, P6 ;  /* 0x0000007bdb137211 */ /* 0x080fe200030f0eff */
[----:B------:R-:W-:Y:S01]  /*6110*/  STL.64 [R1+0x218], R2 ;  /* 0x0002180201007387 */ /* 0x000fe20000100a00 */
[----:B------:R-:W-:Y:S01]  /*6120*/  IADD3 R16, P3, PT, R238, R122, RZ ;  /* 0x0000007aee107210 */ /* 0x000fe20007f7e0ff */
[----:B------:R-:W1:Y:S02]  /*6130*/  LDC R219, c[0x0][0x3d8] ;  /* 0x0000f600ffdb7b82 */ /* 0x000e640000000800 */
[----:B------:R-:W-:Y:S04]  /*6140*/  STL.64 [R1+0x38], R22 ;  /* 0x0000381601007387 */ /* 0x000fe80000100a00 */
[----:B------:R-:W-:Y:S02]  /*6150*/  STL.64 [R1+0x30], R20 ;  /* 0x0000301401007387 */ /* 0x000fe40000100a00 */
[----:B------:R-:W3:Y:S02]  /*6160*/  LDC R238, c[0x0][0x3d8] ;  /* 0x0000f600ffee7b82 */ /* 0x000ee40000000800 */
[----:B------:R4:W-:Y:S01]  /*6170*/  STL.64 [R1+0x210], R18 ;  /* 0x0002101201007387 */ /* 0x0009e20000100a00 */
[----:B0-----:R-:W-:Y:S01]  /*6180*/  IMAD R228, R228, 0xfa, RZ ;  /* 0x000000fae4e47824 */ /* 0x001fe200078e02ff */
[----:B------:R-:W-:-:S04]  /*6190*/  LEA.HI.X.SX32 R17, R230, R123, 0x1, P3 ;  /* 0x0000007be6117211 */ /* 0x000fc800018f0eff */
[----:B------:R-:W0:Y:S01]  /*61a0*/  LDC R233, c[0x0][0x3d8] ;  /* 0x0000f600ffe97b82 */ /* 0x000e220000000800 */
[----:B----4-:R-:W-:-:S07]  /*61b0*/  IADD3 R18, P6, PT, R228, R122, RZ ;  /* 0x0000007ae4127210 */ /* 0x010fce0007fde0ff */
[----:B------:R-:W4:Y:S08]  /*61c0*/  LDC R228, c[0x0][0x3d8] ;  /* 0x0000f600ffe47b82 */ /* 0x000f300000000800 */
[----:B------:R-:W4:Y:S01]  /*61d0*/  LDC R230, c[0x0][0x3d8] ;  /* 0x0000f600ffe67b82 */ /* 0x000f220000000800 */
[----:B---3--:R-:W-:Y:S02]  /*61e0*/  IMAD R238, R238, 0x3e, RZ ;  /* 0x0000003eeeee7824 */ /* 0x008fe400078e02ff */
[----:B-1----:R-:W-:-:S03]  /*61f0*/  IMAD R219, R219, 0x7b, RZ ;  /* 0x0000007bdbdb7824 */ /* 0x002fc600078e02ff */
[-C--:B------:R-:W-:Y:S01]  /*6200*/  IADD3 R2, P2, PT, R238, R122.reuse, RZ ;  /* 0x0000007aee027210 */ /* 0x080fe20007f5e0ff */
[----:B--2---:R-:W-:Y:S01]  /*6210*/  IMAD R220, R220, 0x7c, RZ ;  /* 0x0000007cdcdc7824 */ /* 0x004fe200078e02ff */
[----:B------:R-:W-:Y:S01]  /*6220*/  LEA.HI.X.SX32 R15, R219, R123, 0x1, P1 ;  /* 0x0000007bdb0f7211 */ /* 0x000fe200008f0eff */
[----:B0-----:R-:W-:Y:S01]  /*6230*/  IMAD R217, R233, 0xf8, RZ ;  /* 0x000000f8e9d97824 */ /* 0x001fe200078e02ff */
[----:B------:R-:W-:Y:S01]  /*6240*/  STL.64 [R1+0x28], R16 ;  /* 0x0000281001007387 */ /* 0x000fe20000100a00 */
[----:B------:R-:W0:Y:S01]  /*6250*/  LDC R233, c[0x0][0x3d8] ;  /* 0x0000f600ffe97b82 */ /* 0x000e220000000800 */
[----:B----4-:R-:W-:Y:S01]  /*6260*/  IMAD R228, R228, 0x1f, RZ ;  /* 0x0000001fe4e47824 */ /* 0x010fe200078e02ff */
[----:B------:R-:W-:-:S04]  /*6270*/  IADD3 R22, P4, PT, R220, R122, RZ ;  /* 0x0000007adc167210 */ /* 0x000fc80007f9e0ff */
[-C--:B------:R-:W-:Y:S01]  /*6280*/  LEA.HI.X.SX32 R3, R228, R123.reuse, 0x1, P2 ;  /* 0x0000007be4037211 */ /* 0x080fe200010f0eff */
[----:B------:R-:W-:Y:S01]  /*6290*/  IMAD R230, R230, 0xfe, RZ ;  /* 0x000000fee6e67824 */ /* 0x000fe200078e02ff */
[----:B------:R-:W-:Y:S01]  /*62a0*/  STL.64 [R1+0x20], R14 ;  /* 0x0000200e01007387 */ /* 0x000fe20000100a00 */
[----:B------:R-:W1:Y:S03]  /*62b0*/  LDC R228, c[0x0][0x3d8] ;  /* 0x0000f600ffe47b82 */ /* 0x000e660000000800 */
[----:B------:R2:W-:Y:S01]  /*62c0*/  STL.64 [R1+0x300], R2 ;  /* 0x0003000201007387 */ /* 0x0005e20000100a00 */
[----:B------:R-:W-:-:S04]  /*62d0*/  LEA.HI.X.SX32 R23, R238, R123, 0x1, P4 ;  /* 0x0000007bee177211 */ /* 0x000fc800020f0eff */
[----:B------:R-:W3:Y:S01]  /*62e0*/  LDC R238, c[0x0][0x3d8] ;  /* 0x0000f600ffee7b82 */ /* 0x000ee20000000800 */
[----:B--2---:R-:W-:-:S07]  /*62f0*/  IADD3 R2, P2, PT, R230, R122, RZ ;  /* 0x0000007ae6027210 */ /* 0x004fce0007f5e0ff */
[----:B------:R-:W2:Y:S01]  /*6300*/  LDC R230, c[0x0][0x3d8] ;  /* 0x0000f600ffe67b82 */ /* 0x000ea20000000800 */
[----:B0-----:R-:W-:Y:S01]  /*6310*/  IMAD R233, R233, 0x7e, RZ ;  /* 0x0000007ee9e97824 */ /* 0x001fe200078e02ff */
[-C--:B------:R-:W-:Y:S02]  /*6320*/  IADD3 R20, P5, PT, R217, R122.reuse, RZ ;  /* 0x0000007ad9147210 */ /* 0x080fe40007fbe0ff */
[-C--:B------:R-:W-:Y:S01]  /*6330*/  IADD3 R14, P1, PT, R242, R122.reuse, RZ ;  /* 0x0000007af20e7210 */ /* 0x080fe20007f3e0ff */
[----:B-1----:R-:W-:Y:S01]  /*6340*/  IMAD R228, R228, 0x7d, RZ ;  /* 0x0000007de4e47824 */ /* 0x002fe200078e02ff */
[C---:B------:R-:W-:Y:S02]  /*6350*/  IADD3 R16, P3, PT, R233.reuse, R122, RZ ;  /* 0x0000007ae9107210 */ /* 0x040fe40007f7e0ff */
[-C--:B------:R-:W-:Y:S02]  /*6360*/  LEA.HI.X.SX32 R21, R220, R123.reuse, 0x1, P5 ;  /* 0x0000007bdc157211 */ /* 0x080fe400028f0eff */
[-C--:B------:R-:W-:Y:S01]  /*6370*/  LEA.HI.X.SX32 R19, R228, R123.reuse, 0x1, P6 ;  /* 0x0000007be4137211 */ /* 0x080fe200030f0eff */
[----:B---3--:R-:W-:Y:S01]  /*6380*/  IMAD R238, R238, 0x7f, RZ ;  /* 0x0000007feeee7824 */ /* 0x008fe200078e02ff */
[----:B------:R-:W-:Y:S01]  /*6390*/  LEA.HI.X.SX32 R15, R233, R123, 0x1, P1 ;  /* 0x0000007be90f7211 */ /* 0x000fe200008f0eff */
[----:B------:R0:W-:Y:S01]  /*63a0*/  STL.64 [R1+0x208], R22 ;  /* 0x0002081601007387 */ /* 0x0001e20000100a00 */
[----:B--2---:R-:W-:-:S02]  /*63b0*/  IMAD R230, R230, 0x3f, RZ ;  /* 0x0000003fe6e67824 */ /* 0x004fc400078e02ff */
[-C--:B------:R-:W-:Y:S01]  /*63c0*/  LEA.HI.X.SX32 R3, R238, R123.reuse, 0x1, P2 ;  /* 0x0000007bee037211 */ /* 0x080fe200010f0eff */
[----:B------:R0:W-:Y:S02]  /*63d0*/  STL.64 [R1+0x18], R20 ;  /* 0x0000181401007387 */ /* 0x0001e40000100a00 */
[----:B------:R-:W-:Y:S02]  /*63e0*/  LEA.HI.X.SX32 R17, R230, R123, 0x1, P3 ;  /* 0x0000007be6117211 */ /* 0x000fe400018f0eff */
[----:B------:R0:W-:Y:S04]  /*63f0*/  STL.64 [R1+0x10], R18 ;  /* 0x0000101201007387 */ /* 0x0001e80000100a00 */
[----:B------:R0:W-:Y:S04]  /*6400*/  STL.64 [R1+0x200], R16 ;  /* 0x0002001001007387 */ /* 0x0001e80000100a00 */
[----:B------:R0:W-:Y:S04]  /*6410*/  STL.64 [R1+0x8], R14 ;  /* 0x0000080e01007387 */ /* 0x0001e80000100a00 */
[----:B------:R0:W-:Y:S01]  /*6420*/  STL.64 [R1], R2 ;  /* 0x0000000201007387 */ /* 0x0001e20000100a00 */
        /* <DEDUP_REMOVED lines=15> */
[----:B------:R-:W-:Y:S01]  /*6520*/  MOV R148, 0x3f800000 ;  /* 0x3f80000000947802 */ /* 0x000fe20000000f00 */
[----:B------:R-:W-:Y:S01]  /*6530*/  IMAD.MOV.U32 R149, RZ, RZ, 0x3f800000 ;  /* 0x3f800000ff957424 */ /* 0x000fe200078e00ff */
[----:B------:R-:W-:Y:S02]  /*6540*/  MOV R152, 0x3f800000 ;  /* 0x3f80000000987802 */ /* 0x000fe40000000f00 */
[----:B0-----:R-:W-:-:S07]  /*6550*/  MOV R153, 0x3f800000 ;  /* 0x3f80000000997802 */ /* 0x001fce0000000f00 */
.L_x_1:
[----:B------:R-:W2:Y:S04]  /*6560*/  LDL.64 R22, [R1+0x778] ;  /* 0x0007780001167983 */ /* 0x000ea80000100a00 */
[----:B------:R-:W3:Y:S04]  /*6570*/  LDL.64 R2, [R1+0x770] ;  /* 0x0007700001027983 */ /* 0x000ee80000100a00 */
[----:B------:R-:W4:Y:S04]  /*6580*/  LDL.64 R24, [R1+0x758] ;  /* 0x0007580001187983 */ /* 0x000f280000100a00 */
[----:B------:R-:W4:Y:S04]  /*6590*/  LDL.64 R32, [R1+0x768] ;  /* 0x0007680001207983 */ /* 0x000f280000100a00 */
[----:B------:R-:W4:Y:S04]  /*65a0*/  LDL.64 R30, [R1+0x750] ;  /* 0x00075000011e7983 */ /* 0x000f280000100a00 */
[----:B------:R-:W4:Y:S04]  /*65b0*/  LDL.64 R34, [R1+0x738] ;  /* 0x0007380001227983 */ /* 0x000f280000100a00 */
[----:B------:R-:W4:Y:S04]  /*65c0*/  LDL.64 R20, [R1+0x740] ;  /* 0x0007400001147983 */ /* 0x000f280000100a00 */
[----:B------:R-:W4:Y:S01]  /*65d0*/  LDL.64 R42, [R1+0x728] ;  /* 0x00072800012a7983 */ /* 0x000f220000100a00 */
[C---:B------:R-:W-:Y:S01]  /*65e0*/  IMAD.WIDE R14, R10.reuse, 0x2, R120 ;  /* 0x000000020a0e7825 */ /* 0x040fe200078e0278 */
[----:B------:R-:W0:Y:S02]  /*65f0*/  LDC R144, c[0x0][0x3c4] ;  /* 0x0000f100ff907b82 */ /* 0x000e240000000800 */
[----:B------:R-:W4:Y:S04]  /*6600*/  LDL.64 R18, [R1+0x748] ;  /* 0x0007480001127983 */ /* 0x000f280000100a00 */
[----:B------:R-:W4:Y:S04]  /*6610*/  LDL.64 R26, [R1+0x720] ;  /* 0x00072000011a7983 */ /* 0x000f280000100a00 */
[----:B------:R-:W4:Y:S04]  /*6620*/  LDL.64 R16, [R1+0x730] ;  /* 0x0007300001107983 */ /* 0x000f280000100a00 */
[----:B------:R4:W4:Y:S04]  /*6630*/  LDG.E.U16 R89, desc[UR10][R14.64] ;  /* 0x0000000a0e597981 */ /* 0x000928000c1e1500 */
[----:B------:R-:W4:Y:S04]  /*6640*/  LDL.64 R36, [R1+0x6f8] ;  /* 0x0006f80001247983 */ /* 0x000f280000100a00 */
        /* <DEDUP_REMOVED lines=53> */
[----:B------:R-:W4:Y:S01]  /*69a0*/  LDL.64 R238, [R1+0x1a0] ;  /* 0x0001a00001ee7983 */ /* 0x000f220000100a00 */
[----:B--2---:R-:W-:-:S03]  /*69b0*/  IMAD.WIDE R92, R10, 0x2, R22 ;  /* 0x000000020a5c7825 */ /* 0x004fc600078e0216 */
[----:B------:R-:W2:Y:S01]  /*69c0*/  LDL.64 R22, [R1+0x710] ;  /* 0x0007100001167983 */ /* 0x000ea20000100a00 */
[----:B---3--:R-:W-:-:S03]  /*69d0*/  IMAD.WIDE R2, R10, 0x2, R2 ;  /* 0x000000020a027825 */ /* 0x008fc600078e0202 */
[----:B------:R-:W3:Y:S04]  /*69e0*/  LDG.E.U16 R92, desc[UR10][R92.64] ;  /* 0x0000000a5c5c7981 */ /* 0x000ee8000c1e1500 */
[----:B------:R1:W3:Y:S01]  /*69f0*/  LDG.E.U16 R41, desc[UR10][R2.64] ;  /* 0x0000000a02297981 */ /* 0x0002e2000c1e1500 */
[----:B----4-:R-:W-:-:S03]  /*6a00*/  IMAD.WIDE R14, R10, 0x2, R32 ;  /* 0x000000020a0e7825 */ /* 0x010fc600078e0220 */
[----:B------:R-:W4:Y:S01]  /*6a10*/  LDL.64 R32, [R1+0x6f0] ;  /* 0x0006f00001207983 */ /* 0x000f220000100a00 */
[----:B------:R-:W-:-:S03]  /*6a20*/  IMAD.WIDE R94, R10, 0x2, R30 ;  /* 0x000000020a5e7825 */ /* 0x000fc600078e021e */
[----:B------:R-:W3:Y:S01]  /*6a30*/  LDL.64 R30, [R1+0x6e8] ;  /* 0x0006e800011e7983 */ /* 0x000ee20000100a00 */
[----:B-1----:R-:W-:-:S03]  /*6a40*/  IMAD.WIDE R2, R10, 0x2, R24 ;  /* 0x000000020a027825 */ /* 0x002fc600078e0218 */
[----:B------:R-:W3:Y:S01]  /*6a50*/  LDL.64 R24, [R1+0x700] ;  /* 0x0007000001187983 */ /* 0x000ee20000100a00 */
[----:B------:R-:W-:-:S03]  /*6a60*/  IMAD.WIDE R110, R10, 0x2, R34 ;  /* 0x000000020a6e7825 */ /* 0x000fc600078e0222 */
[----:B------:R-:W3:Y:S01]  /*6a70*/  LDL.64 R34, [R1+0x6d8] ;  /* 0x0006d80001227983 */ /* 0x000ee20000100a00 */
[----:B------:R-:W-:-:S03]  /*6a80*/  IMAD.WIDE R20, R10, 0x2, R20 ;  /* 0x000000020a147825 */ /* 0x000fc600078e0214 */
[----:B------:R1:W3:Y:S01]  /*6a90*/  LDG.E.U16 R39, desc[UR10][R14.64] ;  /* 0x0000000a0e277981 */ /* 0x0002e2000c1e1500 */
[----:B------:R-:W-:-:S03]  /*6aa0*/  IMAD.WIDE R112, R10, 0x2, R18 ;  /* 0x000000020a707825 */ /* 0x000fc600078e0212 */
[----:B------:R0:W3:Y:S04]  /*6ab0*/  LDG.E.U16 R19, desc[UR10][R2.64] ;  /* 0x0000000a02137981 */ /* 0x0000e8000c1e1500 */
[----:B------:R-:W3:Y:S01]  /*6ac0*/  LDG.E.U16 R94, desc[UR10][R94.64] ;  /* 0x0000000a5e5e7981 */ /* 0x000ee2000c1e1500 */
[----:B-1----:R-:W-:-:S03]  /*6ad0*/  IMAD.WIDE R14, R10, 0x2, R42 ;  /* 0x000000020a0e7825 */ /* 0x002fc600078e022a */
[----:B------:R-:W3:Y:S01]  /*6ae0*/  LDG.E.U16 R43, desc[UR10][R20.64] ;  /* 0x0000000a142b7981 */ /* 0x000ee2000c1e1500 */
[----:B0-----:R-:W-:-:S03]  /*6af0*/  IMAD.WIDE R2, R10, 0x2, R26 ;  /* 0x000000020a027825 */ /* 0x001fc600078e021a */
[----:B------:R-:W3:Y:S01]  /*6b00*/  LDG.E.U16 R27, desc[UR10][R14.64] ;  /* 0x0000000a0e1b7981 */ /* 0x000ee2000c1e1500 */
[----:B------:R-:W-:-:S03]  /*6b10*/  IMAD.WIDE R16, R10, 0x2, R16 ;  /* 0x000000020a107825 */ /* 0x000fc600078e0210 */
[----:B------:R0:W3:Y:S04]  /*6b20*/  LDG.E.U16 R18, desc[UR10][R2.64] ;  /* 0x0000000a02127981 */ /* 0x0000e8000c1e1500 */
[----:B------:R-:W3:Y:S04]  /*6b30*/  LDL.64 R20, [R1+0x6b8] ;  /* 0x0006b80001147983 */ /* 0x000ee80000100a00 */
[----:B------:R-:W3:Y:S01]  /*6b40*/  LDG.E.U16 R38, desc[UR10][R16.64] ;  /* 0x0000000a10267981 */ /* 0x000ee2000c1e1500 */
[----:B0-----:R-:W-:-:S03]  /*6b50*/  IMAD.WIDE R2, R10, 0x2, R36 ;  /* 0x000000020a027825 */ /* 0x001fc600078e0224 */
[----:B------:R-:W3:Y:S04]  /*6b60*/  LDG.E.U16 R112, desc[UR10][R112.64] ;  /* 0x0000000a70707981 */ /* 0x000ee8000c1e1500 */
[----:B------:R0:W3:Y:S01]  /*6b70*/  LDG.E.U16 R37, desc[UR10][R2.64] ;  /* 0x0000000a02257981 */ /* 0x0000e2000c1e1500 */
[----:B------:R-:W-:Y:S01]  /*6b80*/  IMAD.WIDE R46, R10, 0x2, R46 ;  /* 0x000000020a2e7825 */ /* 0x000fe200078e022e */
[----:B------:R-:W-:Y:S02]  /*6b90*/  LEA R126, R144, R120, 0x5 ;  /* 0x00000078907e7211 */ /* 0x000fe400078e28ff */
[----:B------:R-:W3:Y:S04]  /*6ba0*/  LDG.E.U16 R110, desc[UR10][R110.64] ;  /* 0x0000000a6e6e7981 */ /* 0x000ee8000c1e1500 */
[----:B------:R-:W3:Y:S01]  /*6bb0*/  LDG.E.U16 R46, desc[UR10][R46.64] ;  /* 0x0000000a2e2e7981 */ /* 0x000ee2000c1e1500 */
[----:B0-----:R-:W-:-:S04]  /*6bc0*/  IMAD.WIDE R2, R10, 0x2, R54 ;  /* 0x000000020a027825 */ /* 0x001fc800078e0236 */
[C---:B------:R-:W-:Y:S02]  /*6bd0*/  IMAD.WIDE R54, R10.reuse, 0x2, R48 ;  /* 0x000000020a367825 */ /* 0x040fe400078e0230 */
[----:B------:R-:W3:Y:S04]  /*6be0*/  LDL.64 R48, [R1+0x660] ;  /* 0x0006600001307983 */ /* 0x000ee80000100a00 */
[----:B------:R-:W3:Y:S04]  /*6bf0*/  LDG.E.U16 R47, desc[UR10][R2.64] ;  /* 0x0000000a022f7981 */ /* 0x000ee8000c1e1500 */
[----:B------:R-:W3:Y:S01]  /*6c00*/  LDG.E.U16 R54, desc[UR10][R54.64] ;  /* 0x0000000a36367981 */ /* 0x000ee2000c1e1500 */
[----:B--2---:R-:W-:-:S03]  /*6c10*/  IMAD.WIDE R98, R10, 0x2, R22 ;  /* 0x000000020a627825 */ /* 0x004fc600078e0216 */
[----:B------:R-:W2:Y:S01]  /*6c20*/  LDL.64 R22, [R1+0x6c0] ;  /* 0x0006c00001167983 */ /* 0x000ea20000100a00 */
[----:B------:R-:W-:-:S03]  /*6c30*/  IMAD.WIDE R118, R10, 0x2, R118 ;  /* 0x000000020a767825 */ /* 0x000fc600078e0276 */
[----:B------:R-:W2:Y:S04]  /*6c40*/  LDG.E.U16 R98, desc[UR10][R98.64] ;  /* 0x0000000a62627981 */ /* 0x000ea8000c1e1500 */
[----:B------:R-:W2:Y:S01]  /*6c50*/  LDG.E.U16 R118, desc[UR10][R118.64] ;  /* 0x0000000a76767981 */ /* 0x000ea2000c1e1500 */
[----:B----4-:R-:W-:-:S03]  /*6c60*/  IMAD.WIDE R16, R10, 0x2, R32 ;  /* 0x000000020a107825 */ /* 0x010fc600078e0220 */
[----:B------:R-:W4:Y:S04]  /*6c70*/  LDL.64 R32, [R1+0x6a0] ;  /* 0x0006a00001207983 */ /* 0x000f280000100a00 */
[----:B------:R-:W4:Y:S01]  /*6c80*/  LDG.E.U16 R26, desc[UR10][R16.64] ;  /* 0x0000000a101a7981 */ /* 0x000f22000c1e1500 */
[----:B---3--:R-:W-:-:S03]  /*6c90*/  IMAD.WIDE R14, R10, 0x2, R24 ;  /* 0x000000020a0e7825 */ /* 0x008fc600078e0218 */
[----:B------:R-:W3:Y:S01]  /*6ca0*/  LDL.64 R24, [R1+0x6a8] ;  /* 0x0006a80001187983 */ /* 0x000ee20000100a00 */
[----:B------:R-:W-:-:S03]  /*6cb0*/  IMAD.WIDE R96, R10, 0x2, R34 ;  /* 0x000000020a607825 */ /* 0x000fc600078e0222 */
[----:B------:R0:W4:Y:S04]  /*6cc0*/  LDG.E.U16 R109, desc[UR10][R14.64] ;  /* 0x0000000a0e6d7981 */ /* 0x000128000c1e1500 */
[----:B------:R-:W4:Y:S04]  /*6cd0*/  LDL.64 R34, [R1+0x680] ;  /* 0x0006800001227983 */ /* 0x000f280000100a00 */
[----:B------:R-:W4:Y:S01]  /*6ce0*/  LDG.E.U16 R96, desc[UR10][R96.64] ;  /* 0x0000000a60607981 */ /* 0x000f22000c1e1500 */
[----:B0-----:R-:W-:-:S03]  /*6cf0*/  IMAD.WIDE R14, R10, 0x2, R30 ;  /* 0x000000020a0e7825 */ /* 0x001fc600078e021e */
[----:B------:R-:W4:Y:S04]  /*6d00*/  LDL.64 R30, [R1+0x698] ;  /* 0x00069800011e7983 */ /* 0x000f280000100a00 */
[----:B------:R0:W4:Y:S02]  /*6d10*/  LDG.E.U16 R17, desc[UR10][R14.64] ;  /* 0x0000000a0e117981 */ /* 0x000124000c1e1500 */
[C---:B0-----:R-:W-:Y:S02]  /*6d20*/  IMAD.WIDE R14, R10.reuse, 0x2, R52 ;  /* 0x000000020a0e7825 */ /* 0x041fe400078e0234 */
[----:B------:R-:W4:Y:S02]  /*6d30*/  LDL.64 R52, [R1+0x640] ;  /* 0x0006400001347983 */ /* 0x000f240000100a00 */
[----:B------:R-:W-:-:S05]  /*6d40*/  IMAD.WIDE R20, R10, 0x2, R20 ;  /* 0x000000020a147825 */ /* 0x000fca00078e0214 */
[----:B------:R0:W4:Y:S02]  /*6d50*/  LDG.E.U16 R36, desc[UR10][R20.64] ;  /* 0x0000000a14247981 */ /* 0x000124000c1e1500 */
[----:B0-----:R-:W-:-:S05]  /*6d60*/  IMAD.WIDE R20, R10, 0x2, R90 ;  /* 0x000000020a147825 */ /* 0x001fca00078e025a */
[----:B------:R-:W4:Y:S01]  /*6d70*/  LDG.E.U16 R107, desc[UR10][R20.64] ;  /* 0x0000000a146b7981 */ /* 0x000f22000c1e1500 */
[----:B--2---:R-:W-:-:S05]  /*6d80*/  IMAD.WIDE R22, R10, 0x2, R22 ;  /* 0x000000020a167825 */ /* 0x004fca00078e0216 */
[----:B------:R0:W2:Y:S02]  /*6d90*/  LDG.E.U16 R108, desc[UR10][R22.64] ;  /* 0x0000000a166c7981 */ /* 0x0000a4000c1e1500 */
[C---:B0-----:R-:W-:Y:S02]  /*6da0*/  IMAD.WIDE R22, R10.reuse, 0x2, R102 ;  /* 0x000000020a167825 */ /* 0x041fe400078e0266 */
[----:B------:R-:W2:Y:S02]  /*6db0*/  LDL.64 R102, [R1+0x630] ;  /* 0x0006300001667983 */ /* 0x000ea40000100a00 */
[C---:B---3--:R-:W-:Y:S02]  /*6dc0*/  IMAD.WIDE R2, R10.reuse, 0x2, R24 ;  /* 0x000000020a027825 */ /* 0x048fe400078e0218 */
[----:B------:R0:W3:Y:S04]  /*6dd0*/  LDG.E.U16 R90, desc[UR10][R22.64] ;  /* 0x0000000a165a7981 */ /* 0x0000e8000c1e1500 */
[----:B------:R-:W3:Y:S01]  /*6de0*/  LDG.E.U16 R25, desc[UR10][R14.64] ;  /* 0x0000000a0e197981 */ /* 0x000ee2000c1e1500 */
[----:B0-----:R-:W-:-:S03]  /*6df0*/  IMAD.WIDE R22, R10, 0x2, R104 ;  /* 0x000000020a167825 */ /* 0x001fc600078e0268 */
[----:B------:R-:W3:Y:S04]  /*6e00*/  LDL.64 R104, [R1+0x610] ;  /* 0x0006100001687983 */ /* 0x000ee80000100a00 */
[----:B------:R0:W3:Y:S01]  /*6e10*/  LDG.E.U16 R15, desc[UR10][R2.64] ;  /* 0x0000000a020f7981 */ /* 0x0000e2000c1e1500 */
[----:B----4-:R-:W-:-:S03]  /*6e20*/  IMAD.WIDE R32, R10, 0x2, R32 ;  /* 0x000000020a207825 */ /* 0x010fc600078e0220 */
[----:B------:R1:W4:Y:S01]  /*6e30*/  LDG.E.U16 R14, desc[UR10][R22.64] ;  /* 0x0000000a160e7981 */ /* 0x000322000c1e1500 */
[----:B------:R-:W-:-:S03]  /*6e40*/  IMAD.WIDE R30, R10, 0x2, R30 ;  /* 0x000000020a1e7825 */ /* 0x000fc600078e021e */
[----:B------:R1:W4:Y:S01]  /*6e50*/  LDG.E.U16 R93, desc[UR10][R32.64] ;  /* 0x0000000a205d7981 */ /* 0x000322000c1e1500 */
[----:B0-----:R-:W-:-:S03]  /*6e60*/  IMAD.WIDE R2, R10, 0x2, R34 ;  /* 0x000000020a027825 */ /* 0x001fc600078e0222 */
[----:B------:R-:W4:Y:S01]  /*6e70*/  LDG.E.U16 R91, desc[UR10][R30.64] ;  /* 0x0000000a1e5b7981 */ /* 0x000f22000c1e1500 */
[----:B-1----:R-:W-:-:S03]  /*6e80*/  IMAD.WIDE R22, R10, 0x2, R52 ;  /* 0x000000020a167825 */ /* 0x002fc600078e0234 */
[----:B------:R0:W4:Y:S04]  /*6e90*/  LDG.E.U16 R35, desc[UR10][R2.64] ;  /* 0x0000000a02237981 */ /* 0x000128000c1e1500 */
[----:B------:R-:W4:Y:S01]  /*6ea0*/  LDL.64 R52, [R1+0x5f8] ;  /* 0x0005f80001347983 */ /* 0x000f220000100a00 */
[----:B------:R-:W-:-:S03]  /*6eb0*/  IMAD.WIDE R32, R10, 0x2, R156 ;  /* 0x000000020a207825 */ /* 0x000fc600078e029c */
[----:B------:R-:W4:Y:S01]  /*6ec0*/  LDL.64 R156, [R1+0x5d0] ;  /* 0x0005d000019c7983 */ /* 0x000f220000100a00 */
[----:B0-----:R-:W-:-:S03]  /*6ed0*/  IMAD.WIDE R2, R10, 0x2, R48 ;  /* 0x000000020a027825 */ /* 0x001fc600078e0230 */
[----:B------:R-:W4:Y:S01]  /*6ee0*/  LDL.64 R48, [R1+0x608] ;  /* 0x0006080001307983 */ /* 0x000f220000100a00 */
[----:B------:R-:W-:-:S03]  /*6ef0*/  IMAD.WIDE R30, R10, 0x2, R114 ;  /* 0x000000020a1e7825 */ /* 0x000fc600078e0272 */
[----:B------:R-:W4:Y:S04]  /*6f00*/  LDG.E.U16 R97, desc[UR10][R2.64] ;  /* 0x0000000a02617981 */ /* 0x000f28000c1e1500 */
[----:B------:R0:W4:Y:S01]  /*6f10*/  LDG.E.U16 R24, desc[UR10][R30.64] ;  /* 0x0000000a1e187981 */ /* 0x000122000c1e1500 */
[----:B------:R-:W-:-:S03]  /*6f20*/  IMAD.WIDE R20, R10, 0x2, R100 ;  /* 0x000000020a147825 */ /* 0x000fc600078e0264 */
[----:B------:R-:W4:Y:S04]  /*6f30*/  LDG.E.U16 R34, desc[UR10][R22.64] ;  /* 0x0000000a16227981 */ /* 0x000f28000c1e1500 */
[----:B------:R1:W4:Y:S01]  /*6f40*/  LDG.E.U16 R42, desc[UR10][R20.64] ;  /* 0x0000000a142a7981 */ /* 0x000322000c1e1500 */
[----:B0-----:R-:W-:-:S03]  /*6f50*/  IMAD.WIDE R30, R10, 0x2, R154 ;  /* 0x000000020a1e7825 */ /* 0x001fc600078e029a */
[----:B------:R-:W4:Y:S04]  /*6f60*/  LDL.64 R154, [R1+0x5c8] ;  /* 0x0005c800019a7983 */ /* 0x000f280000100a00 */
[----:B------:R0:W4:Y:S01]  /*6f70*/  LDG.E.U16 R106, desc[UR10][R30.64] ;  /* 0x0000000a1e6a7981 */ /* 0x000122000c1e1500 */
[----:B-1----:R-:W-:-:S03]  /*6f80*/  IMAD.WIDE R20, R10, 0x2, R150 ;  /* 0x000000020a147825 */ /* 0x002fc600078e0296 */
[----:B------:R-:W4:Y:S04]  /*6f90*/  LDL.64 R150, [R1+0x5c0] ;  /* 0x0005c00001967983 */ /* 0x000f280000100a00 */
[----:B------:R3:W4:Y:S01]  /*6fa0*/  LDG.E.U16 R23, desc[UR10][R20.64] ;  /* 0x0000000a14177981 */ /* 0x000722000c1e1500 */
[----:B0-----:R-:W-:-:S03]  /*6fb0*/  IMAD.WIDE R30, R10, 0x2, R116 ;  /* 0x000000020a1e7825 */ /* 0x001fc600078e0274 */
[----:B------:R-:W4:Y:S01]  /*6fc0*/  LDL.64 R116, [R1+0x5a8] ;  /* 0x0005a80001747983 */ /* 0x000f220000100a00 */
[----:B------:R-:W-:-:S03]  /*6fd0*/  IMAD.WIDE R50, R10, 0x2, R50 ;  /* 0x000000020a327825 */ /* 0x000fc600078e0232 */
[----:B------:R-:W4:Y:S04]  /*6fe0*/  LDL.64 R100, [R1+0x620] ;  /* 0x0006200001647983 */ /* 0x000f280000100a00 */
[----:B------:R-:W4:Y:S01]  /*6ff0*/  LDG.E.U16 R50, desc[UR10][R50.64] ;  /* 0x0000000a32327981 */ /* 0x000f22000c1e1500 */
[----:B------:R-:W-:-:S03]  /*7000*/  IMAD.WIDE R44, R10, 0x2, R44 ;  /* 0x000000020a2c7825 */ /* 0x000fc600078e022c */
[----:B------:R-:W4:Y:S04]  /*7010*/  LDL.64 R114, [R1+0x618] ;  /* 0x0006180001727983 */ /* 0x000f280000100a00 */
[----:B------:R-:W4:Y:S04]  /*7020*/  LDG.E.U16 R95, desc[UR10][R32.64] ;  /* 0x0000000a205f7981 */ /* 0x000f28000c1e1500 */
[----:B------:R-:W4:Y:S01]  /*7030*/  LDG.E.U16 R44, desc[UR10][R44.64] ;  /* 0x0000000a2c2c7981 */ /* 0x000f22000c1e1500 */
[----:B--2---:R-:W-:-:S03]  /*7040*/  IMAD.WIDE R2, R10, 0x2, R102 ;  /* 0x000000020a027825 */ /* 0x004fc600078e0266 */
[----:B------:R-:W2:Y:S04]  /*7050*/  LDL.64 R102, [R1+0x5d8] ;  /* 0x0005d80001667983 */ /* 0x000ea80000100a00 */
[----:B------:R-:W2:Y:S01]  /*7060*/  LDG.E.U16 R13, desc[UR10][R2.64] ;  /* 0x0000000a020d7981 */ /* 0x000ea2000c1e1500 */
[----:B---3--:R-:W-:-:S05]  /*7070*/  IMAD.WIDE R20, R10, 0x2, R104 ;  /* 0x000000020a147825 */ /* 0x008fca00078e0268 */
[----:B------:R0:W3:Y:S02]  /*7080*/  LDG.E.U16 R162, desc[UR10][R20.64] ;  /* 0x0000000a14a27981 */ /* 0x0000e4000c1e1500 */
[C---:B0-----:R-:W-:Y:S02]  /*7090*/  IMAD.WIDE R20, R10.reuse, 0x2, R168 ;  /* 0x000000020a147825 */ /* 0x041fe400078e02a8 */
[----:B------:R-:W2:Y:S04]  /*70a0*/  LDL.64 R168, [R1+0x588] ;  /* 0x0005880001a87983 */ /* 0x000ea80000100a00 */
[----:B------:R-:W3:Y:S01]  /*70b0*/  LDG.E.U16 R51, desc[UR10][R20.64] ;  /* 0x0000000a14337981 */ /* 0x000ee2000c1e1500 */
[----:B----4-:R-:W-:-:S05]  /*70c0*/  IMAD.WIDE R52, R10, 0x2, R52 ;  /* 0x000000020a347825 */ /* 0x010fca00078e0234 */
[----:B------:R0:W4:Y:S01]  /*70d0*/  LDG.E.U16 R22, desc[UR10][R52.64] ;  /* 0x0000000a34167981 */ /* 0x000122000c1e1500 */
[----:B------:R-:W-:-:S03]  /*70e0*/  IMAD.WIDE R2, R10, 0x2, R48 ;  /* 0x000000020a027825 */ /* 0x000fc600078e0230 */
[----:B------:R1:W3:Y:S04]  /*70f0*/  LDG.E.U16 R49, desc[UR10][R30.64] ;  /* 0x0000000a1e317981 */ /* 0x0002e8000c1e1500 */
[----:B------:R1:W3:Y:S01]  /*7100*/  LDG.E.U16 R105, desc[UR10][R2.64] ;  /* 0x0000000a02697981 */ /* 0x0002e2000c1e1500 */
[----:B0-----:R-:W-:-:S03]  /*7110*/  IMAD.WIDE R52, R10, 0x2, R156 ;  /* 0x000000020a347825 */ /* 0x001fc600078e029c */
[----:B------:R-:W3:Y:S01]  /*7120*/  LDL.64 R156, [R1+0x580] ;  /* 0x00058000019c7983 */ /* 0x000ee20000100a00 */
[----:B-1----:R-:W-:-:S03]  /*7130*/  IMAD.WIDE R30, R10, 0x2, R170 ;  /* 0x000000020a1e7825 */ /* 0x002fc600078e02aa */
[----:B------:R0:W3:Y:S01]  /*7140*/  LDG.E.U16 R119, desc[UR10][R52.64] ;  /* 0x0000000a34777981 */ /* 0x0000e2000c1e1500 */
[----:B------:R-:W-:-:S03]  /*7150*/  IMAD.WIDE R2, R10, 0x2, R166 ;  /* 0x000000020a027825 */ /* 0x000fc600078e02a6 */
[----:B------:R-:W3:Y:S04]  /*7160*/  LDL.64 R166, [R1+0x570] ;  /* 0x0005700001a67983 */ /* 0x000ee80000100a00 */
[----:B------:R1:W4:Y:S01]  /*7170*/  LDG.E.U16 R4, desc[UR10][R30.64] ;  /* 0x0000000a1e047981 */ /* 0x000322000c1e1500 */
[----:B0-----:R-:W-:-:S03]  /*7180*/  IMAD.WIDE R52, R10, 0x2, R160 ;  /* 0x000000020a347825 */ /* 0x001fc600078e02a0 */
[----:B------:R-:W4:Y:S01]  /*7190*/  LDL.64 R160, [R1+0x560] ;  /* 0x0005600001a07983 */ /* 0x000f220000100a00 */
[----:B------:R-:W-:-:S03]  /*71a0*/  IMAD.WIDE R20, R10, 0x2, R150 ;  /* 0x000000020a147825 */ /* 0x000fc600078e0296 */
[----:B------:R-:W4:Y:S01]  /*71b0*/  LDL.64 R170, [R1+0x590] ;  /* 0x0005900001aa7983 */ /* 0x000f220000100a00 */
[----:B-1----:R-:W-:-:S03]  /*71c0*/  IMAD.WIDE R30, R10, 0x2, R154 ;  /* 0x000000020a1e7825 */ /* 0x002fc600078e029a */
[----:B------:R-:W4:Y:S04]  /*71d0*/  LDL.64 R154, [R1+0x578] ;  /* 0x00057800019a7983 */ /* 0x000f280000100a00 */
[----:B------:R-:W4:Y:S01]  /*71e0*/  LDL.64 R150, [R1+0x568] ;  /* 0x0005680001967983 */ /* 0x000f220000100a00 */
[----:B------:R-:W-:-:S03]  /*71f0*/  IMAD.WIDE R116, R10, 0x2, R116 ;  /* 0x000000020a747825 */ /* 0x000fc600078e0274 */
[----:B------:R0:W4:Y:S01]  /*7200*/  LDG.E.U16 R104, desc[UR10][R30.64] ;  /* 0x0000000a1e687981 */ /* 0x000122000c1e1500 */
[----:B------:R-:W-:-:S03]  /*7210*/  IMAD.WIDE R32, R10, 0x2, R176 ;  /* 0x000000020a207825 */ /* 0x000fc600078e02b0 */
[----:B------:R1:W4:Y:S04]  /*7220*/  LDG.E.U16 R48, desc[UR10][R2.64] ;  /* 0x0000000a02307981 */ /* 0x000328000c1e1500 */
[----:B------:R-:W4:Y:S01]  /*7230*/  LDL.64 R176, [R1+0x518] ;  /* 0x0005180001b07983 */ /* 0x000f220000100a00 */
[----:B0-----:R-:W-:-:S03]  /*7240*/  IMAD.WIDE R30, R10, 0x2, R158 ;  /* 0x000000020a1e7825 */ /* 0x001fc600078e029e */
[----:B------:R-:W4:Y:S01]  /*7250*/  LDL.64 R158, [R1+0x558] ;  /* 0x00055800019e7983 */ /* 0x000f220000100a00 */
[----:B-1----:R-:W-:-:S03]  /*7260*/  IMAD.WIDE R2, R10, 0x2, R174 ;  /* 0x000000020a027825 */ /* 0x002fc600078e02ae */
[----:B------:R-:W4:Y:S04]  /*7270*/  LDG.E.U16 R45, desc[UR10][R52.64] ;  /* 0x0000000a342d7981 */ /* 0x000f28000c1e1500 */
[----:B------:R-:W4:Y:S04]  /*7280*/  LDL.64 R174, [R1+0x510] ;  /* 0x0005100001ae7983 */ /* 0x000f280000100a00 */
[----:B------:R-:W4:Y:S04]  /*7290*/  LDG.E.U16 R99, desc[UR10][R116.64] ;  /* 0x0000000a74637981 */ /* 0x000f28000c1e1500 */
[----:B------:R-:W4:Y:S04]  /*72a0*/  LDG.E.U16 R33, desc[UR10][R32.64] ;  /* 0x0000000a20217981 */ /* 0x000f28000c1e1500 */
[----:B------:R-:W4:Y:S04]  /*72b0*/  LDG.E.U16 R117, desc[UR10][R30.64] ;  /* 0x0000000a1e757981 */ /* 0x000f28000c1e1500 */
[----:B------:R-:W4:Y:S04]  /*72c0*/  LDG.E.U16 R32, desc[UR10][R20.64] ;  /* 0x0000000a14207981 */ /* 0x000f28000c1e1500 */
[----:B------:R0:W4:Y:S02]  /*72d0*/  LDG.E.U16 R21, desc[UR10][R2.64] ;  /* 0x0000000a02157981 */ /* 0x000124000c1e1500 */
[----:B0-----:R-:W-:-:S02]  /*72e0*/  IMAD.WIDE R2, R10, 0x2, R172 ;  /* 0x000000020a027825 */ /* 0x001fc400078e02ac */
[----:B------:R-:W4:Y:S04]  /*72f0*/  LDL.64 R172, [R1+0x508] ;  /* 0x0005080001ac7983 */ /* 0x000f280000100a00 */
[----:B------:R-:W4:Y:S01]  /*7300*/  LDG.E.U16 R3, desc[UR10][R2.64] ;  /* 0x0000000a02037981 */ /* 0x000f22000c1e1500 */
[----:B--2---:R-:W-:-:S03]  /*7310*/  IMAD.WIDE R30, R10, 0x2, R168 ;  /* 0x000000020a1e7825 */ /* 0x004fc600078e02a8 */
[----:B------:R-:W2:Y:S01]  /*7320*/  LDL.64 R168, [R1+0x4f0] ;  /* 0x0004f00001a87983 */ /* 0x000ea20000100a00 */
[----:B------:R-:W-:-:S03]  /*7330*/  IMAD.WIDE R102, R10, 0x2, R102 ;  /* 0x000000020a667825 */ /* 0x000fc600078e0266 */
[----:B------:R-:W2:Y:S04]  /*7340*/  LDG.E.U16 R31, desc[UR10][R30.64] ;  /* 0x0000000a1e1f7981 */ /* 0x000ea8000c1e1500 */
[----:B------:R-:W2:Y:S01]  /*7350*/  LDG.E.U16 R113, desc[UR10][R102.64] ;  /* 0x0000000a66717981 */ /* 0x000ea2000c1e1500 */
[----:B---3--:R-:W-:-:S03]  /*7360*/  IMAD.WIDE R52, R10, 0x2, R166 ;  /* 0x000000020a347825 */ /* 0x008fc600078e02a6 */
[----:B------:R-:W3:Y:S01]  /*7370*/  LDL.64 R166, [R1+0x4e8] ;  /* 0x0004e80001a67983 */ /* 0x000ee20000100a00 */
[----:B------:R-:W-:Y:S01]  /*7380*/  IMAD.WIDE R156, R10, 0x2, R156 ;  /* 0x000000020a9c7825 */ /* 0x000fe200078e029c */
[----:B------:R-:W-:Y:S02]  /*7390*/  LEA R128, R144, R120, 0x6 ;  /* 0x0000007890807211 */ /* 0x000fe400078e30ff */
[----:B------:R-:W3:Y:S01]  /*73a0*/  LDG.E.U16 R53, desc[UR10][R52.64] ;  /* 0x0000000a34357981 */ /* 0x000ee2000c1e1500 */
[----:B----4-:R-:W-:-:S03]  /*73b0*/  IMAD.WIDE R160, R10, 0x2, R160 ;  /* 0x000000020aa07825 */ /* 0x010fc600078e02a0 */
[----:B------:R-:W4:Y:S04]  /*73c0*/  LDG.E.U16 R20, desc[UR10][R156.64] ;  /* 0x0000000a9c147981 */ /* 0x000f28000c1e1500 */
[----:B------:R0:W4:Y:S01]  /*73d0*/  LDG.E.U16 R88, desc[UR10][R160.64] ;  /* 0x0000000aa0587981 */ /* 0x000122000c1e1500 */
[----:B------:R-:W-:-:S05]  /*73e0*/  IMAD.WIDE R154, R10, 0x2, R154 ;  /* 0x000000020a9a7825 */ /* 0x000fca00078e029a */
[----:B------:R1:W4:Y:S01]  /*73f0*/  LDG.E.U16 R2, desc[UR10][R154.64] ;  /* 0x0000000a9a027981 */ /* 0x000322000c1e1500 */
[----:B0-----:R-:W-:-:S03]  /*7400*/  IMAD.WIDE R160, R10, 0x2, R184 ;  /* 0x000000020aa07825 */ /* 0x001fc600078e02b8 */
[----:B------:R-:W4:Y:S01]  /*7410*/  LDL.64 R184, [R1+0x4b0] ;  /* 0x0004b00001b87983 */ /* 0x000f220000100a00 */
[----:B------:R-:W-:-:S03]  /*7420*/  IMAD.WIDE R102, R10, 0x2, R170 ;  /* 0x000000020a667825 */ /* 0x000fc600078e02aa */
[----:B------:R-:W4:Y:S01]  /*7430*/  LDL.64 R170, [R1+0x500] ;  /* 0x0005000001aa7983 */ /* 0x000f220000100a00 */
[----:B-1----:R-:W-:-:S03]  /*7440*/  IMAD.WIDE R154, R10, 0x2, R188 ;  /* 0x000000020a9a7825 */ /* 0x002fc600078e02bc */
[----:B------:R-:W4:Y:S01]  /*7450*/  LDL.64 R188, [R1+0x4e0] ;  /* 0x0004e00001bc7983 */ /* 0x000f220000100a00 */
[----:B------:R-:W-:-:S03]  /*7460*/  IMAD.WIDE R150, R10, 0x2, R150 ;  /* 0x000000020a967825 */ /* 0x000fc600078e0296 */
[----:B------:R-:W4:Y:S01]  /*7470*/  LDG.E.U16 R102, desc[UR10][R102.64] ;  /* 0x0000000a66667981 */ /* 0x000f22000c1e1500 */
[----:B------:R-:W-:-:S03]  /*7480*/  IMAD.WIDE R100, R10, 0x2, R100 ;  /* 0x000000020a647825 */ /* 0x000fc600078e0264 */
[----:B------:R-:W4:Y:S01]  /*7490*/  LDG.E.U16 R30, desc[UR10][R154.64] ;  /* 0x0000000a9a1e7981 */ /* 0x000f22000c1e1500 */
[----:B------:R-:W-:-:S03]  /*74a0*/  IMAD.WIDE R114, R10, 0x2, R114 ;  /* 0x000000020a727825 */ /* 0x000fc600078e0272 */
[----:B------:R-:W4:Y:S04]  /*74b0*/  LDG.E.U16 R0, desc[UR10][R160.64] ;  /* 0x0000000aa0007981 */ /* 0x000f28000c1e1500 */
[----:B------:R0:W4:Y:S01]  /*74c0*/  LDG.E.U16 R103, desc[UR10][R150.64] ;  /* 0x0000000a96677981 */ /* 0x000122000c1e1500 */
[----:B------:R-:W-:-:S03]  /*74d0*/  IMAD.WIDE R158, R10, 0x2, R158 ;  /* 0x000000020a9e7825 */ /* 0x000fc600078e029e */
[----:B------:R-:W4:Y:S01]  /*74e0*/  LDG.E.U16 R100, desc[UR10][R100.64] ;  /* 0x0000000a64647981 */ /* 0x000f22000c1e1500 */
[----:B------:R-:W-:-:S03]  /*74f0*/  IMAD.WIDE R156, R10, 0x2, R190 ;  /* 0x000000020a9c7825 */ /* 0x000fc600078e02be */
[----:B------:R1:W4:Y:S01]  /*7500*/  LDG.E.U16 R116, desc[UR10][R158.64] ;  /* 0x0000000a9e747981 */ /* 0x000322000c1e1500 */
[----:B0-----:R-:W-:-:S03]  /*7510*/  IMAD.WIDE R150, R10, 0x2, R186 ;  /* 0x000000020a967825 */ /* 0x001fc600078e02ba */
[----:B------:R-:W4:Y:S01]  /*7520*/  LDG.E.U16 R114, desc[UR10][R114.64] ;  /* 0x0000000a72727981 */ /* 0x000f22000c1e1500 */
[----:B------:R-:W-:-:S03]  /*7530*/  IMAD.WIDE R154, R10, 0x2, R178 ;  /* 0x000000020a9a7825 */ /* 0x000fc600078e02b2 */
[----:B------:R0:W4:Y:S01]  /*7540*/  LDG.E.U16 R16, desc[UR10][R150.64] ;  /* 0x0000000a96107981 */ /* 0x000122000c1e1500 */
[----:B------:R-:W-:-:S03]  /*7550*/  IMAD.WIDE R160, R10, 0x2, R174 ;  /* 0x000000020aa07825 */ /* 0x000fc600078e02ae */
[----:B------:R0:W4:Y:S01]  /*7560*/  LDG.E.U16 R101, desc[UR10][R156.64] ;  /* 0x0000000a9c657981 */ /* 0x000122000c1e1500 */
[----:B-1----:R-:W-:-:S03]  /*7570*/  IMAD.WIDE R158, R10, 0x2, R182 ;  /* 0x000000020a9e7825 */ /* 0x002fc600078e02b6 */
[----:B------:R-:W4:Y:S01]  /*7580*/  LDG.E.U16 R55, desc[UR10][R154.64] ;  /* 0x0000000a9a377981 */ /* 0x000f22000c1e1500 */
[----:B0-----:R-:W-:-:S03]  /*7590*/  IMAD.WIDE R150, R10, 0x2, R176 ;  /* 0x000000020a967825 */ /* 0x001fc600078e02b0 */
[----:B------:R-:W4:Y:S01]  /*75a0*/  LDL.64 R176, [R1+0x470] ;  /* 0x0004700001b07983 */ /* 0x000f220000100a00 */
[----:B------:R-:W-:-:S03]  /*75b0*/  IMAD.WIDE R156, R10, 0x2, R180 ;  /* 0x000000020a9c7825 */ /* 0x000fc600078e02b4 */
[----:B------:R-:W4:Y:S04]  /*75c0*/  LDL.64 R174, [R1+0x430] ;  /* 0x0004300001ae7983 */ /* 0x000f280000100a00 */
[----:B------:R2:W4:Y:S01]  /*75d0*/  LDG.E.U16 R115, desc[UR10][R150.64] ;  /* 0x0000000a96737981 */ /* 0x000522000c1e1500 */
[----:B------:R-:W-:-:S03]  /*75e0*/  IMAD R124, R144, 0x10, R120 ;  /* 0x00000010907c7824 */ /* 0x000fc600078e0278 */
[----:B------:R-:W4:Y:S04]  /*75f0*/  LDL.64 R182, [R1+0x4a8] ;  /* 0x0004a80001b67983 */ /* 0x000f280000100a00 */
[----:B------:R-:W4:Y:S04]  /*7600*/  LDL.64 R180, [R1+0x468] ;  /* 0x0004680001b47983 */ /* 0x000f280000100a00 */
[----:B------:R-:W4:Y:S04]  /*7610*/  LDL.64 R178, [R1+0x428] ;  /* 0x0004280001b27983 */ /* 0x000f280000100a00 */
[----:B------:R-:W4:Y:S04]  /*7620*/  LDL.64 R186, [R1+0x460] ;  /* 0x0004600001ba7983 */ /* 0x000f280000100a00 */
[----:B------:R-:W4:Y:S01]  /*7630*/  LDL.64 R190, [R1+0x458] ;  /* 0x0004580001be7983 */ /* 0x000f220000100a00 */
[----:B------:R-:W-:-:S03]  /*7640*/  IMAD.WIDE R28, R10, 0x2, R28 ;  /* 0x000000020a1c7825 */ /* 0x000fc600078e021c */
[----:B------:R-:W4:Y:S01]  /*7650*/  LDG.E.U16 R111, desc[UR10][R156.64] ;  /* 0x0000000a9c6f7981 */ /* 0x000f22000c1e1500 */
[----:B------:R-:W-:-:S03]  /*7660*/  IMAD R130, R144, 0x80, R120 ;  /* 0x0000008090827824 */ /* 0x000fc600078e0278 */
[----:B------:R-:W4:Y:S04]  /*7670*/  LDG.E.U16 R52, desc[UR10][R158.64] ;  /* 0x0000000a9e347981 */ /* 0x000f28000c1e1500 */
[----:B------:R-:W4:Y:S01]  /*7680*/  LDG.E.U16 R28, desc[UR10][R28.64] ;  /* 0x0000000a1c1c7981 */ /* 0x000f22000c1e1500 */
[C---:B-----5:R-:W-:Y:S01]  /*7690*/  LEA R240, R144.reuse, R120, 0x2 ;  /* 0x0000007890f07211 */ /* 0x060fe200078e10ff */
[----:B------:R-:W-:Y:S02]  /*76a0*/  IMAD R146, R144, 0x90, R120 ;  /* 0x0000009090927824 */ /* 0x000fe400078e0278 */
[----:B------:R-:W4:Y:S01]  /*76b0*/  LDG.E.U16 R165, desc[UR10][R160.64] ;  /* 0x0000000aa0a57981 */ /* 0x000f22000c1e1500 */
[----:B--2---:R-:W-:-:S04]  /*76c0*/  IMAD.WIDE R150, R10, 0x2, R168 ;  /* 0x000000020a967825 */ /* 0x004fc800078e02a8 */
[C---:B---3--:R-:W-:Y:S02]  /*76d0*/  IMAD.WIDE R154, R10.reuse, 0x2, R166 ;  /* 0x000000020a9a7825 */ /* 0x048fe400078e02a6 */
[----:B------:R0:W2:Y:S04]  /*76e0*/  LDG.E.U16 R166, desc[UR10][R150.64] ;  /* 0x0000000a96a67981 */ /* 0x0000a8000c1e1500 */
[----:B------:R1:W3:Y:S01]  /*76f0*/  LDG.E.U16 R167, desc[UR10][R154.64] ;  /* 0x0000000a9aa77981 */ /* 0x0002e2000c1e1500 */
[----:B0-----:R-:W-:-:S04]  /*7700*/  IMAD.WIDE R150, R10, 0x2, R124 ;  /* 0x000000020a967825 */ /* 0x001fc800078e027c */
[C---:B-1----:R-:W-:Y:S01]  /*7710*/  IMAD.WIDE R154, R10.reuse, 0x2, R126 ;  /* 0x000000020a9a7825 */ /* 0x042fe200078e027e */
[----:B------:R-:W2:Y:S04]  /*7720*/  LDG.E.U16 R168, desc[UR10][R150.64] ;  /* 0x0000000a96a87981 */ /* 0x000ea8000c1e1500 */
[----:B------:R4:W2:Y:S02]  /*7730*/  LDG.E.U16 R169, desc[UR10][R154.64] ;  /* 0x0000000a9aa97981 */ /* 0x0008a4000c1e1500 */
[C---:B----4-:R-:W-:Y:S02]  /*7740*/  IMAD.WIDE R154, R10.reuse, 0x2, R184 ;  /* 0x000000020a9a7825 */ /* 0x050fe400078e02b8 */
[----:B------:R-:W4:Y:S02]  /*7750*/  LDL.64 R184, [R1+0x420] ;  /* 0x0004200001b87983 */ /* 0x000f240000100a00 */
[----:B------:R-:W-:-:S02]  /*7760*/  IMAD.WIDE R150, R10, 0x2, R188 ;  /* 0x000000020a967825 */ /* 0x000fc400078e02bc */
[----:B------:R-:W2:Y:S02]  /*7770*/  LDL.64 R188, [R1+0x418] ;  /* 0x0004180001bc7983 */ /* 0x000ea40000100a00 */
[----:B------:R-:W-:-:S04]  /*7780*/  IMAD.WIDE R156, R10, 0x2, R170 ;  /* 0x000000020a9c7825 */ /* 0x000fc800078e02aa */
[C---:B------:R-:W-:Y:S01]  /*7790*/  IMAD.WIDE R158, R10.reuse, 0x2, R172 ;  /* 0x000000020a9e7825 */ /* 0x040fe200078e02ac */
[----:B------:R0:W2:Y:S04]  /*77a0*/  LDG.E.U16 R29, desc[UR10][R156.64] ;  /* 0x0000000a9c1d7981 */ /* 0x0000a8000c1e1500 */
[----:B------:R1:W3:Y:S04]  /*77b0*/  LDG.E.U16 R40, desc[UR10][R158.64] ;  /* 0x0000000a9e287981 */ /* 0x0002e8000c1e1500 */
[----:B------:R-:W3:Y:S01]  /*77c0*/  LDG.E.U16 R173, desc[UR10][R150.64] ;  /* 0x0000000a96ad7981 */ /* 0x000ee2000c1e1500 */
[----:B0-----:R-:W-:-:S04]  /*77d0*/  IMAD.WIDE R156, R10, 0x2, R128 ;  /* 0x000000020a9c7825 */ /* 0x001fc800078e0280 */
[C---:B-1----:R-:W-:Y:S01]  /*77e0*/  IMAD.WIDE R158, R10.reuse, 0x2, R130 ;  /* 0x000000020a9e7825 */ /* 0x042fe200078e0282 */
[----:B------:R0:W3:Y:S04]  /*77f0*/  LDG.E.U16 R170, desc[UR10][R156.64] ;  /* 0x0000000a9caa7981 */ /* 0x0000e8000c1e1500 */
[----:B------:R1:W3:Y:S01]  /*7800*/  LDG.E.U16 R171, desc[UR10][R158.64] ;  /* 0x0000000a9eab7981 */ /* 0x0002e2000c1e1500 */
[----:B0-----:R-:W-:-:S04]  /*7810*/  IMAD.WIDE R156, R10, 0x2, R176 ;  /* 0x000000020a9c7825 */ /* 0x001fc800078e02b0 */
[C---:B-1----:R-:W-:Y:S02]  /*7820*/  IMAD.WIDE R158, R10.reuse, 0x2, R174 ;  /* 0x000000020a9e7825 */ /* 0x042fe400078e02ae */
[----:B------:R0:W3:Y:S04]  /*7830*/  LDG.E.U16 R174, desc[UR10][R154.64] ;  /* 0x0000000a9aae7981 */ /* 0x0000e8000c1e1500 */
[----:B------:R1:W3:Y:S01]  /*7840*/  LDG.E.U16 R175, desc[UR10][R156.64] ;  /* 0x0000000a9caf7981 */ /* 0x0002e2000c1e1500 */
[----:B------:R-:W-:-:S03]  /*7850*/  IMAD.WIDE R150, R10, 0x2, R182 ;  /* 0x000000020a967825 */ /* 0x000fc600078e02b6 */
[----:B------:R1:W3:Y:S01]  /*7860*/  LDG.E.U16 R176, desc[UR10][R158.64] ;  /* 0x0000000a9eb07981 */ /* 0x0002e2000c1e1500 */
[----:B0-----:R-:W-:-:S04]  /*7870*/  IMAD.WIDE R154, R10, 0x2, R180 ;  /* 0x000000020a9a7825 */ /* 0x001fc800078e02b4 */
[C---:B-1----:R-:W-:Y:S02]  /*7880*/  IMAD.WIDE R156, R10.reuse, 0x2, R178 ;  /* 0x000000020a9c7825 */ /* 0x042fe400078e02b2 */
[----:B------:R0:W3:Y:S02]  /*7890*/  LDG.E.U16 R178, desc[UR10][R150.64] ;  /* 0x0000000a96b27981 */ /* 0x0000e4000c1e1500 */
[C---:B------:R-:W-:Y:S02]  /*78a0*/  IMAD.WIDE R158, R10.reuse, 0x2, R240 ;  /* 0x000000020a9e7825 */ /* 0x040fe400078e02f0 */
[----:B------:R1:W3:Y:S04]  /*78b0*/  LDG.E.U16 R179, desc[UR10][R154.64] ;  /* 0x0000000a9ab37981 */ /* 0x0002e8000c1e1500 */
[----:B------:R1:W3:Y:S01]  /*78c0*/  LDG.E.U16 R180, desc[UR10][R156.64] ;  /* 0x0000000a9cb47981 */ /* 0x0002e2000c1e1500 */
[----:B0-----:R-:W-:-:S03]  /*78d0*/  IMAD.WIDE R150, R10, 0x2, R196 ;  /* 0x000000020a967825 */ /* 0x001fc600078e02c4 */
[----:B------:R-:W3:Y:S01]  /*78e0*/  LDL.64 R196, [R1+0x450] ;  /* 0x0004500001c47983 */ /* 0x000ee20000100a00 */
[----:B-1----:R-:W-:-:S03]  /*78f0*/  IMAD.WIDE R154, R10, 0x2, R194 ;  /* 0x000000020a9a7825 */ /* 0x002fc600078e02c2 */
[----:B------:R-:W3:Y:S01]  /*7900*/  LDL.64 R194, [R1+0x410] ;  /* 0x0004100001c27983 */ /* 0x000ee20000100a00 */
[----:B------:R-:W-:-:S03]  /*7910*/  IMAD.WIDE R156, R10, 0x2, R186 ;  /* 0x000000020a9c7825 */ /* 0x000fc600078e02ba */
[----:B------:R-:W3:Y:S04]  /*7920*/  LDG.E.U16 R181, desc[UR10][R158.64] ;  /* 0x0000000a9eb57981 */ /* 0x000ee8000c1e1500 */
[----:B------:R0:W3:Y:S02]  /*7930*/  LDG.E.U16 R183, desc[UR10][R150.64] ;  /* 0x0000000a96b77981 */ /* 0x0000e4000c1e1500 */
[----:B0-----:R-:W-:-:S04]  /*7940*/  IMAD.WIDE R150, R10, 0x2, R192 ;  /* 0x000000020a967825 */ /* 0x001fc800078e02c0 */
[C---:B----4-:R-:W-:Y:S02]  /*7950*/  IMAD.WIDE R158, R10.reuse, 0x2, R184 ;  /* 0x000000020a9e7825 */ /* 0x050fe400078e02b8 */
[----:B------:R2:W4:Y:S04]  /*7960*/  LDG.E.U16 R185, desc[UR10][R156.64] ;  /* 0x0000000a9cb97981 */ /* 0x000528000c1e1500 */
[----:B------:R0:W4:Y:S01]  /*7970*/  LDG.E.U16 R184, desc[UR10][R154.64] ;  /* 0x0000000a9ab87981 */ /* 0x000122000c1e1500 */
[----:B------:R-:W-:Y:S01]  /*7980*/  IMAD.WIDE R160, R10, 0x2, R146 ;  /* 0x000000020aa07825 */ /* 0x000fe200078e0292 */
[----:B------:R-:W-:Y:S02]  /*7990*/  LEA R236, R144, R120, 0x3 ;  /* 0x0000007890ec7211 */ /* 0x000fe400078e18ff */
[----:B------:R-:W4:Y:S01]  /*79a0*/  LDG.E.U16 R186, desc[UR10][R158.64] ;  /* 0x0000000a9eba7981 */ /* 0x000f22000c1e1500 */
[----:B--2---:R-:W-:-:S03]  /*79b0*/  IMAD.WIDE R156, R10, 0x2, R188 ;  /* 0x000000020a9c7825 */ /* 0x004fc600078e02bc */
[----:B------:R-:W2:Y:S01]  /*79c0*/  LDG.E.U16 R188, desc[UR10][R150.64] ;  /* 0x0000000a96bc7981 */ /* 0x000ea2000c1e1500 */
[----:B0-----:R-:W-:-:S03]  /*79d0*/  IMAD.WIDE R154, R10, 0x2, R190 ;  /* 0x000000020a9a7825 */ /* 0x001fc600078e02be */
[----:B------:R0:W2:Y:S04]  /*79e0*/  LDG.E.U16 R190, desc[UR10][R156.64] ;  /* 0x0000000a9cbe7981 */ /* 0x0000a8000c1e1500 */
[----:B------:R1:W2:Y:S01]  /*79f0*/  LDG.E.U16 R189, desc[UR10][R154.64] ;  /* 0x0000000a9abd7981 */ /* 0x0002a2000c1e1500 */
[----:B------:R-:W-:-:S03]  /*7a00*/  IMAD R132, R144, 0x82, R120 ;  /* 0x0000008290847824 */ /* 0x000fc600078e0278 */
[----:B------:R1:W2:Y:S01]  /*7a10*/  LDG.E.U16 R172, desc[UR10][R160.64] ;  /* 0x0000000aa0ac7981 */ /* 0x0002a2000c1e1500 */
[----:B0-----:R-:W-:-:S03]  /*7a20*/  IMAD.WIDE R156, R10, 0x2, R204 ;  /* 0x000000020a9c7825 */ /* 0x001fc600078e02cc */
[----:B------:R-:W2:Y:S01]  /*7a30*/  LDL.64 R204, [R1+0x4b8] ;  /* 0x0004b80001cc7983 */ /* 0x000ea20000100a00 */
[----:B------:R-:W-:-:S03]  /*7a40*/  IMAD.WIDE R150, R10, 0x2, R208 ;  /* 0x000000020a967825 */ /* 0x000fc600078e02d0 */
[----:B------:R-:W4:Y:S01]  /*7a50*/  LDL.64 R208, [R1+0x438] ;  /* 0x0004380001d07983 */ /* 0x000f220000100a00 */
[----:B-1----:R-:W-:-:S03]  /*7a60*/  IMAD.WIDE R154, R10, 0x2, R206 ;  /* 0x000000020a9a7825 */ /* 0x002fc600078e02ce */
[----:B------:R-:W4:Y:S01]  /*7a70*/  LDL.64 R206, [R1+0x3f8] ;  /* 0x0003f80001ce7983 */ /* 0x000f220000100a00 */
[----:B------:R-:W-:-:S03]  /*7a80*/  IMAD.WIDE R160, R10, 0x2, R132 ;  /* 0x000000020aa07825 */ /* 0x000fc600078e0284 */
[----:B------:R-:W4:Y:S01]  /*7a90*/  LDG.E.U16 R193, desc[UR10][R150.64] ;  /* 0x0000000a96c17981 */ /* 0x000f22000c1e1500 */
[----:B------:R-:W-:-:S03]  /*7aa0*/  IMAD R134, R144, 0x84, R120 ;  /* 0x0000008490867824 */ /* 0x000fc600078e0278 */
[----:B------:R0:W4:Y:S01]  /*7ab0*/  LDG.E.U16 R177, desc[UR10][R160.64] ;  /* 0x0000000aa0b17981 */ /* 0x000122000c1e1500 */
[----:B------:R-:W-:Y:S02]  /*7ac0*/  IMAD R136, R144, 0x86, R120 ;  /* 0x0000008690887824 */ /* 0x000fe400078e0278 */
[----:B0-----:R-:W-:-:S05]  /*7ad0*/  IMAD.WIDE R160, R10, 0x2, R134 ;  /* 0x000000020aa07825 */ /* 0x001fca00078e0286 */
[----:B------:R0:W4:Y:S01]  /*7ae0*/  LDG.E.U16 R182, desc[UR10][R160.64] ;  /* 0x0000000aa0b67981 */ /* 0x000122000c1e1500 */
[----:B------:R-:W-:Y:S02]  /*7af0*/  IMAD R138, R144, 0x88, R120 ;  /* 0x00000088908a7824 */ /* 0x000fe400078e0278 */
[----:B------:R-:W-:-:S04]  /*7b00*/  IMAD.WIDE R158, R10, 0x2, R236 ;  /* 0x000000020a9e7825 */ /* 0x000fc800078e02ec */
[----:B------:R-:W-:Y:S01]  /*7b10*/  IMAD R140, R144, 0x8a, R120 ;  /* 0x0000008a908c7824 */ /* 0x000fe200078e0278 */
[----:B------:R-:W4:Y:S01]  /*7b20*/  LDG.E.U16 R191, desc[UR10][R158.64] ;  /* 0x0000000a9ebf7981 */ /* 0x000f22000c1e1500 */
[----:B0-----:R-:W-:-:S05]  /*7b30*/  IMAD.WIDE R160, R10, 0x2, R136 ;  /* 0x000000020aa07825 */ /* 0x001fca00078e0288 */
[----:B------:R0:W4:Y:S01]  /*7b40*/  LDG.E.U16 R187, desc[UR10][R160.64] ;  /* 0x0000000aa0bb7981 */ /* 0x000122000c1e1500 */
[----:B------:R-:W-:-:S04]  /*7b50*/  IMAD.WIDE R150, R10, 0x2, R140 ;  /* 0x000000020a967825 */ /* 0x000fc800078e028c */
[----:B0-----:R-:W-:-:S04]  /*7b60*/  IMAD.WIDE R160, R10, 0x2, R138 ;  /* 0x000000020aa07825 */ /* 0x001fc800078e028a */
[----:B---3--:R-:W-:Y:S01]  /*7b70*/  IMAD.WIDE R158, R10, 0x2, R196 ;  /* 0x000000020a9e7825 */ /* 0x008fe200078e02c4 */
[----:B------:R0:W3:Y:S03]  /*7b80*/  LDG.E.U16 R192, desc[UR10][R160.64] ;  /* 0x0000000aa0c07981 */ /* 0x0000e6000c1e1500 */
[----:B------:R-:W-:Y:S01]  /*7b90*/  IMAD R142, R144, 0x8c, R120 ;  /* 0x0000008c908e7824 */ /* 0x000fe200078e0278 */
[----:B------:R1:W3:Y:S01]  /*7ba0*/  LDG.E.U16 R196, desc[UR10][R158.64] ;  /* 0x0000000a9ec47981 */ /* 0x0002e2000c1e1500 */
[----:B0-----:R-:W-:-:S03]  /*7bb0*/  IMAD.WIDE R160, R10, 0x2, R194 ;  /* 0x000000020aa07825 */ /* 0x001fc600078e02c2 */
[----:B------:R0:W3:Y:S04]  /*7bc0*/  LDG.E.U16 R194, desc[UR10][R154.64] ;  /* 0x0000000a9ac27981 */ /* 0x0000e8000c1e1500 */
[----:B------:R0:W3:Y:S01]  /*7bd0*/  LDG.E.U16 R195, desc[UR10][R156.64] ;  /* 0x0000000a9cc37981 */ /* 0x0000e2000c1e1500 */
[----:B-1----:R-:W-:-:S03]  /*7be0*/  IMAD.WIDE R158, R10, 0x2, R200 ;  /* 0x000000020a9e7825 */ /* 0x002fc600078e02c8 */
[----:B------:R1:W3:Y:S01]  /*7bf0*/  LDG.E.U16 R197, desc[UR10][R160.64] ;  /* 0x0000000aa0c57981 */ /* 0x0002e2000c1e1500 */
[----:B0-----:R-:W-:-:S03]  /*7c00*/  IMAD.WIDE R154, R10, 0x2, R220 ;  /* 0x000000020a9a7825 */ /* 0x001fc600078e02dc */
[----:B------:R-:W3:Y:S01]  /*7c10*/  LDG.E.U16 R201, desc[UR10][R158.64] ;  /* 0x0000000a9ec97981 */ /* 0x000ee2000c1e1500 */
[----:B------:R-:W-:-:S03]  /*7c20*/  IMAD.WIDE R156, R10, 0x2, R218 ;  /* 0x000000020a9c7825 */ /* 0x000fc600078e02da */
[----:B------:R-:W3:Y:S01]  /*7c30*/  LDL.64 R218, [R1+0x3c0] ;  /* 0x0003c00001da7983 */ /* 0x000ee20000100a00 */
[----:B-1----:R-:W-:-:S03]  /*7c40*/  IMAD.WIDE R160, R10, 0x2, R198 ;  /* 0x000000020aa07825 */ /* 0x002fc600078e02c6 */
[----:B------:R0:W3:Y:S04]  /*7c50*/  LDG.E.U16 R198, desc[UR10][R150.64] ;  /* 0x0000000a96c67981 */ /* 0x0000e8000c1e1500 */
[----:B------:R1:W3:Y:S01]  /*7c60*/  LDG.E.U16 R199, desc[UR10][R154.64] ;  /* 0x0000000a9ac77981 */ /* 0x0002e2000c1e1500 */
[----:B------:R-:W-:-:S03]  /*7c70*/  IMAD R144, R144, 0x8e, R120 ;  /* 0x0000008e90907824 */ /* 0x000fc600078e0278 */
[----:B------:R1:W3:Y:S01]  /*7c80*/  LDG.E.U16 R200, desc[UR10][R156.64] ;  /* 0x0000000a9cc87981 */ /* 0x0002e2000c1e1500 */
[----:B0-----:R-:W-:-:S03]  /*7c90*/  IMAD.WIDE R150, R10, 0x2, R216 ;  /* 0x000000020a967825 */ /* 0x001fc600078e02d8 */
[----:B------:R-:W3:Y:S01]  /*7ca0*/  LDG.E.U16 R160, desc[UR10][R160.64] ;  /* 0x0000000aa0a07981 */ /* 0x000ee2000c1e1500 */
[----:B-1----:R-:W-:-:S03]  /*7cb0*/  IMAD.WIDE R154, R10, 0x2, R214 ;  /* 0x000000020a9a7825 */ /* 0x002fc600078e02d6 */
[----:B------:R-:W3:Y:S01]  /*7cc0*/  LDL.64 R220, [R1+0x3c8] ;  /* 0x0003c80001dc7983 */ /* 0x000ee20000100a00 */
[----:B------:R-:W-:-:S03]  /*7cd0*/  IMAD.WIDE R156, R10, 0x2, R142 ;  /* 0x000000020a9c7825 */ /* 0x000fc600078e028e */
[----:B------:R-:W3:Y:S01]  /*7ce0*/  LDL.64 R216, [R1+0x3b8] ;  /* 0x0003b80001d87983 */ /* 0x000ee20000100a00 */
[----:B------:R-:W-:-:S03]  /*7cf0*/  IMAD.WIDE R158, R10, 0x2, R202 ;  /* 0x000000020a9e7825 */ /* 0x000fc600078e02ca */
[----:B------:R0:W3:Y:S04]  /*7d00*/  LDG.E.U16 R161, desc[UR10][R150.64] ;  /* 0x0000000a96a17981 */ /* 0x0000e8000c1e1500 */
[----:B------:R-:W3:Y:S04]  /*7d10*/  LDG.E.U16 R202, desc[UR10][R154.64] ;  /* 0x0000000a9aca7981 */ /* 0x000ee8000c1e1500 */
[----:B------:R1:W3:Y:S01]  /*7d20*/  LDG.E.U16 R203, desc[UR10][R156.64] ;  /* 0x0000000a9ccb7981 */ /* 0x0002e2000c1e1500 */
[----:B0-----:R-:W-:-:S03]  /*7d30*/  IMAD.WIDE R150, R10, 0x2, R212 ;  /* 0x000000020a967825 */ /* 0x001fc600078e02d4 */
[----:B------:R-:W3:Y:S04]  /*7d40*/  LDG.E.U16 R158, desc[UR10][R158.64] ;  /* 0x0000000a9e9e7981 */ /* 0x000ee8000c1e1500 */
[----:B------:R-:W3:Y:S01]  /*7d50*/  LDL.64 R212, [R1+0x3a8] ;  /* 0x0003a80001d47983 */ /* 0x000ee20000100a00 */
[----:B-1----:R-:W-:-:S03]  /*7d60*/  IMAD.WIDE R156, R10, 0x2, R144 ;  /* 0x000000020a9c7825 */ /* 0x002fc600078e0290 */
[----:B------:R-:W3:Y:S04]  /*7d70*/  LDL.64 R214, [R1+0x3b0] ;  /* 0x0003b00001d67983 */ /* 0x000ee80000100a00 */
[----:B------:R0:W3:Y:S02]  /*7d80*/  LDG.E.U16 R159, desc[UR10][R150.64] ;  /* 0x0000000a969f7981 */ /* 0x0000e4000c1e1500 */
[C---:B0-----:R-:W-:Y:S02]  /*7d90*/  IMAD.WIDE R150, R10.reuse, 0x2, R210 ;  /* 0x000000020a967825 */ /* 0x041fe400078e02d2 */
[----:B------:R-:W3:Y:S04]  /*7da0*/  LDL.64 R210, [R1+0x3a0] ;  /* 0x0003a00001d27983 */ /* 0x000ee80000100a00 */
[----:B------:R-:W3:Y:S01]  /*7db0*/  LDG.E.U16 R151, desc[UR10][R150.64] ;  /* 0x0000000a96977981 */ /* 0x000ee2000c1e1500 */
[----:B--2---:R-:W-:-:S03]  /*7dc0*/  IMAD.WIDE R154, R10, 0x2, R204 ;  /* 0x000000020a9a7825 */ /* 0x004fc600078e02cc */
[----:B------:R4:W2:Y:S04]  /*7dd0*/  LDG.E.U16 R205, desc[UR10][R156.64] ;  /* 0x0000000a9ccd7981 */ /* 0x0008a8000c1e1500 */
[----:B------:R0:W2:Y:S01]  /*7de0*/  LDG.E.U16 R204, desc[UR10][R154.64] ;  /* 0x0000000a9acc7981 */ /* 0x0000a2000c1e1500 */
[----:B----4-:R-:W-:-:S04]  /*7df0*/  IMAD.WIDE R156, R10, 0x2, R206 ;  /* 0x000000020a9c7825 */ /* 0x010fc800078e02ce */
[----:B0-----:R-:W-:Y:S02]  /*7e00*/  IMAD.WIDE R154, R10, 0x2, R208 ;  /* 0x000000020a9a7825 */ /* 0x001fe400078e02d0 */
[----:B------:R0:W4:Y:S04]  /*7e10*/  LDG.E.U16 R156, desc[UR10][R156.64] ;  /* 0x0000000a9c9c7981 */ /* 0x000128000c1e1500 */
[----:B------:R1:W2:Y:S01]  /*7e20*/  LDG.E.U16 R154, desc[UR10][R154.64] ;  /* 0x0000000a9a9a7981 */ /* 0x0002a2000c1e1500 */
[----:B------:R-:W0:Y:S01]  /*7e30*/  S2R R206, SR_TID.X ;  /* 0x0000000000ce7919 */ /* 0x000e220000002100 */
[----:B------:R-:W1:Y:S01]  /*7e40*/  S2R R208, SR_TID.X ;  /* 0x0000000000d07919 */ /* 0x000e620000002100 */
[C---:B0-----:R-:W-:Y:S01]  /*7e50*/  IMAD.SHL.U32 R157, R206.reuse, 0x8, RZ ;  /* 0x00000008ce9d7824 */ /* 0x041fe200078e00ff */
[----:B-1----:R-:W-:-:S02]  /*7e60*/  LOP3.LUT R155, R206, 0x7, RZ, 0xc0, !PT ;  /* 0x00000007ce9b7812 */ /* 0x002fc400078ec0ff */
[C---:B------:R-:W-:Y:S02]  /*7e70*/  LOP3.LUT R150, R206.reuse, 0x60, RZ, 0xc0, !PT ;  /* 0x00000060ce967812 */ /* 0x040fe400078ec0ff */
[----:B------:R-:W-:Y:S02]  /*7e80*/  LOP3.LUT R157, R157, 0x30, RZ, 0xc0, !PT ;  /* 0x000000309d9d7812 */ /* 0x000fe400078ec0ff */
[C---:B------:R-:W-:Y:S02]  /*7e90*/  LEA R150, R155.reuse, R150, 0x2 ;  /* 0x000000969b967211 */ /* 0x040fe400078e10ff */
[C---:B------:R-:W-:Y:S01]  /*7ea0*/  LEA R157, R155.reuse, R157, 0x6 ;  /* 0x0000009d9b9d7211 */ /* 0x040fe200078e30ff */
[----:B------:R-:W-:Y:S01]  /*7eb0*/  IMAD.SHL.U32 R155, R155, 0x10, RZ ;  /* 0x000000109b9b7824 */ /* 0x000fe200078e00ff */
[----:B------:R-:W-:-:S04]  /*7ec0*/  SHF.L.U32 R207, R206, 0x1, RZ ;  /* 0x00000001cecf7819 */ /* 0x000fc800000006ff */
[--C-:B------:R-:W-:Y:S02]  /*7ed0*/  LOP3.LUT R155, R155, 0x30, R207.reuse, 0x78, !PT ;  /* 0x000000309b9b7812 */ /* 0x100fe400078e78cf */
[----:B------:R-:W-:Y:S02]  /*7ee0*/  LOP3.LUT R157, R157, 0x10, R207, 0x78, !PT ;  /* 0x000000109d9d7812 */ /* 0x000fe400078e78cf */
[----:B------:R-:W-:Y:S02]  /*7ef0*/  LOP3.LUT R207, R208, 0x7f, RZ, 0xc0, !PT ;  /* 0x0000007fd0cf7812 */ /* 0x000fe400078ec0ff */
[----:B------:R-:W-:-:S03]  /*7f00*/  LEA R150, R150, R155, 0x6 ;  /* 0x0000009b96967211 */ /* 0x000fc600078e30ff */
[----:B------:R-:W-:Y:S01]  /*7f10*/  IMAD.SHL.U32 R155, R207, 0x2, RZ ;  /* 0x00000002cf9b7824 */ /* 0x000fe200078e00ff */
[----:B------:R-:W-:Y:S06]  /*7f20*/  BAR.SYNC.DEFER_BLOCKING 0x0 ;  /* 0x0000000000007b1d */ /* 0x000fec0000010000 */
[----:B------:R0:W-:Y:S04]  /*7f30*/  STS.U16 [R155+UR6+0x3000], R49 ;  /* 0x003000319b007988 */ /* 0x0001e80008000406 */
[----:B------:R-:W-:Y:S01]  /*7f40*/  STS.U16 [R155+UR6], R89 ;  /* 0x000000599b007988 */ /* 0x000fe20008000406 */
[----:B0-----:R-:W-:-:S03]  /*7f50*/  LOP3.LUT R49, R155, 0x10, RZ, 0x3c, !PT ;  /* 0x000000109b317812 */ /* 0x001fc600078e3cff */
        /* <DEDUP_REMOVED lines=15> */
[----:B------:R-:W-:Y:S01]  /*8050*/  STS.U16 [R49+UR6+0x100], R92 ;  /* 0x0001005c31007988 */ /* 0x000fe20008000406 */
[----:B0-----:R-:W-:-:S03]  /*8060*/  LOP3.LUT R46, R155, 0x20, RZ, 0x3c, !PT ;  /* 0x000000209b2e7812 */ /* 0x001fc600078e3cff */
[----:B------:R-:W-:Y:S04]  /*8070*/  STS.U16 [R49+UR6+0x900], R94 ;  /* 0x0009005e31007988 */ /* 0x000fe80008000406 */
[----:B------:R-:W-:Y:S04]  /*8080*/  STS.U16 [R49+UR6+0x1900], R96 ;  /* 0x0019006031007988 */ /* 0x000fe80008000406 */
[----:B------:R0:W-:Y:S04]  /*8090*/  STS.U16 [R49+UR6+0x2100], R93 ;  /* 0x0021005d31007988 */ /* 0x0001e80008000406 */
        /* <DEDUP_REMOVED lines=11> */
[----:B------:R1:W-:Y:S01]  /*8150*/  STS.U16 [R46+UR6+0x4a00], R45 ;  /* 0x004a002d2e007988 */ /* 0x0003e20008000406 */
[----:B0-----:R-:W-:-:S03]  /*8160*/  LOP3.LUT R93, R155, 0x50, RZ, 0x3c, !PT ;  /* 0x000000509b5d7812 */ /* 0x001fc600078e3cff */
[----:B------:R-:W-:Y:S01]  /*8170*/  STS.U16 [R46+UR6+0x200], R181 ;  /* 0x000200b52e007988 */ /* 0x000fe20008000406 */
[----:B-1----:R-:W-:-:S03]  /*8180*/  LOP3.LUT R45, R155, 0x30, RZ, 0x3c, !PT ;  /* 0x000000309b2d7812 */ /* 0x002fc600078e3cff */
        /* <DEDUP_REMOVED lines=13> */
[----:B------:R-:W-:Y:S01]  /*8260*/  STS.U16 [R46+UR6+0x7a00], R186 ;  /* 0x007a00ba2e007988 */ /* 0x000fe20008000406 */
[----:B------:R-:W-:-:S03]  /*8270*/  LOP3.LUT R52, R155, 0x60, RZ, 0x3c, !PT ;  /* 0x000000609b347812 */ /* 0x000fc600078e3cff */
[----:B------:R0:W-:Y:S04]  /*8280*/  STS.U16 [R45+UR6+0x300], R41 ;  /* 0x000300292d007988 */ /* 0x0001e80008000406 */
[----:B------:R-:W-:Y:S01]  /*8290*/  STS.U16 [R45+UR6+0xb00], R43 ;  /* 0x000b002b2d007988 */ /* 0x000fe20008000406 */
[----:B0-----:R-:W-:-:S03]  /*82a0*/  LOP3.LUT R41, R155, 0x40, RZ, 0x3c, !PT ;  /* 0x000000409b297812 */ /* 0x001fc600078e3cff */
[----:B------:R-:W-:Y:S04]  /*82b0*/  STS.U16 [R45+UR6+0x1300], R44 ;  /* 0x0013002c2d007988 */ /* 0x000fe80008000406 */
        /* <DEDUP_REMOVED lines=47> */
[----:B------:R-:W-:-:S02]  /*85b0*/  LOP3.LUT R42, R206, 0x10, RZ, 0xc0, !PT ;  /* 0x00000010ce2a7812 */ /* 0x000fc400078ec0ff */
[----:B------:R-:W-:Y:S01]  /*85c0*/  SHF.R.U32.HI R166, RZ, 0x2, R206 ;  /* 0x00000002ffa67819 */ /* 0x000fe200000116ce */
[----:B0-----:R-:W3:Y:S01]  /*85d0*/  LDL.64 R94, [R1+0x338] ;  /* 0x00033800015e7983 */ /* 0x001ee20000100a00 */
        /* <DEDUP_REMOVED lines=23> */
[----:B--2---:R-:W-:Y:S04]  /*8750*/  STS.U16 [R16+UR6+0x4700], R205 ;  /* 0x004700cd10007988 */ /* 0x004fe80008000406 */
[----:B------:R-:W-:Y:S04]  /*8760*/  STS.U16 [R16+UR6+0x4f00], R2 ;  /* 0x004f000210007988 */ /* 0x000fe80008000406 */
[----:B------:R0:W-:Y:S04]  /*8770*/  STS.U16 [R16+UR6+0x5700], R0 ;  /* 0x0057000010007988 */ /* 0x0001e80008000406 */
[----:B------:R-:W-:Y:S04]  /*8780*/  STS.U16 [R16+UR6+0x5f00], R159 ;  /* 0x005f009f10007988 */ /* 0x000fe80008000406 */
[----:B------:R-:W-:Y:S04]  /*8790*/  STS.U16 [R16+UR6+0x6700], R204 ;  /* 0x006700cc10007988 */ /* 0x000fe80008000406 */
[----:B------:R-:W-:Y:S04]  /*87a0*/  STS.U16 [R16+UR6+0x6f00], R151 ;  /* 0x006f009710007988 */ /* 0x000fe80008000406 */
[----:B------:R1:W-:Y:S04]  /*87b0*/  STS.U16 [R16+UR6+0x7700], R154 ;  /* 0x0077009a10007988 */ /* 0x0003e80008000406 */
[----:B----4-:R-:W-:Y:S01]  /*87c0*/  STS.U16 [R16+UR6+0x7f00], R156 ;  /* 0x007f009c10007988 */ /* 0x010fe20008000406 */
[----:B------:R-:W-:Y:S01]  /*87d0*/  BAR.SYNC.DEFER_BLOCKING 0x0 ;  /* 0x0000000000007b1d */ /* 0x000fe20000010000 */
[----:B------:R-:W-:-:S04]  /*87e0*/  LEA R42, R42, R157, 0x5 ;  /* 0x0000009d2a2a7211 */ /* 0x000fc800078e28ff */
[----:B0-----:R-:W-:Y:S02]  /*87f0*/  LOP3.LUT R0, R42, 0x20, RZ, 0x3c, !PT ;  /* 0x000000202a007812 */ /* 0x001fe400078e3cff */
[----:B------:R-:W-:Y:S01]  /*8800*/  LOP3.LUT R2, R150, 0x40, RZ, 0x3c, !PT ;  /* 0x0000004096027812 */ /* 0x000fe200078e3cff */
[----:B-1----:R-:W2:Y:S01]  /*8810*/  LDL.64 R154, [R1+0x218] ;  /* 0x00021800019a7983 */ /* 0x002ea20000100a00 */
[----:B------:R-:W-:Y:S02]  /*8820*/  LOP3.LUT R252, R206, 0x7f, RZ, 0xc0, !PT ;  /* 0x0000007fcefc7812 */ /* 0x000fe400078ec0ff */
[----:B------:R-:W-:Y:S01]  /*8830*/  SGXT.U32 R166, R166, 0x3 ;  /* 0x00000003a6a6781a */ /* 0x000fe20000000000 */
[----:B------:R-:W4:Y:S04]  /*8840*/  LDL.64 R160, [R1+0x1b0] ;  /* 0x0001b00001a07983 */ /* 0x000f280000100a00 */
[----:B------:R-:W-:Y:S04]  /*8850*/  LDSM.16.MT88.4 R96, [R42+UR6+0x8000] ;  /* 0x008000062a60783b */ /* 0x000fe80008004200 */
[----:B------:R-:W0:Y:S04]  /*8860*/  LDSM.16.M88.4 R36, [R150+UR6] ;  /* 0x000000069624783b */ /* 0x000e280008000200 */
[----:B------:R-:W1:Y:S04]  /*8870*/  LDSM.16.M88.4 R44, [R150+UR6+0x2000] ;  /* 0x00200006962c783b */ /* 0x000e680008000200 */
[----:B------:R-:W1:Y:S04]  /*8880*/  LDSM.16.M88.4 R28, [R150+UR6+0x4000] ;  /* 0x00400006961c783b */ /* 0x000e680008000200 */
[----:B------:R-:W1:Y:S04]  /*8890*/  LDSM.16.M88.4 R32, [R150+UR6+0x6000] ;  /* 0x006000069620783b */ /* 0x000e680008000200 */
[----:B------:R-:W1:Y:S04]  /*88a0*/  LDSM.16.MT88.4 R180, [R0+UR6+0x8000] ;  /* 0x0080000600b4783b */ /* 0x000e680008004200 */
[----:B------:R-:W1:Y:S04]  /*88b0*/  LDSM.16.MT88.4 R20, [R42+UR6+0x8400] ;  /* 0x008400062a14783b */ /* 0x000e680008004200 */
[----:B------:R-:W1:Y:S04]  /*88c0*/  LDSM.16.MT88.4 R24, [R0+UR6+0x8400] ;  /* 0x008400060018783b */ /* 0x000e680008004200 */
[----:B------:R-:W-:Y:S04]  /*88d0*/  LDSM.16.MT88.4 R108, [R42+UR6+0x8800] ;  /* 0x008800062a6c783b */ /* 0x000fe80008004200 */
[----:B------:R-:W3:Y:S04]  /*88e0*/  LDSM.16.M88.4 R112, [R2+UR6] ;  /* 0x000000060270783b */ /* 0x000ee80008000200 */
[----:B------:R-:W3:Y:S01]  /*88f0*/  LDSM.16.M88.4 R116, [R2+UR6+0x2000] ;  /* 0x002000060274783b */ /* 0x000ee20008000200 */
[C---:B0-----:R-:W-:Y:S03]  /*8900*/  HMMA.16816.F32 R184, R96.reuse, R36, RZ ;  /* 0x0000002460b8723c */ /* 0x041fe600000018ff */
[----:B------:R-:W0:Y:S04]  /*8910*/  LDSM.16.M88.4 R156, [R2+UR6+0x4000] ;  /* 0x00400006029c783b */ /* 0x000e280008000200 */
[----:B------:R-:W0:Y:S01]  /*8920*/  LDSM.16.M88.4 R168, [R2+UR6+0x6000] ;  /* 0x0060000602a8783b */ /* 0x000e220008000200 */
[C---:B-1----:R-:W-:Y:S03]  /*8930*/  HMMA.16816.F32 R48, R96.reuse, R44, RZ ;  /* 0x0000002c6030723c */ /* 0x042fe600000018ff */
[----:B------:R-:W1:Y:S05]  /*8940*/  LDSM.16.MT88.4 R172, [R0+UR6+0x8800] ;  /* 0x0088000600ac783b */ /* 0x000e6a0008004200 */
[C---:B------:R-:W-:Y:S08]  /*8950*/  HMMA.16816.F32 R88, R96.reuse, R28, RZ ;  /* 0x0000001c6058723c */ /* 0x040ff000000018ff */
[----:B------:R-:W-:Y:S08]  /*8960*/  HMMA.16816.F32 R96, R96, R32, RZ ;  /* 0x000000206060723c */ /* 0x000ff000000018ff */
[C---:B------:R-:W-:Y:S08]  /*8970*/  HMMA.16816.F32 R100, R180.reuse, R36, RZ ;  /* 0x00000024b464723c */ /* 0x040ff000000018ff */
[C---:B------:R-:W-:Y:S08]  /*8980*/  HMMA.16816.F32 R104, R180.reuse, R44, RZ ;  /* 0x0000002cb468723c */ /* 0x040ff000000018ff */
[C---:B------:R-:W-:Y:S08]  /*8990*/  HMMA.16816.F32 R176, R180.reuse, R28, RZ ;  /* 0x0000001cb4b0723c */ /* 0x040ff000000018ff */
[----:B------:R-:W-:Y:S08]  /*89a0*/  HMMA.16816.F32 R180, R180, R32, RZ ;  /* 0x00000020b4b4723c */ /* 0x000ff000000018ff */
[C---:B------:R-:W-:Y:S08]  /*89b0*/  HMMA.16816.F32 R184, R20.reuse, R38, R184 ;  /* 0x0000002614b8723c */ /* 0x040ff000000018b8 */
[C---:B------:R-:W-:Y:S08]  /*89c0*/  HMMA.16816.F32 R48, R20.reuse, R46, R48 ;  /* 0x0000002e1430723c */ /* 0x040ff00000001830 */
[C---:B------:R-:W-:Y:S08]  /*89d0*/  HMMA.16816.F32 R88, R20.reuse, R30, R88 ;  /* 0x0000001e1458723c */ /* 0x040ff00000001858 */
[----:B------:R-:W-:Y:S01]  /*89e0*/  HMMA.16816.F32 R96, R20, R34, R96 ;  /* 0x000000221460723c */ /* 0x000fe20000001860 */
[----:B------:R-:W0:Y:S07]  /*89f0*/  LDSM.16.MT88.4 R20, [R42+UR6+0x8c00] ;  /* 0x008c00062a14783b */ /* 0x000e2e0008004200 */
[C---:B------:R-:W-:Y:S01]  /*8a00*/  HMMA.16816.F32 R100, R24.reuse, R38, R100 ;  /* 0x000000261864723c */ /* 0x040fe20000001864 */
[----:B------:R-:W-:Y:S07]  /*8a10*/  LDSM.16.M88.4 R36, [R150+UR6+0x4080] ;  /* 0x004080069624783b */ /* 0x000fee0008000200 */
[C---:B------:R-:W-:Y:S01]  /*8a20*/  HMMA.16816.F32 R104, R24.reuse, R46, R104 ;  /* 0x0000002e1868723c */ /* 0x040fe20000001868 */
[----:B------:R-:W-:Y:S07]  /*8a30*/  LDSM.16.M88.4 R44, [R150+UR6+0x2080] ;  /* 0x00208006962c783b */ /* 0x000fee0008000200 */
[C---:B------:R-:W-:Y:S01]  /*8a40*/  HMMA.16816.F32 R176, R24.reuse, R30, R176 ;  /* 0x0000001e18b0723c */ /* 0x040fe200000018b0 */
[----:B------:R-:W1:Y:S07]  /*8a50*/  LDSM.16.MT88.4 R28, [R0+UR6+0x8c00] ;  /* 0x008c0006001c783b */ /* 0x000e6e0008004200 */
[----:B------:R-:W-:Y:S01]  /*8a60*/  HMMA.16816.F32 R180, R24, R34, R180 ;  /* 0x0000002218b4723c */ /* 0x000fe200000018b4 */
[----:B------:R-:W-:Y:S04]  /*8a70*/  LDSM.16.MT88.4 R24, [R42+UR6+0x9000] ;  /* 0x009000062a18783b */ /* 0x000fe80008004200 */
[----:B------:R-:W2:Y:S03]  /*8a80*/  LDSM.16.M88.4 R32, [R150+UR6+0x80] ;  /* 0x000080069620783b */ /* 0x000ea60008000200 */
[C---:B---3--:R-:W-:Y:S08]  /*8a90*/  HMMA.16816.F32 R184, R108.reuse, R112, R184 ;  /* 0x000000706cb8723c */ /* 0x048ff000000018b8 */
[C---:B------:R-:W-:Y:S08]  /*8aa0*/  HMMA.16816.F32 R48, R108.reuse, R116, R48 ;  /* 0x000000746c30723c */ /* 0x040ff00000001830 */
[C---:B0-----:R-:W-:Y:S08]  /*8ab0*/  HMMA.16816.F32 R88, R108.reuse, R156, R88 ;  /* 0x0000009c6c58723c */ /* 0x041ff00000001858 */
[----:B------:R-:W-:Y:S01]  /*8ac0*/  HMMA.16816.F32 R96, R108, R168, R96 ;  /* 0x000000a86c60723c */ /* 0x000fe20000001860 */
[----:B------:R-:W-:Y:S07]  /*8ad0*/  LDSM.16.MT88.4 R108, [R0+UR6+0x9000] ;  /* 0x00900006006c783b */ /* 0x000fee0008004200 */
[C---:B-1----:R-:W-:Y:S08]  /*8ae0*/  HMMA.16816.F32 R100, R172.reuse, R112, R100 ;  /* 0x00000070ac64723c */ /* 0x042ff00000001864 */
[C---:B------:R-:W-:Y:S08]  /*8af0*/  HMMA.16816.F32 R104, R172.reuse, R116, R104 ;  /* 0x00000074ac68723c */ /* 0x040ff00000001868 */
[C---:B------:R-:W-:Y:S08]  /*8b00*/  HMMA.16816.F32 R176, R172.reuse, R156, R176 ;  /* 0x0000009cacb0723c */ /* 0x040ff000000018b0 */
[----:B------:R-:W-:Y:S01]  /*8b10*/  HMMA.16816.F32 R180, R172, R168, R180 ;  /* 0x000000a8acb4723c */ /* 0x000fe200000018b4 */
[----:B------:R0:W1:Y:S07]  /*8b20*/  LDSM.16.M88.4 R172, [R150+UR6+0x6080] ;  /* 0x0060800696ac783b */ /* 0x00006e0008000200 */
[C---:B------:R-:W-:Y:S01]  /*8b30*/  HMMA.16816.F32 R184, R20.reuse, R114, R184 ;  /* 0x0000007214b8723c */ /* 0x040fe200000018b8 */
[----:B------:R-:W-:Y:S01]  /*8b40*/  LOP3.LUT R251, R206, 0x1c, RZ, 0xc0, !PT ;  /* 0x0000001ccefb7812 */ /* 0x000fe200078ec0ff */
[----:B0-----:R-:W3:Y:S06]  /*8b50*/  LDL.64 R150, [R1+0x208] ;  /* 0x0002080001967983 */ /* 0x001eec0000100a00 */
[C---:B------:R-:W-:Y:S08]  /*8b60*/  HMMA.16816.F32 R48, R20.reuse, R118, R48 ;  /* 0x000000761430723c */ /* 0x040ff00000001830 */
[C---:B------:R-:W-:Y:S08]  /*8b70*/  HMMA.16816.F32 R88, R20.reuse, R158, R88 ;  /* 0x0000009e1458723c */ /* 0x040ff00000001858 */
[----:B------:R-:W-:Y:S01]  /*8b80*/  HMMA.16816.F32 R96, R20, R170, R96 ;  /* 0x000000aa1460723c */ /* 0x000fe20000001860 */
[----:B------:R-:W0:Y:S07]  /*8b90*/  LDSM.16.MT88.4 R20, [R42+UR6+0x9400] ;  /* 0x009400062a14783b */ /* 0x000e2e0008004200 */
[C---:B------:R-:W-:Y:S01]  /*8ba0*/  HMMA.16816.F32 R100, R28.reuse, R114, R100 ;  /* 0x000000721c64723c */ /* 0x040fe20000001864 */
[----:B------:R-:W-:Y:S07]  /*8bb0*/  LDSM.16.M88.4 R112, [R2+UR6+0x80] ;  /* 0x000080060270783b */ /* 0x000fee0008000200 */
[C---:B------:R-:W-:Y:S01]  /*8bc0*/  HMMA.16816.F32 R104, R28.reuse, R118, R104 ;  /* 0x000000761c68723c */ /* 0x040fe20000001868 */
[----:B------:R-:W-:Y:S04]  /*8bd0*/  LDSM.16.MT88.4 R116, [R42+UR6+0x9800] ;  /* 0x009800062a74783b */ /* 0x000fe80008004200 */
[----:B------:R-:W-:Y:S03]  /*8be0*/  LDSM.16.MT88.4 R40, [R42+UR6+0x9c00] ;  /* 0x009c00062a28783b */ /* 0x000fe60008004200 */
[C---:B------:R-:W-:Y:S01]  /*8bf0*/  HMMA.16816.F32 R176, R28.reuse, R158, R176 ;  /* 0x0000009e1cb0723c */ /* 0x040fe200000018b0 */
[----:B------:R-:W-:Y:S07]  /*8c00*/  LDSM.16.M88.4 R156, [R2+UR6+0x6080] ;  /* 0x00608006029c783b */ /* 0x000fee0008000200 */
[----:B------:R-:W-:Y:S01]  /*8c10*/  HMMA.16816.F32 R180, R28, R170, R180 ;  /* 0x000000aa1cb4723c */ /* 0x000fe200000018b4 */
[----:B------:R-:W0:Y:S04]  /*8c20*/  LDSM.16.MT88.4 R28, [R0+UR6+0x9400] ;  /* 0x00940006001c783b */ /* 0x000e280008004200 */
[----:B------:R-:W0:Y:S03]  /*8c30*/  LDSM.16.MT88.4 R168, [R0+UR6+0x9800] ;  /* 0x0098000600a8783b */ /* 0x000e260008004200 */
[C---:B--2---:R-:W-:Y:S08]  /*8c40*/  HMMA.16816.F32 R184, R24.reuse, R32, R184 ;  /* 0x0000002018b8723c */ /* 0x044ff000000018b8 */
[C---:B------:R-:W-:Y:S08]  /*8c50*/  HMMA.16816.F32 R48, R24.reuse, R44, R48 ;  /* 0x0000002c1830723c */ /* 0x040ff00000001830 */
[C---:B------:R-:W-:Y:S08]  /*8c60*/  HMMA.16816.F32 R88, R24.reuse, R36, R88 ;  /* 0x000000241858723c */ /* 0x040ff00000001858 */
[----:B-1----:R-:W-:Y:S01]  /*8c70*/  HMMA.16816.F32 R96, R24, R172, R96 ;  /* 0x000000ac1860723c */ /* 0x002fe20000001860 */
[----:B------:R-:W-:Y:S07]  /*8c80*/  LDSM.16.M88.4 R24, [R2+UR6+0x4080] ;  /* 0x004080060218783b */ /* 0x000fee0008000200 */
[C---:B------:R-:W-:Y:S08]  /*8c90*/  HMMA.16816.F32 R100, R108.reuse, R32, R100 ;  /* 0x000000206c64723c */ /* 0x040ff00000001864 */
[C---:B------:R-:W-:Y:S08]  /*8ca0*/  HMMA.16816.F32 R104, R108.reuse, R44, R104 ;  /* 0x0000002c6c68723c */ /* 0x040ff00000001868 */
[C---:B------:R-:W-:Y:S08]  /*8cb0*/  HMMA.16816.F32 R176, R108.reuse, R36, R176 ;  /* 0x000000246cb0723c */ /* 0x040ff000000018b0 */
[----:B------:R-:W-:Y:S01]  /*8cc0*/  HMMA.16816.F32 R180, R108, R172, R180 ;  /* 0x000000ac6cb4723c */ /* 0x000fe200000018b4 */
[----:B------:R-:W1:Y:S07]  /*8cd0*/  LDSM.16.M88.4 R108, [R2+UR6+0x2080] ;  /* 0x00208006026c783b */ /* 0x000e6e0008000200 */
[C---:B0-----:R-:W-:Y:S08]  /*8ce0*/  HMMA.16816.F32 R184, R20.reuse, R34, R184 ;  /* 0x0000002214b8723c */ /* 0x041ff000000018b8 */
[C---:B------:R-:W-:Y:S08]  /*8cf0*/  HMMA.16816.F32 R48, R20.reuse, R46, R48 ;  /* 0x0000002e1430723c */ /* 0x040ff00000001830 */
[C---:B------:R-:W-:Y:S08]  /*8d00*/  HMMA.16816.F32 R88, R20.reuse, R38, R88 ;  /* 0x000000261458723c */ /* 0x040ff00000001858 */
[----:B------:R-:W-:Y:S01]  /*8d10*/  HMMA.16816.F32 R96, R20, R174, R96 ;  /* 0x000000ae1460723c */ /* 0x000fe20000001860 */
[----:B------:R0:W2:Y:S07]  /*8d20*/  LDSM.16.MT88.4 R20, [R0+UR6+0x9c00] ;  /* 0x009c00060014783b */ /* 0x0000ae0008004200 */
[----:B------:R-:W-:Y:S08]  /*8d30*/  HMMA.16816.F32 R100, R28, R34, R100 ;  /* 0x000000221c64723c */ /* 0x000ff00000001864 */
[----:B------:R-:W-:Y:S08]  /*8d40*/  HMMA.16816.F32 R184, R116, R112, R184 ;  /* 0x0000007074b8723c */ /* 0x000ff000000018b8 */
[----:B------:R-:W-:Y:S01]  /*8d50*/  HMMA.16816.F32 R104, R28, R46, R104 ;  /* 0x0000002e1c68723c */ /* 0x000fe20000001868 */
[----:B0-----:R-:W-:-:S07]  /*8d60*/  SHF.L.U32 R0, R208, 0x1, RZ ;  /* 0x00000001d0007819 */ /* 0x001fce00000006ff */
[----:B------:R-:W-:Y:S01]  /*8d70*/  HMMA.16816.F32 R100, R168, R112, R100 ;  /* 0x00000070a864723c */ /* 0x000fe20000001864 */
[----:B------:R-:W-:Y:S01]  /*8d80*/  LOP3.LUT R2, R208, 0x60, RZ, 0xc0, !PT ;  /* 0x00000060d0027812 */ /* 0x000fe200078ec0ff */
[----:B------:R-:W3:Y:S01]  /*8d90*/  LDL.64 R112, [R1+0x350] ;  /* 0x0003500001707983 */ /* 0x000ee20000100a00 */
[----:B------:R-:W-:-:S05]  /*8da0*/  LOP3.LUT R0, R0, 0x6, RZ, 0xc0, !PT ;  /* 0x0000000600007812 */ /* 0x000fca00078ec0ff */
[----:B-1----:R-:W-:Y:S01]  /*8db0*/  HMMA.16816.F32 R48, R116, R108, R48 ;  /* 0x0000006c7430723c */ /* 0x002fe20000001830 */
[----:B------:R-:W-:-:S07]  /*8dc0*/  LEA.HI R0, R2, R0, RZ, 0x1e ;  /* 0x0000000002007211 */ /* 0x000fce00078ff0ff */
[----:B------:R-:W-:Y:S08]  /*8dd0*/  HMMA.16816.F32 R184, R40, R114, R184 ;  /* 0x0000007228b8723c */ /* 0x000ff000000018b8 */
[----:B------:R-:W-:Y:S01]  /*8de0*/  HMMA.16816.F32 R176, R28, R38, R176 ;  /* 0x000000261cb0723c */ /* 0x000fe200000018b0 */
[----:B------:R-:W-:-:S07]  /*8df0*/  VIADD R0, R0, UR4 ;  /* 0x0000000400007c36 */ /* 0x000fce0008000000 */
[----:B------:R-:W-:Y:S01]  /*8e00*/  HMMA.16816.F32 R104, R168, R108, R104 ;  /* 0x0000006ca868723c */ /* 0x000fe20000001868 */
[----:B------:R-:W-:Y:S01]  /*8e10*/  IADD3 R2, PT, PT, R0, 0x20, RZ ;  /* 0x0000002000027810 */ /* 0x000fe20007ffe0ff */
[----:B------:R-:W3:Y:S06]  /*8e20*/  LDL.64 R108, [R1+0x378] ;  /* 0x00037800016c7983 */ /* 0x000eec0000100a00 */
[----:B--2---:R-:W-:Y:S01]  /*8e30*/  HMMA.16816.F32 R100, R20, R114, R100 ;  /* 0x000000721464723c */ /* 0x004fe20000001864 */
[----:B------:R-:W-:-:S07]  /*8e40*/  ISETP.GE.AND P2, PT, R6, R2, PT ;  /* 0x000000020600720c */ /* 0x000fce0003f46270 */
[----:B------:R-:W-:Y:S01]  /*8e50*/  HMMA.16816.F32 R88, R116, R24, R88 ;  /* 0x000000187458723c */ /* 0x000fe20000001858 */
[----:B------:R-:W-:-:S07]  /*8e60*/  ISETP.GE.AND P4, PT, R7, R2, PT ;  /* 0x000000020700720c */ /* 0x000fce0003f86270 */
[----:B------:R-:W-:Y:S01]  /*8e70*/  HMMA.16816.F32 R180, R28, R174, R180 ;  /* 0x000000ae1cb4723c */ /* 0x000fe200000018b4 */
[-C--:B------:R-:W-:Y:S01]  /*8e80*/  ISETP.GE.AND P6, PT, R8, R2.reuse, PT ;  /* 0x000000020800720c */ /* 0x080fe20003fc6270 */
[----:B------:R-:W-:Y:S01]  /*8e90*/  FMUL R18, R185, UR9 ;  /* 0x00000009b9127c20 */ /* 0x000fe20008400000 */
[----:B------:R-:W-:Y:S01]  /*8ea0*/  ISETP.GE.AND P1, PT, R9, R2, PT ;  /* 0x000000020900720c */ /* 0x000fe20003f26270 */
[----:B------:R-:W-:Y:S01]  /*8eb0*/  FMUL R2, R184, UR9 ;  /* 0x00000009b8027c20 */ /* 0x000fe20008400000 */
[----:B------:R-:W-:-:S03]  /*8ec0*/  ISETP.GE.AND P3, PT, R6, R0, PT ;  /* 0x000000000600720c */ /* 0x000fc60003f66270 */
[----:B------:R-:W-:Y:S01]  /*8ed0*/  HMMA.16816.F32 R48, R40, R110, R48 ;  /* 0x0000006e2830723c */ /* 0x000fe20000001830 */
[----:B------:R-:W-:Y:S01]  /*8ee0*/  FMUL R3, R186, UR9 ;  /* 0x00000009ba037c20 */ /* 0x000fe20008400000 */
[----:B------:R-:W-:Y:S01]  /*8ef0*/  FSEL R2, R2, -INF , P3 ;  /* 0xff80000002027808 */ /* 0x000fe20001800000 */
[----:B------:R-:W-:Y:S01]  /*8f00*/  FMUL R17, R187, UR9 ;  /* 0x00000009bb117c20 */ /* 0x000fe20008400000 */
[-C--:B------:R-:W-:Y:S01]  /*8f10*/  ISETP.GT.AND P5, PT, R6, R0.reuse, PT ;  /* 0x000000000600720c */ /* 0x080fe20003fa4270 */
[----:B------:R-:W2:Y:S03]  /*8f20*/  LDL.64 R114, [R1+0x388] ;  /* 0x0003880001727983 */ /* 0x000ea60000100a00 */
[----:B------:R-:W-:Y:S01]  /*8f30*/  HMMA.16816.F32 R176, R168, R24, R176 ;  /* 0x00000018a8b0723c */ /* 0x000fe200000018b0 */
[----:B------:R-:W-:Y:S01]  /*8f40*/  ISETP.GE.AND P3, PT, R7, R0, PT ;  /* 0x000000000700720c */ /* 0x000fe20003f66270 */
[----:B------:R-:W-:Y:S01]  /*8f50*/  FMUL R15, R100, UR9 ;  /* 0x00000009640f7c20 */ /* 0x000fe20008400000 */
[----:B------:R-:W-:-:S02]  /*8f60*/  FSEL R18, R18, -INF , P5 ;  /* 0xff80000012127808 */ /* 0x000fc40002800000 */
[----:B------:R-:W-:-:S03]  /*8f70*/  FSEL R3, R3, -INF , P3 ;  /* 0xff80000003037808 */ /* 0x000fc60001800000 */
[----:B------:R-:W-:Y:S01]  /*8f80*/  HMMA.16816.F32 R104, R20, R110, R104 ;  /* 0x0000006e1468723c */ /* 0x000fe20000001868 */
[-C--:B------:R-:W-:Y:S01]  /*8f90*/  ISETP.GT.AND P5, PT, R7, R0.reuse, PT ;  /* 0x000000000700720c */ /* 0x080fe20003fa4270 */
[----:B------:R-:W-:Y:S01]  /*8fa0*/  FMUL R4, R101, UR9 ;  /* 0x0000000965047c20 */ /* 0x000fe20008400000 */
[----:B------:R-:W-:-:S05]  /*8fb0*/  ISETP.GE.AND P3, PT, R8, R0, PT ;  /* 0x000000000800720c */ /* 0x000fca0003f66270 */
[----:B------:R-:W-:Y:S01]  /*8fc0*/  HMMA.16816.F32 R96, R116, R156, R96 ;  /* 0x0000009c7460723c */ /* 0x000fe20000001860 */
[----:B------:R-:W-:Y:S01]  /*8fd0*/  FMUL R13, R102, UR9 ;  /* 0x00000009660d7c20 */ /* 0x000fe20008400000 */
[----:B------:R-:W-:Y:S02]  /*8fe0*/  FSEL R17, R17, -INF , P5 ;  /* 0xff80000011117808 */ /* 0x000fe40002800000 */
[----:B------:R-:W-:-:S04]  /*8ff0*/  IADD3 R19, PT, PT, R0, 0x21, RZ ;  /* 0x0000002100137810 */ /* 0x000fc80007ffe0ff */
[----:B------:R-:W-:Y:S01]  /*9000*/  HMMA.16816.F32 R88, R40, R26, R88 ;  /* 0x0000001a2858723c */ /* 0x000fe20000001858 */
[----:B------:R-:W-:Y:S01]  /*9010*/  FSEL R15, R15, -INF , P3 ;  /* 0xff8000000f0f7808 */ /* 0x000fe20001800000 */
[----:B------:R-:W-:Y:S01]  /*9020*/  FMUL R14, R103, UR9 ;  /* 0x00000009670e7c20 */ /* 0x000fe20008400000 */
[-C--:B------:R-:W-:Y:S01]  /*9030*/  ISETP.GT.AND P5, PT, R8, R0.reuse, PT ;  /* 0x000000000800720c */ /* 0x080fe20003fa4270 */
[----:B------:R-:W-:Y:S01]  /*9040*/  FMUL R28, R48, UR9 ;  /* 0x00000009301c7c20 */ /* 0x000fe20008400000 */
[----:B------:R-:W-:-:S03]  /*9050*/  ISETP.GE.AND P3, PT, R9, R0, PT ;  /* 0x000000000900720c */ /* 0x000fc60003f66270 */
[----:B------:R-:W-:Y:S01]  /*9060*/  HMMA.16816.F32 R180, R168, R156, R180 ;  /* 0x0000009ca8b4723c */ /* 0x000fe200000018b4 */
[----:B------:R-:W-:Y:S01]  /*9070*/  FSEL R4, R4, -INF , P5 ;  /* 0xff80000004047808 */ /* 0x000fe20002800000 */
[----:B------:R-:W-:Y:S01]  /*9080*/  FMUL R25, R49, UR9 ;  /* 0x0000000931197c20 */ /* 0x000fe20008400000 */
[----:B------:R-:W-:-:S05]  /*9090*/  FSEL R13, R13, -INF , P3 ;  /* 0xff8000000d0d7808 */ /* 0x000fca0001800000 */
[----:B------:R-:W-:Y:S01]  /*90a0*/  HMMA.16816.F32 R176, R20, R26, R176 ;  /* 0x0000001a14b0723c */ /* 0x000fe200000018b0 */
[----:B------:R-:W-:Y:S01]  /*90b0*/  ISETP.GT.AND P5, PT, R9, R0, PT ;  /* 0x000000000900720c */ /* 0x000fe20003fa4270 */
[----:B------:R-:W-:Y:S01]  /*90c0*/  FMUL R50, R50, UR9 ;  /* 0x0000000932327c20 */ /* 0x000fe20008400000 */
[-C--:B------:R-:W-:Y:S01]  /*90d0*/  ISETP.GE.AND P3, PT, R6, R19.reuse, PT ;  /* 0x000000130600720c */ /* 0x080fe20003f66270 */
[----:B------:R-:W-:Y:S01]  /*90e0*/  FMUL R24, R104, UR9 ;  /* 0x0000000968187c20 */ /* 0x000fe20008400000 */
[----:B------:R-:W-:Y:S01]  /*90f0*/  FSEL R14, R14, -INF , P5 ;  /* 0xff8000000e0e7808 */ /* 0x000fe20002800000 */
[----:B------:R-:W-:Y:S01]  /*9100*/  VIADD R29, R0, 0x40 ;  /* 0x00000040001d7836 */ /* 0x000fe20000000000 */
[----:B------:R-:W-:Y:S01]  /*9110*/  FSEL R28, R28, -INF , P2 ;  /* 0xff8000001c1c7808 */ /* 0x000fe20001000000 */
[----:B------:R-:W-:Y:S01]  /*9120*/  FMUL R46, R106, UR9 ;  /* 0x000000096a2e7c20 */ /* 0x000fe20008400000 */
[----:B------:R-:W-:Y:S01]  /*9130*/  FSEL R25, R25, -INF , P3 ;  /* 0xff80000019197808 */ /* 0x000fe20001800000 */
[----:B------:R-:W-:Y:S01]  /*9140*/  FMUL R27, R51, UR9 ;  /* 0x00000009331b7c20 */ /* 0x000fe20008400000 */
[-C--:B------:R-:W-:Y:S01]  /*9150*/  ISETP.GE.AND P5, PT, R7, R19.reuse, PT ;  /* 0x000000130700720c */ /* 0x080fe20003fa6270 */
[----:B------:R-:W-:Y:S01]  /*9160*/  HMMA.16816.F32 R96, R40, R158, R96 ;  /* 0x0000009e2860723c */ /* 0x000fe20000001860 */
[----:B------:R-:W-:-:S02]  /*9170*/  ISETP.GE.AND P2, PT, R8, R19, PT ;  /* 0x000000130800720c */ /* 0x000fc40003f46270 */
[----:B------:R-:W-:Y:S01]  /*9180*/  IADD3 R31, PT, PT, R0, 0x41, RZ ;  /* 0x00000041001f7810 */ /* 0x000fe20007ffe0ff */
[----:B------:R-:W-:Y:S01]  /*9190*/  FMUL R47, R107, UR9 ;  /* 0x000000096b2f7c20 */ /* 0x000fe20008400000 */
[----:B------:R-:W-:Y:S01]  /*91a0*/  ISETP.GE.AND P3, PT, R9, R19, PT ;  /* 0x000000130900720c */ /* 0x000fe20003f66270 */
[----:B------:R-:W-:Y:S01]  /*91b0*/  FMUL R19, R105, UR9 ;  /* 0x0000000969137c20 */ /* 0x000fe20008400000 */
[----:B------:R-:W-:Y:S01]  /*91c0*/  FSEL R26, R50, -INF , P4 ;  /* 0xff800000321a7808 */ /* 0x000fe20002000000 */
[----:B------:R-:W-:Y:S01]  /*91d0*/  FMUL R30, R88, UR9 ;  /* 0x00000009581e7c20 */ /* 0x000fe20008400000 */
[----:B------:R-:W-:Y:S01]  /*91e0*/  FSEL R27, R27, -INF , P5 ;  /* 0xff8000001b1b7808 */ /* 0x000fe20002800000 */
[----:B------:R-:W-:Y:S01]  /*91f0*/  HMMA.16816.F32 R180, R20, R158, R180 ;  /* 0x0000009e14b4723c */ /* 0x000fe200000018b4 */
[----:B------:R-:W-:Y:S01]  /*9200*/  FSEL R24, R24, -INF , P6 ;  /* 0xff80000018187808 */ /* 0x000fe20003000000 */
[----:B------:R-:W-:Y:S01]  /*9210*/  FMUL R55, R177, UR9 ;  /* 0x00000009b1377c20 */ /* 0x000fe20008400000 */
[----:B------:R-:W-:Y:S01]  /*9220*/  FSEL R19, R19, -INF , P2 ;  /* 0xff80000013137808 */ /* 0x000fe20001000000 */
[----:B------:R-:W-:Y:S01]  /*9230*/  FMUL R178, R178, UR9 ;  /* 0x00000009b2b27c20 */ /* 0x000fe20008400000 */
[-C--:B------:R-:W-:Y:S01]  /*9240*/  ISETP.GE.AND P4, PT, R6, R29.reuse, PT ;  /* 0x0000001d0600720c */ /* 0x080fe20003f86270 */
[----:B------:R-:W2:Y:S01]  /*9250*/  LDL.64 R106, [R1+0x398] ;  /* 0x00039800016a7983 */ /* 0x000ea20000100a00 */
[----:B------:R-:W-:-:S02]  /*9260*/  ISETP.GE.AND P5, PT, R7, R29, PT ;  /* 0x0000001d0700720c */ /* 0x000fc40003fa6270 */
[-C--:B------:R-:W-:Y:S01]  /*9270*/  ISETP.GE.AND P6, PT, R8, R29.reuse, PT ;  /* 0x0000001d0800720c */ /* 0x080fe20003fc6270 */
[----:B------:R-:W2:Y:S01]  /*9280*/  LDL.64 R116, [R1+0x390] ;  /* 0x0003900001747983 */ /* 0x000ea20000100a00 */
[----:B------:R-:W-:Y:S01]  /*9290*/  ISETP.GE.AND P2, PT, R9, R29, PT ;  /* 0x0000001d0900720c */ /* 0x000fe20003f46270 */
[----:B------:R-:W-:Y:S01]  /*92a0*/  FMUL R29, R89, UR9 ;  /* 0x00000009591d7c20 */ /* 0x000fe20008400000 */
[----:B------:R-:W-:Y:S01]  /*92b0*/  FSEL R46, R46, -INF , P1 ;  /* 0xff8000002e2e7808 */ /* 0x000fe20000800000 */
[----:B------:R-:W2:Y:S01]  /*92c0*/  LDL.64 R102, [R1+0x370] ;  /* 0x0003700001667983 */ /* 0x000ea20000100a00 */
[-C--:B------:R-:W-:Y:S02]  /*92d0*/  ISETP.GE.AND P1, PT, R6, R31.reuse, PT ;  /* 0x0000001f0600720c */ /* 0x080fe40003f26270 */
[----:B------:R-:W-:Y:S01]  /*92e0*/  FSEL R47, R47, -INF , P3 ;  /* 0xff8000002f2f7808 */ /* 0x000fe20001800000 */
[----:B------:R-:W-:Y:S01]  /*92f0*/  FMUL R21, R91, UR9 ;  /* 0x000000095b157c20 */ /* 0x000fe20008400000 */
[----:B------:R-:W-:Y:S01]  /*9300*/  FSEL R30, R30, -INF , P4 ;  /* 0xff8000001e1e7808 */ /* 0x000fe20002000000 */
[----:B------:R-:W-:Y:S01]  /*9310*/  FMUL R23, R176, UR9 ;  /* 0x00000009b0177c20 */ /* 0x000fe20008400000 */
[----:B------:R-:W-:Y:S01]  /*9320*/  FSEL R29, R29, -INF , P1 ;  /* 0xff8000001d1d7808 */ /* 0x000fe20000800000 */
[----:B------:R-:W-:Y:S01]  /*9330*/  FMUL R34, R96, UR9 ;  /* 0x0000000960227c20 */ /* 0x000fe20008400000 */
[-C--:B------:R-:W-:Y:S01]  /*9340*/  ISETP.GE.AND P3, PT, R7, R31.reuse, PT ;  /* 0x0000001f0700720c */ /* 0x080fe20003f66270 */
[----:B------:R-:W-:Y:S01]  /*9350*/  FMUL R33, R97, UR9 ;  /* 0x0000000961217c20 */ /* 0x000fe20008400000 */
[-C--:B------:R-:W-:Y:S01]  /*9360*/  ISETP.GE.AND P4, PT, R8, R31.reuse, PT ;  /* 0x0000001f0800720c */ /* 0x080fe20003f86270 */
[----:B------:R-:W2:Y:S01]  /*9370*/  LDL.64 R100, [R1+0x340] ;  /* 0x0003400001647983 */ /* 0x000ea20000100a00 */
[----:B------:R-:W-:Y:S01]  /*9380*/  ISETP.GE.AND P1, PT, R9, R31, PT ;  /* 0x0000001f0900720c */ /* 0x000fe20003f26270 */
[----:B------:R-:W-:Y:S01]  /*9390*/  FMUL R31, R90, UR9 ;  /* 0x000000095a1f7c20 */ /* 0x000fe20008400000 */
[C---:B------:R-:W-:Y:S01]  /*93a0*/  IADD3 R20, PT, PT, R0.reuse, 0x60, RZ ;  /* 0x0000006000147810 */ /* 0x040fe20007ffe0ff */
[----:B------:R-:W-:Y:S01]  /*93b0*/  VIADD R0, R0, 0x61 ;  /* 0x0000006100007836 */ /* 0x000fe20000000000 */
[----:B------:R-:W-:Y:S01]  /*93c0*/  FSEL R21, R21, -INF , P3 ;  /* 0xff80000015157808 */ /* 0x000fe20001800000 */
[----:B------:R-:W-:Y:S01]  /*93d0*/  FMUL R22, R179, UR9 ;  /* 0x00000009b3167c20 */ /* 0x000fe20008400000 */
[----:B------:R-:W-:Y:S01]  /*93e0*/  FSEL R31, R31, -INF , P5 ;  /* 0xff8000001f1f7808 */ /* 0x000fe20002800000 */
[----:B------:R-:W-:Y:S01]  /*93f0*/  FMUL R91, R98, UR9 ;  /* 0x00000009625b7c20 */ /* 0x000fe20008400000 */
[----:B------:R-:W-:Y:S01]  /*9400*/  FSEL R23, R23, -INF , P6 ;  /* 0xff80000017177808 */ /* 0x000fe20003000000 */
[----:B------:R-:W2:Y:S01]  /*9410*/  LDL.64 R110, [R1+0x348] ;  /* 0x00034800016e7983 */ /* 0x000ea20000100a00 */
[----:B------:R-:W-:-:S02]  /*9420*/  FSEL R55, R55, -INF , P4 ;  /* 0xff80000037377808 */ /* 0x000fc40002000000 */
[-C--:B------:R-:W-:Y:S02]  /*9430*/  ISETP.GE.AND P5, PT, R6, R20.reuse, PT ;  /* 0x000000140600720c */ /* 0x080fe40003fa6270 */
[----:B------:R-:W-:Y:S02]  /*9440*/  SHF.R.U32.HI R53, RZ, 0x3, R252 ;  /* 0x00000003ff357819 */ /* 0x000fe400000116fc */
[C---:B------:R-:W-:Y:S02]  /*9450*/  LOP3.LUT R162, R166.reuse, 0x8, RZ, 0xfc, !PT ;  /* 0x00000008a6a27812 */ /* 0x040fe400078efcff */
[----:B------:R-:W-:Y:S01]  /*9460*/  LOP3.LUT R167, R166, 0x10, RZ, 0xfc, !PT ;  /* 0x00000010a6a77812 */ /* 0x000fe200078efcff */
[----:B----4-:R-:W-:Y:S01]  /*9470*/  IMAD.WIDE R160, R11, 0x2, R160 ;  /* 0x000000020ba07825 */ /* 0x010fe200078e02a0 */
[-C--:B------:R-:W-:Y:S01]  /*9480*/  ISETP.GE.AND P3, PT, R7, R20.reuse, PT ;  /* 0x000000140700720c */ /* 0x080fe20003f66270 */
[----:B------:R-:W4:Y:S01]  /*9490*/  LDL.64 R156, [R1+0x1f0] ;  /* 0x0001f000019c7983 */ /* 0x000f220000100a00 */
[----:B------:R-:W-:-:S02]  /*94a0*/  ISETP.GE.AND P6, PT, R8, R20, PT ;  /* 0x000000140800720c */ /* 0x000fc40003fc6270 */
[----:B------:R-:W-:Y:S02]  /*94b0*/  ISETP.GE.AND P4, PT, R9, R20, PT ;  /* 0x000000140900720c */ /* 0x000fe40003f86270 */
[----:B------:R-:W-:Y:S01]  /*94c0*/  FMNMX3 R37, R2, R18, R28, !PT ;  /* 0x0000001202257276 */ /* 0x000fe2000780001c */
[----:B------:R-:W-:Y:S01]  /*94d0*/  FMUL R88, R182, UR9 ;  /* 0x00000009b6587c20 */ /* 0x000fe20008400000 */
[----:B------:R-:W-:Y:S01]  /*94e0*/  FSEL R20, R178, -INF , P2 ;  /* 0xff800000b2147808 */ /* 0x000fe20001000000 */
[----:B------:R-:W-:Y:S01]  /*94f0*/  FMUL R32, R99, UR9 ;  /* 0x0000000963207c20 */ /* 0x000fe20008400000 */
[----:B------:R-:W-:Y:S01]  /*9500*/  ISETP.GE.AND P2, PT, R6, R0, PT ;  /* 0x000000000600720c */ /* 0x000fe20003f46270 */
[----:B------:R-:W-:Y:S01]  /*9510*/  FMUL R90, R180, UR9 ;  /* 0x00000009b45a7c20 */ /* 0x000fe20008400000 */
[----:B------:R-:W-:Y:S01]  /*9520*/  FSEL R22, R22, -INF , P1 ;  /* 0xff80000016167808 */ /* 0x000fe20000800000 */
[----:B------:R-:W2:Y:S01]  /*9530*/  LDL.64 R104, [R1+0x368] ;  /* 0x0003680001687983 */ /* 0x000ea20000100a00 */
[----:B------:R-:W-:-:S02]  /*9540*/  FSEL R34, R34, -INF , P5 ;  /* 0xff80000022227808 */ /* 0x000fc40002800000 */
[----:B------:R-:W-:Y:S01]  /*9550*/  FSEL R33, R33, -INF , P2 ;  /* 0xff80000021217808 */ /* 0x000fe20001000000 */
[----:B------:R-:W2:Y:S01]  /*9560*/  LDL.64 R158, [R1+0x1e0] ;  /* 0x0001e000019e7983 */ /* 0x000ea20000100a00 */
[-C--:B------:R-:W-:Y:S02]  /*9570*/  ISETP.GE.AND P1, PT, R7, R0.reuse, PT ;  /* 0x000000000700720c */ /* 0x080fe40003f26270 */
[----:B------:R-:W-:Y:S02]  /*9580*/  ISETP.GE.AND P5, PT, R8, R0, PT ;  /* 0x000000000800720c */ /* 0x000fe40003fa6270 */
[----:B------:R-:W-:Y:S01]  /*9590*/  FMNMX3 R35, R15, R4, R24, !PT ;  /* 0x000000040f237276 */ /* 0x000fe20007800018 */
[----:B------:R-:W-:Y:S01]  /*95a0*/  FMUL R89, R181, UR9 ;  /* 0x00000009b5597c20 */ /* 0x000fe20008400000 */
[----:B------:R-:W-:Y:S01]  /*95b0*/  ISETP.GE.AND P2, PT, R9, R0, PT ;  /* 0x000000000900720c */ /* 0x000fe20003f46270 */
[----:B------:R-:W-:Y:S01]  /*95c0*/  FMUL R54, R183, UR9 ;  /* 0x00000009b7367c20 */ /* 0x000fe20008400000 */
[----:B------:R-:W-:Y:S01]  /*95d0*/  FMNMX3 R0, R3, R17, R26, !PT ;  /* 0x0000001103007276 */ /* 0x000fe2000780001a */
[----:B------:R-:W2:Y:S01]  /*95e0*/  LDL.64 R98, [R1+0x360] ;  /* 0x0003600001627983 */ /* 0x000ea20000100a00 */
[----:B------:R-:W-:-:S02]  /*95f0*/  FMNMX3 R36, R13, R14, R46, !PT ;  /* 0x0000000e0d247276 */ /* 0x000fc4000780002e */
[----:B------:R-:W-:Y:S01]  /*9600*/  FMNMX3 R37, R37, R25, R30, !PT ;  /* 0x0000001925257276 */ /* 0x000fe2000780001e */
[----:B------:R-:W2:Y:S01]  /*9610*/  LDL.64 R96, [R1+0x358] ;  /* 0x0003580001607983 */ /* 0x000ea20000100a00 */
[----:B------:R-:W-:Y:S02]  /*9620*/  FSEL R91, R91, -INF , P3 ;  /* 0xff8000005b5b7808 */ /* 0x000fe40001800000 */
[----:B------:R-:W-:Y:S01]  /*9630*/  FMNMX3 R0, R0, R27, R31, !PT ;  /* 0x0000001b00007276 */ /* 0x000fe2000780001f */
[----:B------:R-:W2:Y:S01]  /*9640*/  LDL.64 R178, [R1+0x1b8] ;  /* 0x0001b80001b27983 */ /* 0x000ea20000100a00 */
[----:B------:R-:W-:Y:S02]  /*9650*/  FSEL R90, R90, -INF , P6 ;  /* 0xff8000005a5a7808 */ /* 0x000fe40003000000 */
[----:B------:R-:W-:Y:S02]  /*9660*/  FMNMX3 R35, R35, R19, R23, !PT ;  /* 0x0000001323237276 */ /* 0x000fe40007800017 */
[----:B------:R-:W-:-:S02]  /*9670*/  FSEL R88, R88, -INF , P4 ;  /* 0xff80000058587808 */ /* 0x000fc40002000000 */
[----:B------:R-:W-:Y:S02]  /*9680*/  FMNMX3 R36, R36, R47, R20, !PT ;  /* 0x0000002f24247276 */ /* 0x000fe40007800014 */
[----:B------:R-:W-:Y:S02]  /*9690*/  FMNMX3 R37, R37, R29, R34, !PT ;  /* 0x0000001d25257276 */ /* 0x000fe40007800022 */
[----:B------:R-:W-:Y:S02]  /*96a0*/  FSEL R32, R32, -INF , P1 ;  /* 0xff80000020207808 */ /* 0x000fe40000800000 */
[----:B------:R-:W-:Y:S02]  /*96b0*/  FMNMX3 R0, R0, R21, R91, !PT ;  /* 0x0000001500007276 */ /* 0x000fe4000780005b */
[----:B------:R-:W-:Y:S02]  /*96c0*/  FSEL R89, R89, -INF , P5 ;  /* 0xff80000059597808 */ /* 0x000fe40002800000 */
[----:B------:R-:W-:-:S02]  /*96d0*/  FMNMX3 R35, R35, R55, R90, !PT ;  /* 0x0000003723237276 */ /* 0x000fc4000780005a */
[----:B------:R-:W-:Y:S02]  /*96e0*/  FSEL R54, R54, -INF , P2 ;  /* 0xff80000036367808 */ /* 0x000fe40001000000 */
[----:B------:R-:W-:Y:S02]  /*96f0*/  FMNMX3 R36, R36, R22, R88, !PT ;  /* 0x0000001624247276 */ /* 0x000fe40007800058 */
[----:B------:R-:W-:Y:S02]  /*9700*/  FMNMX R37, R33, R37, !PT ;  /* 0x0000002521257209 */ /* 0x000fe40007800000 */
[----:B------:R-:W-:Y:S02]  /*9710*/  FMNMX R0, R32, R0, !PT ;  /* 0x0000000020007209 */ /* 0x000fe40007800000 */
[----:B------:R-:W-:Y:S02]  /*9720*/  FMNMX R35, R89, R35, !PT ;  /* 0x0000002359237209 */ /* 0x000fe40007800000 */
[----:B------:R-:W-:Y:S01]  /*9730*/  FMNMX R36, R54, R36, !PT ;  /* 0x0000002436247209 */ /* 0x000fe20007800000 */
[----:B------:R-:W0:Y:S04]  /*9740*/  SHFL.BFLY PT, R41, R37, 0x2, 0x1f ;  /* 0x0c401f0025297f89 */ /* 0x000e2800000e0000 */
[----:B------:R-:W1:Y:S04]  /*9750*/  SHFL.BFLY PT, R40, R0, 0x2, 0x1f ;  /* 0x0c401f0000287f89 */ /* 0x000e6800000e0000 */
[----:B------:R-:W1:Y:S04]  /*9760*/  SHFL.BFLY PT, R39, R35, 0x2, 0x1f ;  /* 0x0c401f0023277f89 */ /* 0x000e6800000e0000 */
[----:B------:R-:W1:Y:S01]  /*9770*/  SHFL.BFLY PT, R38, R36, 0x2, 0x1f ;  /* 0x0c401f0024267f89 */ /* 0x000e6200000e0000 */
[----:B0-----:R-:W-:-:S02]  /*9780*/  FMNMX R37, R37, R41, !PT ;  /* 0x0000002925257209 */ /* 0x001fc40007800000 */
[----:B-1----:R-:W-:-:S03]  /*9790*/  FMNMX R0, R0, R40, !PT ;  /* 0x0000002800007209 */ /* 0x002fc60007800000 */
[----:B------:R-:W0:Y:S01]  /*97a0*/  SHFL.BFLY PT, R41, R37, 0x1, 0x1f ;  /* 0x0c201f0025297f89 */ /* 0x000e2200000e0000 */
[----:B------:R-:W-:-:S03]  /*97b0*/  FMNMX R35, R35, R39, !PT ;  /* 0x0000002723237209 */ /* 0x000fc60007800000 */
[----:B------:R-:W1:Y:S01]  /*97c0*/  SHFL.BFLY PT, R40, R0, 0x1, 0x1f ;  /* 0x0c201f0000287f89 */ /* 0x000e6200000e0000 */
[----:B------:R-:W-:-:S03]  /*97d0*/  FMNMX R36, R36, R38, !PT ;  /* 0x0000002624247209 */ /* 0x000fc60007800000 */
[----:B------:R-:W1:Y:S04]  /*97e0*/  SHFL.BFLY PT, R39, R35, 0x1, 0x1f ;  /* 0x0c201f0023277f89 */ /* 0x000e6800000e0000 */
[----:B------:R-:W1:Y:S01]  /*97f0*/  SHFL.BFLY PT, R38, R36, 0x1, 0x1f ;  /* 0x0c201f0024267f89 */ /* 0x000e6200000e0000 */
[----:B------:R-:W-:Y:S02]  /*9800*/  LOP3.LUT R166, R166, 0x18, RZ, 0xfc, !PT ;  /* 0x00000018a6a67812 */ /* 0x000fe400078efcff */
[----:B------:R-:W-:Y:S02]  /*9810*/  LEA R251, R251, UR6, 0x2 ;  /* 0x00000006fbfb7c11 */ /* 0x000fe4000f8e10ff */
[----:B------:R-:W-:Y:S02]  /*9820*/  LOP3.LUT R53, R53, 0xc, RZ, 0xc0, !PT ;  /* 0x0000000c35357812 */ /* 0x000fe400078ec0ff */
[----:B------:R-:W-:-:S02]  /*9830*/  LEA R162, R162, UR6, 0x4 ;  /* 0x00000006a2a27c11 */ /* 0x000fc4000f8e20ff */
[----:B------:R-:W-:Y:S02]  /*9840*/  LEA R167, R167, UR6, 0x4 ;  /* 0x00000006a7a77c11 */ /* 0x000fe4000f8e20ff */
[----:B------:R-:W-:Y:S02]  /*9850*/  LEA R166, R166, UR6, 0x4 ;  /* 0x00000006a6a67c11 */ /* 0x000fe4000f8e20ff */
[----:B0-----:R-:W-:Y:S02]  /*9860*/  FMNMX R37, R37, R41, !PT ;  /* 0x0000002925257209 */ /* 0x001fe40007800000 */
[----:B------:R-:W-:Y:S01]  /*9870*/  IADD3 R48, PT, PT, R251, R53, RZ ;  /* 0x00000035fb307210 */ /* 0x000fe20007ffe0ff */
[----:B------:R-:W-:Y:S01]  /*9880*/  BAR.SYNC.DEFER_BLOCKING 0x0 ;  /* 0x0000000000007b1d */ /* 0x000fe20000010000 */
[----:B-1----:R-:W-:Y:S01]  /*9890*/  FMNMX R0, R0, R40, !PT ;  /* 0x0000002800007209 */ /* 0x002fe20007800000 */
[C---:B------:R-:W-:Y:S01]  /*98a0*/  IMAD.IADD R51, R53.reuse, 0x1, R167 ;  /* 0x0000000135337824 */ /* 0x040fe200078e02a7 */
[----:B------:R-:W-:-:S02]  /*98b0*/  IADD3 R49, PT, PT, R53, R162, RZ ;  /* 0x000000a235317210 */ /* 0x000fc40007ffe0ff */
[----:B------:R-:W-:Y:S02]  /*98c0*/  FMNMX R35, R35, R39, !PT ;  /* 0x0000002723237209 */ /* 0x000fe40007800000 */
[----:B------:R-:W-:Y:S02]  /*98d0*/  IADD3 R53, PT, PT, R53, R166, RZ ;  /* 0x000000a635357210 */ /* 0x000fe40007ffe0ff */
[----:B------:R-:W-:Y:S01]  /*98e0*/  FMNMX R36, R36, R38, !PT ;  /* 0x0000002624247209 */ /* 0x000fe20007800000 */
[----:B------:R-:W-:Y:S04]  /*98f0*/  @!P0 STS [R48], R37 ;  /* 0x0000002530008388 */ /* 0x000fe80000000800 */
[----:B------:R-:W-:Y:S04]  /*9900*/  @!P0 STS [R49], R0 ;  /* 0x0000000031008388 */ /* 0x000fe80000000800 */
[----:B------:R-:W-:Y:S04]  /*9910*/  @!P0 STS [R51], R35 ;  /* 0x0000002333008388 */ /* 0x000fe80000000800 */
[----:B------:R-:W-:Y:S01]  /*9920*/  @!P0 STS [R53], R36 ;  /* 0x0000002435008388 */ /* 0x000fe20000000800 */
[----:B------:R-:W-:Y:S01]  /*9930*/  LEA R50, R207, UR6, 0x2 ;  /* 0x00000006cf327c11 */ /* 0x000fe2000f8e10ff */
[----:B------:R-:W-:Y:S06]  /*9940*/  BAR.SYNC.DEFER_BLOCKING 0x0 ;  /* 0x0000000000007b1d */ /* 0x000fec0000010000 */
[----:B------:R-:W0:Y:S04]  /*9950*/  LDS R0, [R50] ;  /* 0x0000000032007984 */ /* 0x000e280000000800 */
[----:B0-----:R-:W0:Y:S02]  /*9960*/  SHFL.BFLY PT, R35, R0, 0x2, 0x1f ;  /* 0x0c401f0000237f89 */ /* 0x001e2400000e0000 */
[----:B0-----:R-:W-:-:S05]  /*9970*/  FMNMX R35, R0, R35, !PT ;  /* 0x0000002300237209 */ /* 0x001fca0007800000 */
[----:B------:R-:W0:Y:S02]  /*9980*/  SHFL.BFLY PT, R0, R35, 0x1, 0x1f ;  /* 0x0c201f0023007f89 */ /* 0x000e2400000e0000 */
[----:B0-----:R-:W-:-:S05]  /*9990*/  FMNMX R0, R35, R0, !PT ;  /* 0x0000000023007209 */ /* 0x001fca0007800000 */
[----:B------:R-:W-:Y:S01]  /*99a0*/  @!P0 STS [R50], R0 ;  /* 0x0000000032008388 */ /* 0x000fe20000000800 */
[----:B------:R-:W-:Y:S06]  /*99b0*/  BAR.SYNC.DEFER_BLOCKING 0x0 ;  /* 0x0000000000007b1d */ /* 0x000fec0000010000 */
[----:B------:R-:W0:Y:S04]  /*99c0*/  LDS R0, [R251] ;  /* 0x00000000fb007984 */ /* 0x000e280000000800 */
[----:B------:R-:W1:Y:S01]  /*99d0*/  LDS R35, [R162] ;  /* 0x00000000a2237984 */ /* 0x000e620000000800 */
[----:B0-----:R-:W-:-:S05]  /*99e0*/  FMNMX R0, R0, R12, !PT ;  /* 0x0000000c00007209 */ /* 0x001fca0007800000 */
[----:B------:R-:W-:-:S04]  /*99f0*/  FADD R18, R18, -R0 ;  /* 0x8000000012127221 */ /* 0x000fc80000000000 */
[----:B------:R-:W-:Y:S01]  /*9a00*/  FMUL R18, R18, 1.4426950216293334961 ;  /* 0x3fb8aa3b12127820 */ /* 0x000fe20000400000 */
[----:B------:R-:W-:Y:S01]  /*9a10*/  FADD R44, R2, -R0 ;  /* 0x80000000022c7221 */ /* 0x000fe20000000000 */
[----:B-1----:R-:W-:Y:S02]  /*9a20*/  FMNMX R2, R35, R5, !PT ;  /* 0x0000000523027209 */ /* 0x002fe40007800000 */
[----:B------:R0:W-:Y:S03]  /*9a30*/  MUFU.EX2 R45, R18 ;  /* 0x00000012002d7308 */ /* 0x0001e60000000800 */
[----:B------:R-:W-:Y:S01]  /*9a40*/  FADD R17, R17, -R2 ;  /* 0x8000000211117221 */ /* 0x000fe20000000000 */
[----:B0-----:R-:W0:Y:S03]  /*9a50*/  LDS R18, [R167] ;  /* 0x00000000a7127984 */ /* 0x001e260000000800 */
[----:B------:R-:W-:-:S04]  /*9a60*/  FMUL R17, R17, 1.4426950216293334961 ;  /* 0x3fb8aa3b11117820 */ /* 0x000fc80000400000 */
[----:B------:R1:W-:Y:S02]  /*9a70*/  MUFU.EX2 R37, R17 ;  /* 0x0000001100257308 */ /* 0x0003e40000000800 */
[----:B-1----:R-:W1:Y:S01]  /*9a80*/  LDS R17, [R166] ;  /* 0x00000000a6117984 */ /* 0x002e620000000800 */
[----:B------:R-:W-:-:S04]  /*9a90*/  FADD R3, R3, -R2 ;  /* 0x8000000203037221 */ /* 0x000fc80000000000 */
[----:B------:R-:W-:Y:S01]  /*9aa0*/  FMUL R3, R3, 1.4426950216293334961 ;  /* 0x3fb8aa3b03037820 */ /* 0x000fe20000400000 */
[----:B------:R-:W-:-:S03]  /*9ab0*/  FADD R33, R33, -R0 ;  /* 0x8000000021217221 */ /* 0x000fc60000000000 */
[----:B------:R0:W-:Y:S01]  /*9ac0*/  MUFU.EX2 R38, R3 ;  /* 0x0000000300267308 */ /* 0x0001e20000000800 */
[--C-:B------:R-:W-:Y:S01]  /*9ad0*/  FADD R31, R31, -R2.reuse ;  /* 0x800000021f1f7221 */ /* 0x100fe20000000000 */
[----:B------:R-:W-:Y:S01]  /*9ae0*/  FADD R21, R21, -R2 ;  /* 0x8000000215157221 */ /* 0x000fe20000000000 */
[----:B------:R-:W-:Y:S02]  /*9af0*/  FMUL R33, R33, 1.4426950216293334961 ;  /* 0x3fb8aa3b21217820 */ /* 0x000fe40000400000 */
[----:B------:R-:W-:Y:S01]  /*9b00*/  FMUL R31, R31, 1.4426950216293334961 ;  /* 0x3fb8aa3b1f1f7820 */ /* 0x000fe20000400000 */
[----:B------:R-:W-:Y:S01]  /*9b10*/  FMUL R21, R21, 1.4426950216293334961 ;  /* 0x3fb8aa3b15157820 */ /* 0x000fe20000400000 */
[----:B------:R-:W-:Y:S01]  /*9b20*/  FADD R29, R29, -R0 ;  /* 0x800000001d1d7221 */ /* 0x000fe20000000000 */
[----:B0-----:R-:W-:-:S05]  /*9b30*/  FMNMX R3, R18, R164, !PT ;  /* 0x000000a412037209 */ /* 0x001fca0007800000 */
[--C-:B------:R-:W-:Y:S01]  /*9b40*/  FADD R4, R4, -R3.reuse ;  /* 0x8000000304047221 */ /* 0x100fe20000000000 */
[----:B------:R-:W-:Y:S01]  /*9b50*/  MUFU.EX2 R36, R33 ;  /* 0x0000002100247308 */ /* 0x000fe20000000800 */
[----:B------:R-:W-:Y:S02]  /*9b60*/  FADD R15, R15, -R3 ;  /* 0x800000030f0f7221 */ /* 0x000fe40000000000 */
[----:B------:R-:W-:Y:S01]  /*9b70*/  FMUL R4, R4, 1.4426950216293334961 ;  /* 0x3fb8aa3b04047820 */ /* 0x000fe20000400000 */
[----:B------:R-:W-:Y:S01]  /*9b80*/  FMUL R29, R29, 1.4426950216293334961 ;  /* 0x3fb8aa3b1d1d7820 */ /* 0x000fe20000400000 */
[----:B------:R-:W-:-:S03]  /*9b90*/  FMUL R15, R15, 1.4426950216293334961 ;  /* 0x3fb8aa3b0f0f7820 */ /* 0x000fc60000400000 */
[----:B------:R-:W-:Y:S01]  /*9ba0*/  MUFU.EX2 R33, R31 ;  /* 0x0000001f00217308 */ /* 0x000fe20000000800 */
[--C-:B------:R-:W-:Y:S01]  /*9bb0*/  FADD R28, R28, -R0.reuse ;  /* 0x800000001c1c7221 */ /* 0x100fe20000000000 */
[----:B------:R-:W-:-:S06]  /*9bc0*/  FADD R25, R25, -R0 ;  /* 0x8000000019197221 */ /* 0x000fcc0000000000 */
[----:B------:R-:W-:Y:S01]  /*9bd0*/  MUFU.EX2 R31, R21 ;  /* 0x00000015001f7308 */ /* 0x000fe20000000800 */
[----:B------:R-:W-:Y:S01]  /*9be0*/  FADD R24, R24, -R3 ;  /* 0x8000000318187221 */ /* 0x000fe20000000000 */
[----:B------:R-:W-:-:S06]  /*9bf0*/  FADD R30, R30, -R0 ;  /* 0x800000001e1e7221 */ /* 0x000fcc0000000000 */
[----:B------:R1:W-:Y:S01]  /*9c00*/  MUFU.EX2 R21, R4 ;  /* 0x0000000400157308 */ /* 0x0003e20000000800 */
[----:B------:R-:W-:Y:S01]  /*9c10*/  FMUL R44, R44, 1.4426950216293334961 ;  /* 0x3fb8aa3b2c2c7820 */ /* 0x000fe20000400000 */
[----:B------:R-:W-:Y:S01]  /*9c20*/  FMUL R28, R28, 1.4426950216293334961 ;  /* 0x3fb8aa3b1c1c7820 */ /* 0x000fe20000400000 */
[----:B-1----:R-:W-:-:S05]  /*9c30*/  FMNMX R4, R17, R163, !PT ;  /* 0x000000a311047209 */ /* 0x002fca0007800000 */
[----:B------:R-:W-:Y:S01]  /*9c40*/  MUFU.EX2 R41, R29 ;  /* 0x0000001d00297308 */ /* 0x000fe20000000800 */
[----:B------:R-:W-:Y:S01]  /*9c50*/  FADD R34, R34, -R0 ;  /* 0x8000000022227221 */ /* 0x000fe20000000000 */
[----:B------:R-:W-:Y:S01]  /*9c60*/  FADD R18, R32, -R2 ;  /* 0x8000000220127221 */ /* 0x000fe20000000000 */
[----:B------:R-:W-:Y:S01]  /*9c70*/  FMUL R25, R25, 1.4426950216293334961 ;  /* 0x3fb8aa3b19197820 */ /* 0x000fe20000400000 */
[----:B------:R-:W-:-:S04]  /*9c80*/  FADD R14, R14, -R4 ;  /* 0x800000040e0e7221 */ /* 0x000fc80000000000 */
[----:B------:R0:W-:Y:S01]  /*9c90*/  MUFU.EX2 R29, R15 ;  /* 0x0000000f001d7308 */ /* 0x0001e20000000800 */
[----:B------:R-:W-:Y:S01]  /*9ca0*/  FMUL R24, R24, 1.4426950216293334961 ;  /* 0x3fb8aa3b18187820 */ /* 0x000fe20000400000 */
[----:B------:R-:W-:Y:S01]  /*9cb0*/  FMUL R30, R30, 1.4426950216293334961 ;  /* 0x3fb8aa3b1e1e7820 */ /* 0x000fe20000400000 */
[----:B------:R-:W-:Y:S01]  /*9cc0*/  FADD R26, R26, -R2 ;  /* 0x800000021a1a7221 */ /* 0x000fe20000000000 */
[--C-:B------:R-:W-:Y:S01]  /*9cd0*/  FADD R46, R46, -R4.reuse ;  /* 0x800000042e2e7221 */ /* 0x100fe20000000000 */
[----:B0-----:R-:W-:-:S03]  /*9ce0*/  FADD R15, R13, -R4 ;  /* 0x800000040d0f7221 */ /* 0x001fc60000000000 */
[----:B------:R-:W-:Y:S01]  /*9cf0*/  MUFU.EX2 R43, R28 ;  /* 0x0000001c002b7308 */ /* 0x000fe20000000800 */
[----:B------:R-:W-:Y:S01]  /*9d00*/  FMUL R34, R34, 1.4426950216293334961 ;  /* 0x3fb8aa3b22227820 */ /* 0x000fe20000400000 */
[----:B------:R-:W-:Y:S01]  /*9d10*/  FMUL R15, R15, 1.4426950216293334961 ;  /* 0x3fb8aa3b0f0f7820 */ /* 0x000fe20000400000 */
[----:B------:R-:W-:Y:S01]  /*9d20*/  FMUL R18, R18, 1.4426950216293334961 ;  /* 0x3fb8aa3b12127820 */ /* 0x000fe20000400000 */
[----:B------:R-:W-:Y:S01]  /*9d30*/  FMUL R14, R14, 1.4426950216293334961 ;  /* 0x3fb8aa3b0e0e7820 */ /* 0x000fe20000400000 */
[--C-:B------:R-:W-:Y:S01]  /*9d40*/  FADD R19, R19, -R3.reuse ;  /* 0x8000000313137221 */ /* 0x100fe20000000000 */
[----:B------:R-:W-:Y:S02]  /*9d50*/  FMUL R26, R26, 1.4426950216293334961 ;  /* 0x3fb8aa3b1a1a7820 */ /* 0x000fe40000400000 */
[----:B------:R-:W0:Y:S01]  /*9d60*/  MUFU.EX2 R44, R44 ;  /* 0x0000002c002c7308 */ /* 0x000e220000000800 */
[----:B------:R-:W-:Y:S01]  /*9d70*/  FADD R27, R27, -R2 ;  /* 0x800000021b1b7221 */ /* 0x000fe20000000000 */
[--C-:B------:R-:W-:Y:S01]  /*9d80*/  FADD R47, R47, -R4.reuse ;  /* 0x800000042f2f7221 */ /* 0x100fe20000000000 */
[----:B------:R-:W-:Y:S01]  /*9d90*/  FADD R23, R23, -R3 ;  /* 0x8000000317177221 */ /* 0x000fe20000000000 */
[----:B------:R-:W-:-:S04]  /*9da0*/  FADD R20, R20, -R4 ;  /* 0x8000000414147221 */ /* 0x000fc80000000000 */
[----:B------:R1:W-:Y:S01]  /*9db0*/  MUFU.EX2 R28, R24 ;  /* 0x00000018001c7308 */ /* 0x0003e20000000800 */
[----:B------:R-:W-:Y:S01]  /*9dc0*/  FMUL R27, R27, 1.4426950216293334961 ;  /* 0x3fb8aa3b1b1b7820 */ /* 0x000fe20000400000 */
[----:B------:R-:W-:Y:S01]  /*9dd0*/  FMUL R17, R47, 1.4426950216293334961 ;  /* 0x3fb8aa3b2f117820 */ /* 0x000fe20000400000 */
[----:B------:R-:W-:-:S05]  /*9de0*/  FMUL R23, R23, 1.4426950216293334961 ;  /* 0x3fb8aa3b17177820 */ /* 0x000fca0000400000 */
[----:B------:R-:W-:Y:S01]  /*9df0*/  MUFU.EX2 R40, R25 ;  /* 0x0000001900287308 */ /* 0x000fe20000000800 */
[----:B-1----:R-:W-:Y:S01]  /*9e00*/  FMUL R24, R46, 1.4426950216293334961 ;  /* 0x3fb8aa3b2e187820 */ /* 0x002fe20000400000 */
[----:B------:R-:W-:-:S06]  /*9e10*/  FADD R55, R55, -R3 ;  /* 0x8000000337377221 */ /* 0x000fcc0000000000 */
[----:B------:R-:W-:Y:S01]  /*9e20*/  MUFU.EX2 R42, R30 ;  /* 0x0000001e002a7308 */ /* 0x000fe20000000800 */
[----:B------:R-:W-:-:S07]  /*9e30*/  FMUL R20, R20, 1.4426950216293334961 ;  /* 0x3fb8aa3b14147820 */ /* 0x000fce0000400000 */
[----:B------:R-:W-:Y:S01]  /*9e40*/  MUFU.EX2 R25, R15 ;  /* 0x0000000f00197308 */ /* 0x000fe20000000800 */
[----:B------:R-:W-:-:S07]  /*9e50*/  FADD R22, R22, -R4 ;  /* 0x8000000416167221 */ /* 0x000fce0000000000 */
[----:B------:R1:W-:Y:S08]  /*9e60*/  MUFU.EX2 R30, R18 ;  /* 0x00000012001e7308 */ /* 0x0003f00000000800 */
[----:B------:R-:W0:Y:S01]  /*9e70*/  MUFU.EX2 R15, R14 ;  /* 0x0000000e000f7308 */ /* 0x000e220000000800 */
[----:B-1----:R-:W-:-:S07]  /*9e80*/  FMUL R18, R19, 1.4426950216293334961 ;  /* 0x3fb8aa3b13127820 */ /* 0x002fce0000400000 */
[----:B------:R-:W-:Y:S01]  /*9e90*/  MUFU.EX2 R39, R34 ;  /* 0x0000002200277308 */ /* 0x000fe20000000800 */
[----:B------:R-:W-:-:S07]  /*9ea0*/  FMUL R19, R55, 1.4426950216293334961 ;  /* 0x3fb8aa3b37137820 */ /* 0x000fce0000400000 */
[----:B------:R1:W0:Y:S01]  /*9eb0*/  MUFU.EX2 R34, R26 ;  /* 0x0000001a00227308 */ /* 0x0002220000000800 */
[----:B------:R-:W-:Y:S01]  /*9ec0*/  FADD R90, R90, -R3 ;  /* 0x800000035a5a7221 */ /* 0x000fe20000000000 */
[----:B------:R-:W-:-:S06]  /*9ed0*/  FADD R91, R91, -R2 ;  /* 0x800000025b5b7221 */ /* 0x000fcc0000000000 */
[----:B------:R-:W0:Y:S01]  /*9ee0*/  MUFU.EX2 R24, R24 ;  /* 0x0000001800187308 */ /* 0x000e220000000800 */
[--C-:B------:R-:W-:Y:S01]  /*9ef0*/  FADD R88, R88, -R4.reuse ;  /* 0x8000000458587221 */ /* 0x100fe20000000000 */
[----:B------:R-:W-:-:S06]  /*9f00*/  FADD R54, R54, -R4 ;  /* 0x8000000436367221 */ /* 0x000fcc0000000000 */
[----:B------:R-:W2:Y:S01]  /*9f10*/  MUFU.EX2 R35, R27 ;  /* 0x0000001b00237308 */ /* 0x000ea20000000800 */
[----:B-1----:R-:W-:-:S07]  /*9f20*/  FMUL R26, R90, 1.4426950216293334961 ;  /* 0x3fb8aa3b5a1a7820 */ /* 0x002fce0000400000 */
[----:B------:R-:W1:Y:S01]  /*9f30*/  MUFU.EX2 R18, R18 ;  /* 0x0000001200127308 */ /* 0x000e620000000800 */
[----:B------:R-:W-:Y:S01]  /*9f40*/  FMUL R91, R91, 1.4426950216293334961 ;  /* 0x3fb8aa3b5b5b7820 */ /* 0x000fe20000400000 */
[----:B0-----:R-:W-:-:S06]  /*9f50*/  FADD R90, R44, R45 ;  /* 0x0000002d2c5a7221 */ /* 0x001fcc0000000000 */
[----:B------:R-:W-:Y:S01]  /*9f60*/  MUFU.EX2 R27, R23 ;  /* 0x00000017001b7308 */ /* 0x000fe20000000800 */
[----:B------:R-:W-:-:S07]  /*9f70*/  FADD R89, R89, -R3 ;  /* 0x8000000359597221 */ /* 0x000fce0000000000 */
[----:B------:R-:W0:Y:S01]  /*9f80*/  MUFU.EX2 R17, R17 ;  /* 0x0000001100117308 */ /* 0x000e220000000800 */
[----:B------:R-:W-:-:S07]  /*9f90*/  FMUL R14, R54, 1.4426950216293334961 ;  /* 0x3fb8aa3b360e7820 */ /* 0x000fce0000400000 */
[----:B------:R0:W1:Y:S01]  /*9fa0*/  MUFU.EX2 R23, R20 ;  /* 0x0000001400177308 */ /* 0x0000620000000800 */
[----:B------:R-:W-:Y:S01]  /*9fb0*/  FADD R55, R29, R21 ;  /* 0x000000151d377221 */ /* 0x000fe20000000000 */
[----:B------:R-:W-:Y:S01]  /*9fc0*/  FADD R54, R25, R15 ;  /* 0x0000000f19367221 */ /* 0x000fe20000000000 */
[----:B0-----:R-:W-:Y:S01]  /*9fd0*/  FMUL R20, R22, 1.4426950216293334961 ;  /* 0x3fb8aa3b16147820 */ /* 0x001fe20000400000 */
[----:B------:R-:W-:-:S04]  /*9fe0*/  FMUL R22, R88, 1.4426950216293334961 ;  /* 0x3fb8aa3b58167820 */ /* 0x000fc80000400000 */
[----:B------:R-:W0:Y:S01]  /*9ff0*/  MUFU.EX2 R19, R19 ;  /* 0x0000001300137308 */ /* 0x000e220000000800 */
[----:B------:R-:W-:Y:S01]  /*a000*/  FADD R88, R38, R37 ;  /* 0x0000002526587221 */ /* 0x000fe20000000000 */
[----:B------:R-:W-:Y:S01]  /*a010*/  FADD R90, R43, R90 ;  /* 0x0000005a2b5a7221 */ /* 0x000fe20000000000 */
[----:B------:R-:W-:Y:S01]  /*a020*/  FMUL R89, R89, 1.4426950216293334961 ;  /* 0x3fb8aa3b59597820 */ /* 0x000fe20000400000 */
[----:B------:R-:W-:Y:S01]  /*a030*/  FADD R55, R28, R55 ;  /* 0x000000371c377221 */ /* 0x000fe20000000000 */
[----:B------:R-:W-:-:S03]  /*a040*/  FADD R88, R34, R88 ;  /* 0x0000005822587221 */ /* 0x000fc60000000000 */
[----:B------:R-:W0:Y:S01]  /*a050*/  MUFU.EX2 R20, R20 ;  /* 0x0000001400147308 */ /* 0x000e220000000800 */
[----:B------:R-:W-:Y:S01]  /*a060*/  FADD R54, R24, R54 ;  /* 0x0000003618367221 */ /* 0x000fe20000000000 */
[----:B------:R-:W-:Y:S01]  /*a070*/  FADD R90, R40, R90 ;  /* 0x0000005a285a7221 */ /* 0x000fe20000000000 */
[----:B--2---:R-:W-:-:S05]  /*a080*/  FADD R88, R35, R88 ;  /* 0x0000005823587221 */ /* 0x004fca0000000000 */
[----:B------:R-:W2:Y:S01]  /*a090*/  MUFU.EX2 R32, R91 ;  /* 0x0000005b00207308 */ /* 0x000ea20000000800 */
[----:B-1----:R-:W-:Y:S01]  /*a0a0*/  FADD R55, R18, R55 ;  /* 0x0000003712377221 */ /* 0x002fe20000000000 */
[----:B------:R-:W-:-:S06]  /*a0b0*/  FADD R54, R17, R54 ;  /* 0x0000003611367221 */ /* 0x000fcc0000000000 */
[----:B------:R-:W1:Y:S01]  /*a0c0*/  MUFU.EX2 R26, R26 ;  /* 0x0000001a001a7308 */ /* 0x000e620000000800 */
[----:B------:R-:W-:-:S07]  /*a0d0*/  FADD R90, R42, R90 ;  /* 0x0000005a2a5a7221 */ /* 0x000fce0000000000 */
[----:B------:R-:W0:Y:S01]  /*a0e0*/  MUFU.EX2 R22, R22 ;  /* 0x0000001600167308 */ /* 0x000e220000000800 */
[----:B------:R-:W-:Y:S01]  /*a0f0*/  FADD R88, R33, R88 ;  /* 0x0000005821587221 */ /* 0x000fe20000000000 */
[----:B------:R-:W-:-:S06]  /*a100*/  FADD R55, R27, R55 ;  /* 0x000000371b377221 */ /* 0x000fcc0000000000 */
[----:B------:R-:W3:Y:S01]  /*a110*/  MUFU.EX2 R13, R89 ;  /* 0x00000059000d7308 */ /* 0x000ee20000000800 */
[----:B------:R-:W-:Y:S01]  /*a120*/  FADD R54, R23, R54 ;  /* 0x0000003617367221 */ /* 0x000fe20000000000 */
[----:B------:R-:W-:-:S06]  /*a130*/  FADD R90, R41, R90 ;  /* 0x0000005a295a7221 */ /* 0x000fcc0000000000 */
[----:B------:R-:W4:Y:S01]  /*a140*/  MUFU.EX2 R14, R14 ;  /* 0x0000000e000e7308 */ /* 0x000f220000000800 */
[----:B------:R-:W-:Y:S01]  /*a150*/  FADD R88, R31, R88 ;  /* 0x000000581f587221 */ /* 0x000fe20000000000 */
[----:B0-----:R-:W-:Y:S01]  /*a160*/  FADD R55, R19, R55 ;  /* 0x0000003713377221 */ /* 0x001fe20000000000 */
[----:B------:R-:W-:Y:S01]  /*a170*/  FADD R54, R20, R54 ;  /* 0x0000003614367221 */ /* 0x000fe20000000000 */
[----:B------:R-:W-:Y:S01]  /*a180*/  FADD R90, R39, R90 ;  /* 0x0000005a275a7221 */ /* 0x000fe20000000000 */
[----:B--2---:R-:W-:Y:S01]  /*a190*/  FADD R88, R32, R88 ;  /* 0x0000005820587221 */ /* 0x004fe20000000000 */
[----:B-1----:R-:W-:Y:S01]  /*a1a0*/  FADD R55, R26, R55 ;  /* 0x000000371a377221 */ /* 0x002fe20000000000 */
[----:B------:R-:W-:Y:S01]  /*a1b0*/  FADD R54, R22, R54 ;  /* 0x0000003616367221 */ /* 0x000fe20000000000 */
[----:B------:R-:W-:Y:S01]  /*a1c0*/  FADD R90, R36, R90 ;  /* 0x0000005a245a7221 */ /* 0x000fe20000000000 */
[----:B------:R-:W-:Y:S01]  /*a1d0*/  FADD R88, R30, R88 ;  /* 0x000000581e587221 */ /* 0x000fe20000000000 */
[----:B---3--:R-:W-:-:S03]  /*a1e0*/  FADD R55, R13, R55 ;  /* 0x000000370d377221 */ /* 0x008fc60000000000 */
[----:B------:R-:W0:Y:S01]  /*a1f0*/  SHFL.BFLY PT, R91, R90, 0x2, 0x1f ;  /* 0x0c401f005a5b7f89 */ /* 0x000e2200000e0000 */
[----:B----4-:R-:W-:-:S03]  /*a200*/  FADD R54, R14, R54 ;  /* 0x000000360e367221 */ /* 0x010fc60000000000 */
[----:B------:R-:W1:Y:S04]  /*a210*/  SHFL.BFLY PT, R89, R88, 0x2, 0x1f ;  /* 0x0c401f0058597f89 */ /* 0x000e6800000e0000 */
[----:B------:R-:W2:Y:S04]  /*a220*/  SHFL.BFLY PT, R47, R55, 0x2, 0x1f ;  /* 0x0c401f00372f7f89 */ /* 0x000ea800000e0000 */
[----:B------:R-:W3:Y:S01]  /*a230*/  SHFL.BFLY PT, R46, R54, 0x2, 0x1f ;  /* 0x0c401f00362e7f89 */ /* 0x000ee200000e0000 */
[----:B0-----:R-:W-:Y:S01]  /*a240*/  FADD R91, R90, R91 ;  /* 0x0000005b5a5b7221 */ /* 0x001fe20000000000 */
[----:B-1----:R-:W-:-:S04]  /*a250*/  FADD R89, R88, R89 ;  /* 0x0000005958597221 */ /* 0x002fc80000000000 */
[----:B------:R-:W0:Y:S01]  /*a260*/  SHFL.BFLY PT, R90, R91, 0x1, 0x1f ;  /* 0x0c201f005b5a7f89 */ /* 0x000e2200000e0000 */
[----:B--2---:R-:W-:-:S03]  /*a270*/  FADD R47, R55, R47 ;  /* 0x0000002f372f7221 */ /* 0x004fc60000000000 */
[----:B------:R-:W1:Y:S01]  /*a280*/  SHFL.BFLY PT, R88, R89, 0x1, 0x1f ;  /* 0x0c201f0059587f89 */ /* 0x000e6200000e0000 */
[----:B---3--:R-:W-:-:S03]  /*a290*/  FADD R55, R54, R46 ;  /* 0x0000002e36377221 */ /* 0x008fc60000000000 */
[----:B------:R-:W2:Y:S04]  /*a2a0*/  SHFL.BFLY PT, R54, R47, 0x1, 0x1f ;  /* 0x0c201f002f367f89 */ /* 0x000ea800000e0000 */
[----:B------:R-:W3:Y:S01]  /*a2b0*/  SHFL.BFLY PT, R46, R55, 0x1, 0x1f ;  /* 0x0c201f00372e7f89 */ /* 0x000ee200000e0000 */
[----:B0-----:R-:W-:Y:S01]  /*a2c0*/  FADD R90, R91, R90 ;  /* 0x0000005a5b5a7221 */ /* 0x001fe20000000000 */
[----:B------:R-:W-:Y:S01]  /*a2d0*/  BAR.SYNC.DEFER_BLOCKING 0x0 ;  /* 0x0000000000007b1d */ /* 0x000fe20000010000 */
[----:B-1----:R-:W-:Y:S01]  /*a2e0*/  FADD R88, R89, R88 ;  /* 0x0000005859587221 */ /* 0x002fe20000000000 */
[----:B--2---:R-:W-:Y:S01]  /*a2f0*/  FADD R54, R47, R54 ;  /* 0x000000362f367221 */ /* 0x004fe20000000000 */
[----:B---3--:R-:W-:-:S03]  /*a300*/  FADD R46, R55, R46 ;  /* 0x0000002e372e7221 */ /* 0x008fc60000000000 */
[----:B------:R0:W-:Y:S04]  /*a310*/  @!P0 STS [R48], R90 ;  /* 0x0000005a30008388 */ /* 0x0001e80000000800 */
[----:B------:R-:W-:Y:S04]  /*a320*/  @!P0 STS [R49], R88 ;  /* 0x0000005831008388 */ /* 0x000fe80000000800 */
[----:B------:R-:W-:Y:S04]  /*a330*/  @!P0 STS [R51], R54 ;  /* 0x0000003633008388 */ /* 0x000fe80000000800 */
[----:B------:R-:W-:Y:S01]  /*a340*/  @!P0 STS [R53], R46 ;  /* 0x0000002e35008388 */ /* 0x000fe20000000800 */
[----:B------:R-:W-:Y:S06]  /*a350*/  BAR.SYNC.DEFER_BLOCKING 0x0 ;  /* 0x0000000000007b1d */ /* 0x000fec0000010000 */
[----:B0-----:R-:W2:Y:S04]  /*a360*/  LDL.64 R90, [R1+0x380] ;  /* 0x00038000015a7983 */ /* 0x001ea80000100a00 */
[----:B------:R-:W0:Y:S04]  /*a370*/  LDS R46, [R50] ;  /* 0x00000000322e7984 */ /* 0x000e280000000800 */
[----:B0-----:R-:W0:Y:S02]  /*a380*/  SHFL.BFLY PT, R47, R46, 0x2, 0x1f ;  /* 0x0c401f002e2f7f89 */ /* 0x001e2400000e0000 */
[----:B0-----:R-:W-:-:S05]  /*a390*/  FADD R47, R46, R47 ;  /* 0x0000002f2e2f7221 */ /* 0x001fca0000000000 */
[----:B------:R-:W0:Y:S02]  /*a3a0*/  SHFL.BFLY PT, R51, R47, 0x1, 0x1f ;  /* 0x0c201f002f337f89 */ /* 0x000e2400000e0000 */
[----:B0-----:R-:W-:-:S05]  /*a3b0*/  FADD R51, R47, R51 ;  /* 0x000000332f337221 */ /* 0x001fca0000000000 */
[----:B------:R0:W-:Y:S01]  /*a3c0*/  @!P0 STS [R50], R51 ;  /* 0x0000003332008388 */ /* 0x0001e20000000800 */
[C---:B------:R-:W-:Y:S01]  /*a3d0*/  IMAD.WIDE R88, R11.reuse, 0x2, R228 ;  /* 0x000000020b587825 */ /* 0x040fe200078e02e4 */
[----:B------:R-:W-:Y:S06]  /*a3e0*/  BAR.SYNC.DEFER_BLOCKING 0x0 ;  /* 0x0000000000007b1d */ /* 0x000fec0000010000 */
[----:B------:R1:W3:Y:S02]  /*a3f0*/  LDG.E.U16 R248, desc[UR10][R88.64] ;  /* 0x0000000a58f87981 */ /* 0x0002e4000c1e1500 */
[----:B-1----:R-:W-:-:S05]  /*a400*/  IMAD.WIDE R88, R11, 0x2, R218 ;  /* 0x000000020b587825 */ /* 0x002fca00078e02da */
[----:B------:R1:W4:Y:S02]  /*a410*/  LDG.E.U16 R243, desc[UR10][R88.64] ;  /* 0x0000000a58f37981 */ /* 0x000324000c1e1500 */
[C---:B-1----:R-:W-:Y:S02]  /*a420*/  IMAD.WIDE R88, R11.reuse, 0x2, R106 ;  /* 0x000000020b587825 */ /* 0x042fe400078e026a */
[----:B------:R-:W3:Y:S02]  /*a430*/  LDL.64 R106, [R1+0x330] ;  /* 0x00033000016a7983 */ /* 0x000ee40000100a00 */
[----:B------:R-:W-:-:S04]  /*a440*/  IMAD.WIDE R48, R11, 0x2, R122 ;  /* 0x000000020b307825 */ /* 0x000fc800078e027a */
[C---:B------:R-:W-:Y:S01]  /*a450*/  IMAD.WIDE R46, R11.reuse, 0x2, R230 ;  /* 0x000000020b2e7825 */ /* 0x040fe200078e02e6 */
[----:B------:R1:W4:Y:S03]  /*a460*/  LDG.E.U16 R250, desc[UR10][R48.64] ;  /* 0x0000000a30fa7981 */ /* 0x000326000c1e1500 */
[C---:B------:R-:W-:Y:S01]  /*a470*/  IMAD.WIDE R54, R11.reuse, 0x2, R226 ;  /* 0x000000020b367825 */ /* 0x040fe200078e02e2 */
[----:B------:R1:W4:Y:S03]  /*a480*/  LDG.E.U16 R249, desc[UR10][R46.64] ;  /* 0x0000000a2ef97981 */ /* 0x000326000c1e1500 */
[C---:B0-----:R-:W-:Y:S01]  /*a490*/  IMAD.WIDE R50, R11.reuse, 0x2, R224 ;  /* 0x000000020b327825 */ /* 0x041fe200078e02e0 */
[----:B------:R0:W4:Y:S03]  /*a4a0*/  LDG.E.U16 R247, desc[UR10][R54.64] ;  /* 0x0000000a36f77981 */ /* 0x000126000c1e1500 */
[C---:B-1----:R-:W-:Y:S01]  /*a4b0*/  IMAD.WIDE R48, R11.reuse, 0x2, R222 ;  /* 0x000000020b307825 */ /* 0x042fe200078e02de */
        /* <DEDUP_REMOVED lines=10> */
[----:B------:R-:W4:Y:S03]  /*a560*/  LDG.E.U16 R229, desc[UR10][R48.64] ;  /* 0x0000000a30e57981 */ /* 0x000f26000c1e1500 */
[C---:B-1----:R-:W-:Y:S01]  /*a570*/  IMAD.WIDE R54, R11.reuse, 0x2, R116 ;  /* 0x000000020b367825 */ /* 0x042fe200078e0274 */
[----:B------:R0:W4:Y:S03]  /*a580*/  LDG.E.U16 R227, desc[UR10][R46.64] ;  /* 0x0000000a2ee37981 */ /* 0x000126000c1e1500 */
[C---:B------:R-:W-:Y:S01]  /*a590*/  IMAD.WIDE R50, R11.reuse, 0x2, R114 ;  /* 0x000000020b327825 */ /* 0x040fe200078e0272 */
[----:B------:R1:W4:Y:S04]  /*a5a0*/  LDG.E.U16 R223, desc[UR10][R54.64] ;  /* 0x0000000a36df7981 */ /* 0x000328000c1e1500 */
[----:B------:R1:W4:Y:S01]  /*a5b0*/  LDG.E.U16 R221, desc[UR10][R50.64] ;  /* 0x0000000a32dd7981 */ /* 0x000322000c1e1500 */
[----:B0-----:R-:W-:-:S03]  /*a5c0*/  IMAD.WIDE R46, R11, 0x2, R108 ;  /* 0x000000020b2e7825 */ /* 0x001fc600078e026c */
[----:B------:R-:W4:Y:S01]  /*a5d0*/  LDL.64 R108, [R1+0x320] ;  /* 0x00032000016c7983 */ /* 0x000f220000100a00 */
[----:B-1----:R-:W-:-:S03]  /*a5e0*/  IMAD.WIDE R54, R11, 0x2, R104 ;  /* 0x000000020b367825 */ /* 0x002fc600078e0268 */
[----:B------:R0:W4:Y:S01]  /*a5f0*/  LDG.E.U16 R225, desc[UR10][R88.64] ;  /* 0x0000000a58e17981 */ /* 0x000122000c1e1500 */
[----:B------:R-:W-:-:S03]  /*a600*/  IMAD.WIDE R50, R11, 0x2, R98 ;  /* 0x000000020b327825 */ /* 0x000fc600078e0262 */
[----:B------:R-:W4:Y:S04]  /*a610*/  LDL.64 R104, [R1+0x310] ;  /* 0x0003100001687983 */ /* 0x000f280000100a00 */
[----:B------:R-:W4:Y:S01]  /*a620*/  LDL.64 R98, [R1+0x308] ;  /* 0x0003080001627983 */ /* 0x000f220000100a00 */
[----:B0-----:R-:W-:-:S03]  /*a630*/  IMAD.WIDE R88, R11, 0x2, R102 ;  /* 0x000000020b587825 */ /* 0x001fc600078e0266 */
[----:B------:R-:W4:Y:S04]  /*a640*/  LDL.64 R102, [R1+0x318] ;  /* 0x0003180001667983 */ /* 0x000f280000100a00 */
[----:B------:R-:W4:Y:S04]  /*a650*/  LDG.E.U16 R217, desc[UR10][R46.64] ;  /* 0x0000000a2ed97981 */ /* 0x000f28000c1e1500 */
[----:B------:R-:W4:Y:S04]  /*a660*/  LDG.E.U16 R213, desc[UR10][R54.64] ;  /* 0x0000000a36d57981 */ /* 0x000f28000c1e1500 */
[----:B------:R-:W4:Y:S01]  /*a670*/  LDG.E.U16 R215, desc[UR10][R88.64] ;  /* 0x0000000a58d77981 */ /* 0x000f22000c1e1500 */
[----:B--2---:R-:W-:-:S03]  /*a680*/  IMAD.WIDE R48, R11, 0x2, R90 ;  /* 0x000000020b307825 */ /* 0x004fc600078e025a */
[----:B------:R-:W2:Y:S04]  /*a690*/  LDL.64 R116, [R1+0x2e8] ;  /* 0x0002e80001747983 */ /* 0x000ea80000100a00 */
[----:B------:R-:W2:Y:S04]  /*a6a0*/  LDL.64 R90, [R1+0x328] ;  /* 0x00032800015a7983 */ /* 0x000ea80000100a00 */
[----:B------:R0:W2:Y:S04]  /*a6b0*/  LDG.E.U16 R219, desc[UR10][R48.64] ;  /* 0x0000000a30db7981 */ /* 0x0000a8000c1e1500 */
[----:B------:R-:W2:Y:S04]  /*a6c0*/  LDG.E.U16 R211, desc[UR10][R50.64] ;  /* 0x0000000a32d37981 */ /* 0x000ea8000c1e1500 */
[----:B------:R-:W2:Y:S01]  /*a6d0*/  LDL.64 R114, [R1+0x2e0] ;  /* 0x0002e00001727983 */ /* 0x000ea20000100a00 */
[----:B0-----:R-:W-:-:S03]  /*a6e0*/  IMAD.WIDE R48, R11, 0x2, R96 ;  /* 0x000000020b307825 */ /* 0x001fc600078e0260 */
[----:B------:R-:W2:Y:S04]  /*a6f0*/  LDL.64 R96, [R1+0x300] ;  /* 0x0003000001607983 */ /* 0x000ea80000100a00 */
[----:B------:R3:W2:Y:S02]  /*a700*/  LDG.E.U16 R209, desc[UR10][R48.64] ;  /* 0x0000000a30d17981 */ /* 0x0006a4000c1e1500 */
[C---:B---3--:R-:W-:Y:S02]  /*a710*/  IMAD.WIDE R48, R11.reuse, 0x2, R106 ;  /* 0x000000020b307825 */ /* 0x048fe400078e026a */
[----:B------:R-:W3:Y:S02]  /*a720*/  LDL.64 R106, [R1+0x2d8] ;  /* 0x0002d800016a7983 */ /* 0x000ee40000100a00 */
[----:B------:R-:W-:-:S02]  /*a730*/  IMAD.WIDE R46, R11, 0x2, R112 ;  /* 0x000000020b2e7825 */ /* 0x000fc400078e0270 */
[----:B------:R-:W3:Y:S02]  /*a740*/  LDG.E.U16 R199, desc[UR10][R48.64] ;  /* 0x0000000a30c77981 */ /* 0x000ee4000c1e1500 */
[C---:B------:R-:W-:Y:S02]  /*a750*/  IMAD.WIDE R54, R11.reuse, 0x2, R100 ;  /* 0x000000020b367825 */ /* 0x040fe400078e0264 */
[----:B------:R-:W3:Y:S02]  /*a760*/  LDL.64 R100, [R1+0x2f8] ;  /* 0x0002f80001647983 */ /* 0x000ee40000100a00 */
[C---:B------:R-:W-:Y:S02]  /*a770*/  IMAD.WIDE R88, R11.reuse, 0x2, R110 ;  /* 0x000000020b587825 */ /* 0x040fe400078e026e */
[----:B------:R-:W3:Y:S02]  /*a780*/  LDG.E.U16 R207, desc[UR10][R46.64] ;  /* 0x0000000a2ecf7981 */ /* 0x000ee4000c1e1500 */
[----:B------:R-:W-:-:S02]  /*a790*/  IMAD.WIDE R50, R11, 0x2, R94 ;  /* 0x000000020b327825 */ /* 0x000fc400078e025e */
[----:B------:R-:W3:Y:S04]  /*a7a0*/  LDL.64 R94, [R1+0x2f0] ;  /* 0x0002f000015e7983 */ /* 0x000ee80000100a00 */
[----:B------:R4:W3:Y:S04]  /*a7b0*/  LDG.E.U16 R205, desc[UR10][R88.64] ;  /* 0x0000000a58cd7981 */ /* 0x0008e8000c1e1500 */
[----:B------:R0:W3:Y:S04]  /*a7c0*/  LDG.E.U16 R201, desc[UR10][R50.64] ;  /* 0x0000000a32c97981 */ /* 0x0000e8000c1e1500 */
[----:B------:R1:W3:Y:S04]  /*a7d0*/  LDG.E.U16 R203, desc[UR10][R54.64] ;  /* 0x0000000a36cb7981 */ /* 0x0002e8000c1e1500 */
[----:B------:R-:W3:Y:S04]  /*a7e0*/  LDL.64 R110, [R1+0x2a8] ;  /* 0x0002a800016e7983 */ /* 0x000ee80000100a00 */
[----:B------:R-:W3:Y:S01]  /*a7f0*/  LDL.64 R112, [R1+0x2b8] ;  /* 0x0002b80001707983 */ /* 0x000ee20000100a00 */
[----:B----4-:R-:W-:-:S03]  /*a800*/  IMAD.WIDE R88, R11, 0x2, R108 ;  /* 0x000000020b587825 */ /* 0x010fc600078e026c */
[----:B------:R-:W4:Y:S04]  /*a810*/  LDL.64 R108, [R1+0x2c8] ;  /* 0x0002c800016c7983 */ /* 0x000f280000100a00 */
[----:B------:R-:W4:Y:S01]  /*a820*/  LDG.E.U16 R195, desc[UR10][R88.64] ;  /* 0x0000000a58c37981 */ /* 0x000f22000c1e1500 */
[----:B0-----:R-:W-:-:S03]  /*a830*/  IMAD.WIDE R50, R11, 0x2, R104 ;  /* 0x000000020b327825 */ /* 0x001fc600078e0268 */
[----:B------:R-:W4:Y:S01]  /*a840*/  LDL.64 R104, [R1+0x2b0] ;  /* 0x0002b00001687983 */ /* 0x000f220000100a00 */
[----:B------:R-:W-:-:S03]  /*a850*/  IMAD.WIDE R48, R11, 0x2, R98 ;  /* 0x000000020b307825 */ /* 0x000fc600078e0262 */
[----:B------:R-:W4:Y:S01]  /*a860*/  LDL.64 R98, [R1+0x298] ;  /* 0x0002980001627983 */ /* 0x000f220000100a00 */
[----:B-1----:R-:W-:-:S03]  /*a870*/  IMAD.WIDE R54, R11, 0x2, R102 ;  /* 0x000000020b367825 */ /* 0x002fc600078e0266 */
[----:B------:R-:W4:Y:S04]  /*a880*/  LDL.64 R102, [R1+0x2c0] ;  /* 0x0002c00001667983 */ /* 0x000f280000100a00 */
[----:B------:R-:W4:Y:S04]  /*a890*/  LDG.E.U16 R191, desc[UR10][R50.64] ;  /* 0x0000000a32bf7981 */ /* 0x000f28000c1e1500 */
[----:B------:R-:W4:Y:S04]  /*a8a0*/  LDG.E.U16 R193, desc[UR10][R54.64] ;  /* 0x0000000a36c17981 */ /* 0x000f28000c1e1500 */
[----:B------:R-:W4:Y:S01]  /*a8b0*/  LDG.E.U16 R189, desc[UR10][R48.64] ;  /* 0x0000000a30bd7981 */ /* 0x000f22000c1e1500 */
[----:B--2---:R-:W-:-:S03]  /*a8c0*/  IMAD.WIDE R46, R11, 0x2, R90 ;  /* 0x000000020b2e7825 */ /* 0x004fc600078e025a */
[----:B------:R-:W2:Y:S04]  /*a8d0*/  LDL.64 R90, [R1+0x2d0] ;  /* 0x0002d000015a7983 */ /* 0x000ea80000100a00 */
[----:B------:R0:W2:Y:S02]  /*a8e0*/  LDG.E.U16 R197, desc[UR10][R46.64] ;  /* 0x0000000a2ec57981 */ /* 0x0000a4000c1e1500 */
[C---:B0-----:R-:W-:Y:S02]  /*a8f0*/  IMAD.WIDE R46, R11.reuse, 0x2, R96 ;  /* 0x000000020b2e7825 */ /* 0x041fe400078e0260 */
[----:B------:R-:W2:Y:S04]  /*a900*/  LDL.64 R96, [R1+0x2a0] ;  /* 0x0002a00001607983 */ /* 0x000ea80000100a00 */
[----:B------:R3:W2:Y:S02]  /*a910*/  LDG.E.U16 R187, desc[UR10][R46.64] ;  /* 0x0000000a2ebb7981 */ /* 0x0006a4000c1e1500 */
[----:B---3--:R-:W-:-:S02]  /*a920*/  IMAD.WIDE R46, R11, 0x2, R106 ;  /* 0x000000020b2e7825 */ /* 0x008fc400078e026a */
[----:B------:R-:W3:Y:S02]  /*a930*/  LDL.64 R106, [R1+0x280] ;  /* 0x00028000016a7983 */ /* 0x000ee40000100a00 */
[C---:B------:R-:W-:Y:S02]  /*a940*/  IMAD.WIDE R50, R11.reuse, 0x2, R116 ;  /* 0x000000020b327825 */ /* 0x040fe400078e0274 */
[----:B------:R-:W3:Y:S02]  /*a950*/  LDL.64 R116, [R1+0x248] ;  /* 0x0002480001747983 */ /* 0x000ee40000100a00 */
[C---:B------:R-:W-:Y:S02]  /*a960*/  IMAD.WIDE R88, R11.reuse, 0x2, R100 ;  /* 0x000000020b587825 */ /* 0x040fe400078e0264 */
[----:B------:R4:W3:Y:S04]  /*a970*/  LDG.E.U16 R181, desc[UR10][R50.64] ;  /* 0x0000000a32b57981 */ /* 0x0008e8000c1e1500 */
[----:B------:R-:W3:Y:S01]  /*a980*/  LDG.E.U16 R185, desc[UR10][R88.64] ;  /* 0x0000000a58b97981 */ /* 0x000ee2000c1e1500 */
[----:B------:R-:W-:-:S03]  /*a990*/  IMAD.WIDE R54, R11, 0x2, R94 ;  /* 0x000000020b367825 */ /* 0x000fc600078e025e */
[----:B------:R-:W3:Y:S01]  /*a9a0*/  LDL.64 R94, [R1+0x288] ;  /* 0x00028800015e7983 */ /* 0x000ee20000100a00 */
[----:B------:R-:W-:-:S03]  /*a9b0*/  IMAD.WIDE R48, R11, 0x2, R114 ;  /* 0x000000020b307825 */ /* 0x000fc600078e0272 */
[----:B------:R-:W3:Y:S04]  /*a9c0*/  LDL.64 R100, [R1+0x290] ;  /* 0x0002900001647983 */ /* 0x000ee80000100a00 */
[----:B------:R0:W3:Y:S04]  /*a9d0*/  LDG.E.U16 R183, desc[UR10][R54.64] ;  /* 0x0000000a36b77981 */ /* 0x0000e8000c1e1500 */
[----:B------:R1:W3:Y:S04]  /*a9e0*/  LDG.E.U16 R180, desc[UR10][R48.64] ;  /* 0x0000000a30b47981 */ /* 0x0002e8000c1e1500 */
[----:B------:R-:W3:Y:S01]  /*a9f0*/  LDG.E.U16 R177, desc[UR10][R46.64] ;  /* 0x0000000a2eb17981 */ /* 0x000ee2000c1e1500 */
[----:B------:R-:W-:-:S03]  /*aa00*/  IMAD.WIDE R178, R11, 0x2, R178 ;  /* 0x000000020bb27825 */ /* 0x000fc600078e02b2 */
[----:B------:R-:W3:Y:S01]  /*aa10*/  LDL.64 R114, [R1+0x230] ;  /* 0x0002300001727983 */ /* 0x000ee20000100a00 */
[----:B----4-:R-:W-:-:S03]  /*aa20*/  IMAD.WIDE R50, R11, 0x2, R108 ;  /* 0x000000020b327825 */ /* 0x010fc600078e026c */
[----:B------:R-:W4:Y:S04]  /*aa30*/  LDL.64 R108, [R1+0x270] ;  /* 0x00027000016c7983 */ /* 0x000f280000100a00 */
[----:B------:R1:W4:Y:S01]  /*aa40*/  LDG.E.U16 R173, desc[UR10][R50.64] ;  /* 0x0000000a32ad7981 */ /* 0x000322000c1e1500 */
[----:B0-----:R-:W-:-:S03]  /*aa50*/  IMAD.WIDE R54, R11, 0x2, R104 ;  /* 0x000000020b367825 */ /* 0x001fc600078e0268 */
[----:B------:R-:W4:Y:S01]  /*aa60*/  LDL.64 R104, [R1+0x260] ;  /* 0x0002600001687983 */ /* 0x000f220000100a00 */
[----:B-1----:R-:W-:-:S03]  /*aa70*/  IMAD.WIDE R48, R11, 0x2, R102 ;  /* 0x000000020b307825 */ /* 0x002fc600078e0266 */
[----:B------:R-:W4:Y:S04]  /*aa80*/  LDG.E.U16 R54, desc[UR10][R54.64] ;  /* 0x0000000a36367981 */ /* 0x000f28000c1e1500 */
[----:B------:R-:W4:Y:S01]  /*aa90*/  LDL.64 R102, [R1+0x268] ;  /* 0x0002680001667983 */ /* 0x000f220000100a00 */
[----:B--2---:R-:W-:-:S03]  /*aaa0*/  IMAD.WIDE R88, R11, 0x2, R90 ;  /* 0x000000020b587825 */ /* 0x004fc600078e025a */
[----:B------:R-:W2:Y:S04]  /*aab0*/  LDG.E.U16 R171, desc[UR10][R48.64] ;  /* 0x0000000a30ab7981 */ /* 0x000ea8000c1e1500 */
[----:B------:R-:W2:Y:S04]  /*aac0*/  LDL.64 R90, [R1+0x278] ;  /* 0x00027800015a7983 */ /* 0x000ea80000100a00 */
[----:B------:R0:W2:Y:S01]  /*aad0*/  LDG.E.U16 R175, desc[UR10][R88.64] ;  /* 0x0000000a58af7981 */ /* 0x0000a2000c1e1500 */
[----:B------:R-:W-:-:S03]  /*aae0*/  IMAD.WIDE R50, R11, 0x2, R96 ;  /* 0x000000020b327825 */ /* 0x000fc600078e0260 */
[----:B------:R-:W2:Y:S01]  /*aaf0*/  LDL.64 R96, [R1+0x258] ;  /* 0x0002580001607983 */ /* 0x000ea20000100a00 */
[----:B0-----:R-:W-:-:S03]  /*ab00*/  IMAD.WIDE R88, R11, 0x2, R110 ;  /* 0x000000020b587825 */ /* 0x001fc600078e026e */
[----:B------:R3:W2:Y:S01]  /*ab10*/  LDG.E.U16 R119, desc[UR10][R50.64] ;  /* 0x0000000a32777981 */ /* 0x0006a2000c1e1500 */
[----:B------:R-:W-:-:S03]  /*ab20*/  IMAD.WIDE R110, R11, 0x2, R98 ;  /* 0x000000020b6e7825 */ /* 0x000fc600078e0262 */
[----:B------:R-:W2:Y:S01]  /*ab30*/  LDL.64 R98, [R1+0x250] ;  /* 0x0002500001627983 */ /* 0x000ea20000100a00 */
[----:B------:R-:W-:-:S03]  /*ab40*/  IMAD.WIDE R46, R11, 0x2, R112 ;  /* 0x000000020b2e7825 */ /* 0x000fc600078e0270 */
[----:B------:R-:W2:Y:S04]  /*ab50*/  LDG.E.U16 R110, desc[UR10][R110.64] ;  /* 0x0000000a6e6e7981 */ /* 0x000ea8000c1e1500 */
[----:B------:R0:W2:Y:S01]  /*ab60*/  LDG.E.U16 R169, desc[UR10][R46.64] ;  /* 0x0000000a2ea97981 */ /* 0x0000a2000c1e1500 */
[----:B------:R-:W-:-:S03]  /*ab70*/  IMAD.WIDE R158, R11, 0x2, R158 ;  /* 0x000000020b9e7825 */ /* 0x000fc600078e029e */
[----:B------:R-:W2:Y:S04]  /*ab80*/  LDG.E.U16 R112, desc[UR10][R160.64] ;  /* 0x0000000aa0707981 */ /* 0x000ea8000c1e1500 */
[----:B------:R-:W2:Y:S01]  /*ab90*/  LDL.64 R160, [R1+0x178] ;  /* 0x0001780001a07983 */ /* 0x000ea20000100a00 */
[----:B---3--:R-:W-:-:S03]  /*aba0*/  IMAD.WIDE R50, R11, 0x2, R106 ;  /* 0x000000020b327825 */ /* 0x008fc600078e026a */
[----:B------:R-:W3:Y:S04]  /*abb0*/  LDL.64 R106, [R1+0x240] ;  /* 0x00024000016a7983 */ /* 0x000ee80000100a00 */
[----:B------:R-:W3:Y:S01]  /*abc0*/  LDG.E.U16 R51, desc[UR10][R50.64] ;  /* 0x0000000a32337981 */ /* 0x000ee2000c1e1500 */
[----:B0-----:R-:W-:-:S03]  /*abd0*/  IMAD.WIDE R46, R11, 0x2, R94 ;  /* 0x000000020b2e7825 */ /* 0x001fc600078e025e */
[----:B------:R4:W3:Y:S01]  /*abe0*/  LDG.E.U16 R95, desc[UR10][R88.64] ;  /* 0x0000000a585f7981 */ /* 0x0008e2000c1e1500 */
[----:B------:R-:W-:-:S03]  /*abf0*/  IMAD.WIDE R48, R11, 0x2, R100 ;  /* 0x000000020b307825 */ /* 0x000fc600078e0264 */
[----:B------:R0:W3:Y:S04]  /*ac00*/  LDG.E.U16 R92, desc[UR10][R46.64] ;  /* 0x0000000a2e5c7981 */ /* 0x0000e8000c1e1500 */
[----:B------:R1:W3:Y:S01]  /*ac10*/  LDG.E.U16 R101, desc[UR10][R48.64] ;  /* 0x0000000a30657981 */ /* 0x0002e2000c1e1500 */
[----:B----4-:R-:W-:-:S03]  /*ac20*/  IMAD.WIDE R88, R11, 0x2, R108 ;  /* 0x000000020b587825 */ /* 0x010fc600078e026c */
[----:B------:R-:W4:Y:S01]  /*ac30*/  LDL.64 R108, [R1+0x238] ;  /* 0x00023800016c7983 */ /* 0x000f220000100a00 */
[----:B0-----:R-:W-:-:S03]  /*ac40*/  IMAD.WIDE R46, R11, 0x2, R104 ;  /* 0x000000020b2e7825 */ /* 0x001fc600078e0268 */
[----:B------:R0:W4:Y:S04]  /*ac50*/  LDG.E.U16 R105, desc[UR10][R88.64] ;  /* 0x0000000a58697981 */ /* 0x000128000c1e1500 */
[----:B------:R-:W4:Y:S04]  /*ac60*/  LDG.E.U16 R118, desc[UR10][R46.64] ;  /* 0x0000000a2e767981 */ /* 0x000f28000c1e1500 */
[----:B------:R-:W4:Y:S01]  /*ac70*/  LDG.E.U16 R104, desc[UR10][R178.64] ;  /* 0x0000000ab2687981 */ /* 0x000f22000c1e1500 */
[----:B-1----:R-:W-:-:S03]  /*ac80*/  IMAD.WIDE R48, R11, 0x2, R102 ;  /* 0x000000020b307825 */ /* 0x002fc600078e0266 */
[----:B------:R-:W4:Y:S01]  /*ac90*/  LDL.64 R102, [R1+0x228] ;  /* 0x0002280001667983 */ /* 0x000f220000100a00 */
[----:B0-----:R-:W-:-:S03]  /*aca0*/  IMAD.WIDE R88, R11, 0x2, R116 ;  /* 0x000000020b587825 */ /* 0x001fc600078e0274 */
[----:B------:R-:W4:Y:S04]  /*acb0*/  LDL.64 R116, [R1+0x210] ;  /* 0x0002100001747983 */ /* 0x000f280000100a00 */
[----:B------:R-:W4:Y:S04]  /*acc0*/  LDG.E.U16 R113, desc[UR10][R48.64] ;  /* 0x0000000a30717981 */ /* 0x000f28000c1e1500 */
[----:B------:R-:W4:Y:S01]  /*acd0*/  LDL.64 R178, [R1+0x168] ;  /* 0x0001680001b27983 */ /* 0x000f220000100a00 */
[----:B--2---:R-:W-:-:S05]  /*ace0*/  IMAD.WIDE R90, R11, 0x2, R90 ;  /* 0x000000020b5a7825 */ /* 0x004fca00078e025a */
[----:B------:R0:W2:Y:S02]  /*acf0*/  LDG.E.U16 R94, desc[UR10][R90.64] ;  /* 0x0000000a5a5e7981 */ /* 0x0000a4000c1e1500 */
[C---:B0-----:R-:W-:Y:S02]  /*ad00*/  IMAD.WIDE R90, R11.reuse, 0x2, R98 ;  /* 0x000000020b5a7825 */ /* 0x041fe400078e0262 */
[----:B------:R-:W2:Y:S04]  /*ad10*/  LDL.64 R98, [R1+0x220] ;  /* 0x0002200001627983 */ /* 0x000ea80000100a00 */
[----:B------:R-:W2:Y:S04]  /*ad20*/  LDG.E.U16 R100, desc[UR10][R90.64] ;  /* 0x0000000a5a647981 */ /* 0x000ea8000c1e1500 */
[----:B------:R0:W2:Y:S01]  /*ad30*/  LDG.E.U16 R91, desc[UR10][R88.64] ;  /* 0x0000000a585b7981 */ /* 0x0000a2000c1e1500 */
[----:B---3--:R-:W-:-:S03]  /*ad40*/  IMAD.WIDE R48, R11, 0x2, R106 ;  /* 0x000000020b307825 */ /* 0x008fc600078e026a */
[----:B------:R-:W3:Y:S01]  /*ad50*/  LDL.64 R106, [R1+0x200] ;  /* 0x00020000016a7983 */ /* 0x000ee20000100a00 */
[----:B0-----:R-:W-:-:S03]  /*ad60*/  IMAD.WIDE R88, R11, 0x2, R154 ;  /* 0x000000020b587825 */ /* 0x001fc600078e029a */
[----:B------:R-:W3:Y:S01]  /*ad70*/  LDG.E.U16 R50, desc[UR10][R48.64] ;  /* 0x0000000a30327981 */ /* 0x000ee2000c1e1500 */
[----:B------:R-:W-:-:S03]  /*ad80*/  IMAD.WIDE R96, R11, 0x2, R96 ;  /* 0x000000020b607825 */ /* 0x000fc600078e0260 */
[----:B------:R-:W3:Y:S01]  /*ad90*/  LDL.64 R154, [R1+0x1d0] ;  /* 0x0001d000019a7983 */ /* 0x000ee20000100a00 */
[----:B----4-:R-:W-:-:S03]  /*ada0*/  IMAD.WIDE R46, R11, 0x2, R108 ;  /* 0x000000020b2e7825 */ /* 0x010fc600078e026c */
[----:B------:R0:W4:Y:S04]  /*adb0*/  LDG.E.U16 R108, desc[UR10][R88.64] ;  /* 0x0000000a586c7981 */ /* 0x000128000c1e1500 */
[----:B------:R1:W4:Y:S04]  /*adc0*/  LDG.E.U16 R53, desc[UR10][R46.64] ;  /* 0x0000000a2e357981 */ /* 0x000328000c1e1500 */
[----:B------:R1:W4:Y:S01]  /*add0*/  LDG.E.U16 R109, desc[UR10][R96.64] ;  /* 0x0000000a606d7981 */ /* 0x000322000c1e1500 */
[----:B0-----:R-:W-:-:S03]  /*ade0*/  IMAD.WIDE R88, R11, 0x2, R150 ;  /* 0x000000020b587825 */ /* 0x001fc600078e0296 */
[----:B------:R-:W4:Y:S04]  /*adf0*/  LDL.64 R150, [R1+0x1c0] ;  /* 0x0001c00001967983 */ /* 0x000f280000100a00 */
[----:B------:R-:W4:Y:S01]  /*ae00*/  LDG.E.U16 R90, desc[UR10][R88.64] ;  /* 0x0000000a585a7981 */ /* 0x000f22000c1e1500 */
[----:B------:R-:W-:-:S03]  /*ae10*/  IMAD.WIDE R48, R11, 0x2, R116 ;  /* 0x000000020b307825 */ /* 0x000fc600078e0274 */
[----:B------:R-:W4:Y:S01]  /*ae20*/  LDG.E.U16 R116, desc[UR10][R158.64] ;  /* 0x0000000a9e747981 */ /* 0x000f22000c1e1500 */
[----:B--2---:R-:W-:-:S03]  /*ae30*/  IMAD.WIDE R98, R11, 0x2, R98 ;  /* 0x000000020b627825 */ /* 0x004fc600078e0262 */
[----:B------:R-:W2:Y:S04]  /*ae40*/  LDL.64 R158, [R1+0x1a8] ;  /* 0x0001a800019e7983 */ /* 0x000ea80000100a00 */
[----:B------:R-:W2:Y:S01]  /*ae50*/  LDG.E.U16 R117, desc[UR10][R98.64] ;  /* 0x0000000a62757981 */ /* 0x000ea2000c1e1500 */
[----:B-1----:R-:W-:-:S03]  /*ae60*/  IMAD.WIDE R46, R11, 0x2, R102 ;  /* 0x000000020b2e7825 */ /* 0x002fc600078e0266 */
[----:B------:R-:W2:Y:S04]  /*ae70*/  LDL.64 R88, [R1+0x1c8] ;  /* 0x0001c80001587983 */ /* 0x000ea80000100a00 */
[----:B------:R-:W2:Y:S04]  /*ae80*/  LDG.E.U16 R46, desc[UR10][R46.64] ;  /* 0x0000000a2e2e7981 */ /* 0x000ea8000c1e1500 */
[----:B------:R3:W2:Y:S01]  /*ae90*/  LDG.E.U16 R99, desc[UR10][R48.64] ;  /* 0x0000000a30637981 */ /* 0x0006a2000c1e1500 */
[----:B------:R-:W-:-:S03]  /*aea0*/  IMAD.WIDE R96, R11, 0x2, R114 ;  /* 0x000000020b607825 */ /* 0x000fc600078e0272 */
[----:B------:R-:W2:Y:S04]  /*aeb0*/  LDL.64 R114, [R1+0x1e8] ;  /* 0x0001e80001727983 */ /* 0x000ea80000100a00 */
[----:B------:R-:W2:Y:S04]  /*aec0*/  LDL.64 R102, [R1+0x1f8] ;  /* 0x0001f80001667983 */ /* 0x000ea80000100a00 */
[----:B------:R-:W2:Y:S01]  /*aed0*/  LDG.E.U16 R96, desc[UR10][R96.64] ;  /* 0x0000000a60607981 */ /* 0x000ea2000c1e1500 */
[----:B---3--:R-:W-:-:S03]  /*aee0*/  IMAD.WIDE R48, R11, 0x2, R106 ;  /* 0x000000020b307825 */ /* 0x008fc600078e026a */
[----:B------:R-:W3:Y:S04]  /*aef0*/  LDL.64 R106, [R1+0x1d8] ;  /* 0x0001d800016a7983 */ /* 0x000ee80000100a00 */
[----:B------:R-:W2:Y:S01]  /*af00*/  LDG.E.U16 R49, desc[UR10][R48.64] ;  /* 0x0000000a30317981 */ /* 0x000ea2000c1e1500 */
[----:B----4-:R-:W-:-:S05]  /*af10*/  IMAD.WIDE R150, R11, 0x2, R150 ;  /* 0x000000020b967825 */ /* 0x010fca00078e0296 */
[----:B------:R0:W4:Y:S02]  /*af20*/  LDG.E.U16 R48, desc[UR10][R150.64] ;  /* 0x0000000a96307981 */ /* 0x000124000c1e1500 */
[C---:B0-----:R-:W-:Y:S02]  /*af30*/  IMAD.WIDE R150, R11.reuse, 0x2, R234 ;  /* 0x000000020b967825 */ /* 0x041fe400078e02ea */
[----:B------:R-:W2:Y:S02]  /*af40*/  LDL.64 R234, [R1+0x150] ;  /* 0x0001500001ea7983 */ /* 0x000ea40000100a00 */
[----:B---3--:R-:W-:-:S06]  /*af50*/  IMAD.WIDE R106, R11, 0x2, R106 ;  /* 0x000000020b6a7825 */ /* 0x008fcc00078e026a */
[----:B------:R-:W3:Y:S04]  /*af60*/  LDG.E.U16 R107, desc[UR10][R106.64] ;  /* 0x0000000a6a6b7981 */ /* 0x000ee8000c1e1500 */
[----:B------:R0:W2:Y:S04]  /*af70*/  LDG.E.U16 R106, desc[UR10][R150.64] ;  /* 0x0000000a966a7981 */ /* 0x0000a8000c1e1500 */
[----:B------:R-:W0:Y:S02]  /*af80*/  LDL.64 R150, [R1+0x180] ;  /* 0x0001800001967983 */ /* 0x000e240000100a00 */
[----:B0-----:R-:W-:-:S05]  /*af90*/  IMAD.WIDE R150, R11, 0x2, R150 ;  /* 0x000000020b967825 */ /* 0x001fca00078e0296 */
[----:B------:R0:W3:Y:S02]  /*afa0*/  LDG.E.U16 R47, desc[UR10][R150.64] ;  /* 0x0000000a962f7981 */ /* 0x0000e4000c1e1500 */
[C---:B0-----:R-:W-:Y:S02]  /*afb0*/  IMAD.WIDE R150, R11.reuse, 0x2, R178 ;  /* 0x000000020b967825 */ /* 0x041fe400078e02b2 */
[----:B------:R-:W3:Y:S04]  /*afc0*/  LDL.64 R178, [R1+0x38] ;  /* 0x0000380001b27983 */ /* 0x000ee80000100a00 */
[----:B------:R2:W3:Y:S02]  /*afd0*/  LDG.E.U16 R111, desc[UR10][R150.64] ;  /* 0x0000000a966f7981 */ /* 0x0004e4000c1e1500 */
[----:B--2---:R-:W-:-:S02]  /*afe0*/  IMAD.WIDE R150, R11, 0x2, R234 ;  /* 0x000000020b967825 */ /* 0x004fc400078e02ea */
[----:B------:R-:W2:Y:S04]  /*aff0*/  LDL.64 R234, [R1+0xf0] ;  /* 0x0000f00001ea7983 */ /* 0x000ea80000100a00 */
[----:B------:R0:W2:Y:S04]  /*b000*/  LDG.E.U16 R165, desc[UR10][R150.64] ;  /* 0x0000000a96a57981 */ /* 0x0000a8000c1e1500 */
[----:B------:R-:W0:Y:S01]  /*b010*/  LDL.64 R150, [R1+0x148] ;  /* 0x0001480001967983 */ /* 0x000e220000100a00 */
[----:B------:R-:W-:-:S05]  /*b020*/  IMAD.WIDE R158, R11, 0x2, R158 ;  /* 0x000000020b9e7825 */ /* 0x000fca00078e029e */
[----:B------:R-:W2:Y:S04]  /*b030*/  LDG.E.U16 R55, desc[UR10][R158.64] ;  /* 0x0000000a9e377981 */ /* 0x000ea8000c1e1500 */
[----:B------:R-:W2:Y:S01]  /*b040*/  LDL.64 R158, [R1+0x190] ;  /* 0x00019000019e7983 */ /* 0x000ea20000100a00 */
[----:B------:R-:W-:-:S04]  /*b050*/  IMAD.WIDE R154, R11, 0x2, R154 ;  /* 0x000000020b9a7825 */ /* 0x000fc800078e029a */
[C---:B------:R-:W-:Y:S01]  /*b060*/  IMAD.WIDE R114, R11.reuse, 0x2, R114 ;  /* 0x000000020b727825 */ /* 0x040fe200078e0272 */
[----:B------:R1:W2:Y:S05]  /*b070*/  LDG.E.U16 R98, desc[UR10][R154.64] ;  /* 0x0000000a9a627981 */ /* 0x0002aa000c1e1500 */
[----:B------:R-:W2:Y:S01]  /*b080*/  LDG.E.U16 R114, desc[UR10][R114.64] ;  /* 0x0000000a72727981 */ /* 0x000ea2000c1e1500 */
[----:B0-----:R-:W-:-:S05]  /*b090*/  IMAD.WIDE R150, R11, 0x2, R150 ;  /* 0x000000020b967825 */ /* 0x001fca00078e0296 */
[----:B------:R-:W3:Y:S04]  /*b0a0*/  LDG.E.U16 R168, desc[UR10][R150.64] ;  /* 0x0000000a96a87981 */ /* 0x000ee8000c1e1500 */
[----:B------:R-:W3:Y:S01]  /*b0b0*/  LDL.64 R150, [R1+0xb8] ;  /* 0x0000b80001967983 */ /* 0x000ee20000100a00 */
[----:B-1----:R-:W-:-:S03]  /*b0c0*/  IMAD.WIDE R154, R11, 0x2, R238 ;  /* 0x000000020b9a7825 */ /* 0x002fc600078e02ee */
[----:B------:R-:W4:Y:S04]  /*b0d0*/  LDL.64 R238, [R1+0x158] ;  /* 0x0001580001ee7983 */ /* 0x000f280000100a00 */
[----:B------:R-:W4:Y:S04]  /*b0e0*/  LDG.E.U16 R115, desc[UR10][R154.64] ;  /* 0x0000000a9a737981 */ /* 0x000f28000c1e1500 */
[----:B------:R-:W4:Y:S01]  /*b0f0*/  LDL.64 R154, [R1+0x188] ;  /* 0x00018800019a7983 */ /* 0x000f220000100a00 */
[----:B--2---:R-:W-:-:S05]  /*b100*/  IMAD.WIDE R158, R11, 0x2, R158 ;  /* 0x000000020b9e7825 */ /* 0x004fca00078e029e */
[----:B------:R0:W2:Y:S02]  /*b110*/  LDG.E.U16 R97, desc[UR10][R158.64] ;  /* 0x0000000a9e617981 */ /* 0x0000a4000c1e1500 */
[C---:B0-----:R-:W-:Y:S02]  /*b120*/  IMAD.WIDE R158, R11.reuse, 0x2, R160 ;  /* 0x000000020b9e7825 */ /* 0x041fe400078e02a0 */
[----:B------:R-:W2:Y:S02]  /*b130*/  LDL.64 R160, [R1+0xf8] ;  /* 0x0000f80001a07983 */ /* 0x000ea40000100a00 */
[----:B---3--:R-:W-:-:S05]  /*b140*/  IMAD.WIDE R150, R11, 0x2, R150 ;  /* 0x000000020b967825 */ /* 0x008fca00078e0296 */
[----:B------:R-:W3:Y:S04]  /*b150*/  LDG.E.U16 R174, desc[UR10][R150.64] ;  /* 0x0000000a96ae7981 */ /* 0x000ee8000c1e1500 */
[----:B------:R-:W3:Y:S01]  /*b160*/  LDL.64 R150, [R1+0x140] ;  /* 0x0001400001967983 */ /* 0x000ee20000100a00 */
[----:B------:R-:W-:-:S04]  /*b170*/  IMAD.WIDE R88, R11, 0x2, R88 ;  /* 0x000000020b587825 */ /* 0x000fc800078e0258 */
[C---:B----4-:R-:W-:Y:S02]  /*b180*/  IMAD.WIDE R154, R11.reuse, 0x2, R154 ;  /* 0x000000020b9a7825 */ /* 0x050fe400078e029a */
[----:B------:R-:W4:Y:S02]  /*b190*/  LDG.E.U16 R89, desc[UR10][R88.64] ;  /* 0x0000000a58597981 */ /* 0x000f24000c1e1500 */
[----:B------:R-:W-:-:S06]  /*b1a0*/  IMAD.WIDE R102, R11, 0x2, R102 ;  /* 0x000000020b667825 */ /* 0x000fcc00078e0266 */
[----:B------:R-:W4:Y:S04]  /*b1b0*/  LDG.E.U16 R102, desc[UR10][R102.64] ;  /* 0x0000000a66667981 */ /* 0x000f28000c1e1500 */
[----:B------:R-:W4:Y:S04]  /*b1c0*/  LDG.E.U16 R88, desc[UR10][R154.64] ;  /* 0x0000000a9a587981 */ /* 0x000f28000c1e1500 */
[----:B------:R-:W4:Y:S04]  /*b1d0*/  LDG.E.U16 R103, desc[UR10][R158.64] ;  /* 0x0000000a9e677981 */ /* 0x000f28000c1e1500 */
[----:B------:R-:W4:Y:S04]  /*b1e0*/  LDL.64 R154, [R1+0x170] ;  /* 0x00017000019a7983 */ /* 0x000f280000100a00 */
[----:B------:R-:W4:Y:S01]  /*b1f0*/  LDL.64 R158, [R1+0x160] ;  /* 0x00016000019e7983 */ /* 0x000f220000100a00 */
[----:B--2---:R-:W-:-:S05]  /*b200*/  IMAD.WIDE R160, R11, 0x2, R160 ;  /* 0x000000020ba07825 */ /* 0x004fca00078e02a0 */
[----:B------:R0:W2:Y:S02]  /*b210*/  LDG.E.U16 R172, desc[UR10][R160.64] ;  /* 0x0000000aa0ac7981 */ /* 0x0000a4000c1e1500 */
[----:B0-----:R-:W-:-:S04]  /*b220*/  IMAD.WIDE R160, R11, 0x2, R178 ;  /* 0x000000020ba07825 */ /* 0x001fc800078e02b2 */
[C---:B------:R-:W-:Y:S01]  /*b230*/  IMAD.WIDE R156, R11.reuse, 0x2, R156 ;  /* 0x000000020b9c7825 */ /* 0x040fe200078e029c */
[----:B------:R-:W2:Y:S05]  /*b240*/  LDG.E.U16 R178, desc[UR10][R160.64] ;  /* 0x0000000aa0b27981 */ /* 0x000eaa000c1e1500 */
[----:B------:R-:W2:Y:S01]  /*b250*/  LDG.E.U16 R156, desc[UR10][R156.64] ;  /* 0x0000000a9c9c7981 */ /* 0x000ea2000c1e1500 */
[----:B---3--:R-:W-:-:S05]  /*b260*/  IMAD.WIDE R150, R11, 0x2, R150 ;  /* 0x000000020b967825 */ /* 0x008fca00078e0296 */
[----:B------:R-:W3:Y:S04]  /*b270*/  LDG.E.U16 R179, desc[UR10][R150.64] ;  /* 0x0000000a96b37981 */ /* 0x000ee8000c1e1500 */
[----:B------:R-:W2:Y:S01]  /*b280*/  LDL.64 R150, [R1+0xb0] ;  /* 0x0000b00001967983 */ /* 0x000ea20000100a00 */
[----:B----4-:R-:W-:-:S05]  /*b290*/  IMAD.WIDE R154, R11, 0x2, R154 ;  /* 0x000000020b9a7825 */ /* 0x010fca00078e029a */
[----:B------:R0:W4:Y:S01]  /*b2a0*/  LDG.E.U16 R157, desc[UR10][R154.64] ;  /* 0x0000000a9a9d7981 */ /* 0x000122000c1e1500 */
[----:B------:R-:W-:-:S06]  /*b2b0*/  IMAD.WIDE R158, R11, 0x2, R158 ;  /* 0x000000020b9e7825 */ /* 0x000fcc00078e029e */
[----:B------:R-:W3:Y:S01]  /*b2c0*/  LDG.E.U16 R158, desc[UR10][R158.64] ;  /* 0x0000000a9e9e7981 */ /* 0x000ee2000c1e1500 */
[----:B0-----:R-:W-:-:S03]  /*b2d0*/  IMAD.WIDE R154, R11, 0x2, R238 ;  /* 0x000000020b9a7825 */ /* 0x001fc600078e02ee */
[----:B------:R-:W3:Y:S04]  /*b2e0*/  LDL.64 R238, [R1+0x130] ;  /* 0x0001300001ee7983 */ /* 0x000ee80000100a00 */
[----:B------:R0:W3:Y:S04]  /*b2f0*/  LDG.E.U16 R159, desc[UR10][R154.64] ;  /* 0x0000000a9a9f7981 */ /* 0x0000e8000c1e1500 */
[----:B------:R-:W0:Y:S01]  /*b300*/  LDL.64 R154, [R1+0x138] ;  /* 0x00013800019a7983 */ /* 0x000e220000100a00 */
[----:B--2---:R-:W-:-:S05]  /*b310*/  IMAD.WIDE R150, R11, 0x2, R150 ;  /* 0x000000020b967825 */ /* 0x004fca00078e0296 */
[----:B------:R1:W2:Y:S04]  /*b320*/  LDG.E.U16 R186, desc[UR10][R150.64] ;  /* 0x0000000a96ba7981 */ /* 0x0002a8000c1e1500 */
[----:B------:R-:W1:Y:S01]  /*b330*/  LDL.64 R150, [R1+0x128] ;  /* 0x0001280001967983 */ /* 0x000e620000100a00 */
[----:B0-----:R-:W-:-:S05]  /*b340*/  IMAD.WIDE R154, R11, 0x2, R154 ;  /* 0x000000020b9a7825 */ /* 0x001fca00078e029a */
[----:B------:R0:W2:Y:S04]  /*b350*/  LDG.E.U16 R170, desc[UR10][R154.64] ;  /* 0x0000000a9aaa7981 */ /* 0x0000a8000c1e1500 */
[----:B------:R-:W0:Y:S01]  /*b360*/  LDL.64 R154, [R1+0x78] ;  /* 0x00007800019a7983 */ /* 0x000e220000100a00 */
[----:B-1----:R-:W-:-:S05]  /*b370*/  IMAD.WIDE R150, R11, 0x2, R150 ;  /* 0x000000020b967825 */ /* 0x002fca00078e0296 */
[----:B------:R-:W2:Y:S04]  /*b380*/  LDG.E.U16 R192, desc[UR10][R150.64] ;  /* 0x0000000a96c07981 */ /* 0x000ea8000c1e1500 */
[----:B------:R-:W2:Y:S01]  /*b390*/  LDL.64 R150, [R1+0xa8] ;  /* 0x0000a80001967983 */ /* 0x000ea20000100a00 */
[----:B------:R-:W-:-:S03]  /*b3a0*/  IMAD.WIDE R160, R11, 0x2, R234 ;  /* 0x000000020ba07825 */ /* 0x000fc600078e02ea */
[----:B------:R-:W4:Y:S04]  /*b3b0*/  LDL.64 R234, [R1+0x28] ;  /* 0x0000280001ea7983 */ /* 0x000f280000100a00 */
[----:B------:R-:W4:Y:S04]  /*b3c0*/  LDG.E.U16 R184, desc[UR10][R160.64] ;  /* 0x0000000aa0b87981 */ /* 0x000f28000c1e1500 */
[----:B------:R-:W4:Y:S01]  /*b3d0*/  LDL.64 R160, [R1+0x30] ;  /* 0x0000300001a07983 */ /* 0x000f220000100a00 */
[----:B0-----:R-:W-:-:S05]  /*b3e0*/  IMAD.WIDE R154, R11, 0x2, R154 ;  /* 0x000000020b9a7825 */ /* 0x001fca00078e029a */
[----:B------:R3:W4:Y:S02]  /*b3f0*/  LDG.E.U16 R176, desc[UR10][R154.64] ;  /* 0x0000000a9ab07981 */ /* 0x000724000c1e1500 */
[C---:B---3--:R-:W-:Y:S02]  /*b400*/  IMAD.WIDE R154, R11.reuse, 0x2, R238 ;  /* 0x000000020b9a7825 */ /* 0x048fe400078e02ee */
[----:B------:R-:W3:Y:S04]  /*b410*/  LDL.64 R238, [R1+0x68] ;  /* 0x0000680001ee7983 */ /* 0x000ee80000100a00 */
[----:B------:R0:W3:Y:S04]  /*b420*/  LDG.E.U16 R182, desc[UR10][R154.64] ;  /* 0x0000000a9ab67981 */ /* 0x0000e8000c1e1500 */
[----:B------:R-:W0:Y:S01]  /*b430*/  LDL.64 R154, [R1+0x70] ;  /* 0x00007000019a7983 */ /* 0x000e220000100a00 */
[----:B--2---:R-:W-:-:S05]  /*b440*/  IMAD.WIDE R150, R11, 0x2, R150 ;  /* 0x000000020b967825 */ /* 0x004fca00078e0296 */
[----:B------:R1:W2:Y:S04]  /*b450*/  LDG.E.U16 R198, desc[UR10][R150.64] ;  /* 0x0000000a96c67981 */ /* 0x0002a8000c1e1500 */
[----:B------:R-:W1:Y:S01]  /*b460*/  LDL.64 R150, [R1+0x118] ;  /* 0x0001180001967983 */ /* 0x000e620000100a00 */
[----:B----4-:R-:W-:-:S05]  /*b470*/  IMAD.WIDE R160, R11, 0x2, R160 ;  /* 0x000000020ba07825 */ /* 0x010fca00078e02a0 */
[----:B------:R4:W2:Y:S04]  /*b480*/  LDG.E.U16 R190, desc[UR10][R160.64] ;  /* 0x0000000aa0be7981 */ /* 0x0008a8000c1e1500 */
[----:B------:R-:W4:Y:S01]  /*b490*/  LDL.64 R160, [R1+0xe8] ;  /* 0x0000e80001a07983 */ /* 0x000f220000100a00 */
[----:B0-----:R-:W-:-:S05]  /*b4a0*/  IMAD.WIDE R154, R11, 0x2, R154 ;  /* 0x000000020b9a7825 */ /* 0x001fca00078e029a */
[----:B------:R-:W2:Y:S04]  /*b4b0*/  LDG.E.U16 R188, desc[UR10][R154.64] ;  /* 0x0000000a9abc7981 */ /* 0x000ea8000c1e1500 */
[----:B------:R-:W2:Y:S01]  /*b4c0*/  LDL.64 R154, [R1+0x120] ;  /* 0x00012000019a7983 */ /* 0x000ea20000100a00 */
[----:B-1----:R-:W-:-:S05]  /*b4d0*/  IMAD.WIDE R150, R11, 0x2, R150 ;  /* 0x000000020b967825 */ /* 0x002fca00078e0296 */
[----:B------:R-:W3:Y:S04]  /*b4e0*/  LDG.E.U16 R204, desc[UR10][R150.64] ;  /* 0x0000000a96cc7981 */ /* 0x000ee8000c1e1500 */
[----:B------:R-:W3:Y:S01]  /*b4f0*/  LDL.64 R150, [R1+0x100] ;  /* 0x0001000001967983 */ /* 0x000ee20000100a00 */
[----:B----4-:R-:W-:-:S05]  /*b500*/  IMAD.WIDE R160, R11, 0x2, R160 ;  /* 0x000000020ba07825 */ /* 0x010fca00078e02a0 */
[----:B------:R0:W4:Y:S02]  /*b510*/  LDG.E.U16 R196, desc[UR10][R160.64] ;  /* 0x0000000aa0c47981 */ /* 0x000124000c1e1500 */
[C---:B0-----:R-:W-:Y:S02]  /*b520*/  IMAD.WIDE R160, R11.reuse, 0x2, R234 ;  /* 0x000000020ba07825 */ /* 0x041fe400078e02ea */
[----:B------:R-:W4:Y:S04]  /*b530*/  LDL.64 R234, [R1+0xc0] ;  /* 0x0000c00001ea7983 */ /* 0x000f280000100a00 */
[----:B------:R-:W4:Y:S04]  /*b540*/  LDG.E.U16 R202, desc[UR10][R160.64] ;  /* 0x0000000aa0ca7981 */ /* 0x000f28000c1e1500 */
[----:B------:R-:W4:Y:S01]  /*b550*/  LDL.64 R160, [R1+0x108] ;  /* 0x0001080001a07983 */ /* 0x000f220000100a00 */
[----:B--2---:R-:W-:-:S05]  /*b560*/  IMAD.WIDE R154, R11, 0x2, R154 ;  /* 0x000000020b9a7825 */ /* 0x004fca00078e029a */
[----:B------:R3:W2:Y:S02]  /*b570*/  LDG.E.U16 R194, desc[UR10][R154.64] ;  /* 0x0000000a9ac27981 */ /* 0x0006a4000c1e1500 */
[C---:B---3--:R-:W-:Y:S02]  /*b580*/  IMAD.WIDE R154, R11.reuse, 0x2, R238 ;  /* 0x000000020b9a7825 */ /* 0x048fe400078e02ee */
[----:B------:R-:W3:Y:S04]  /*b590*/  LDL.64 R238, [R1+0xc8] ;  /* 0x0000c80001ee7983 */ /* 0x000ee80000100a00 */
[----:B------:R0:W2:Y:S04]  /*b5a0*/  LDG.E.U16 R200, desc[UR10][R154.64] ;  /* 0x0000000a9ac87981 */ /* 0x0000a8000c1e1500 */
[----:B------:R-:W0:Y:S01]  /*b5b0*/  LDL.64 R154, [R1+0x110] ;  /* 0x00011000019a7983 */ /* 0x000e220000100a00 */
[----:B------:R-:W-:-:S05]  /*b5c0*/  IMAD.WIDE R150, R11, 0x2, R150 ;  /* 0x000000020b967825 */ /* 0x000fca00078e0296 */
        /* <DEDUP_REMOVED lines=37> */
[----:B0-----:R-:W-:-:S04]  /*b820*/  IMAD.WIDE R160, R11, 0x2, R234 ;  /* 0x000000020ba07825 */ /* 0x001fc800078e02ea */
[----:B--2---:R-:W-:-:S05]  /*b830*/  IMAD.WIDE R154, R11, 0x2, R154 ;  /* 0x000000020b9a7825 */ /* 0x004fca00078e029a */
[----:B------:R3:W2:Y:S02]  /*b840*/  LDG.E.U16 R230, desc[UR10][R154.64] ;  /* 0x0000000a9ae67981 */ /* 0x0006a4000c1e1500 */
[C---:B---3--:R-:W-:Y:S02]  /*b850*/  IMAD.WIDE R154, R11.reuse, 0x2, R238 ;  /* 0x000000020b9a7825 */ /* 0x048fe400078e02ee */
[----:B------:R-:W3:Y:S04]  /*b860*/  LDG.E.U16 R238, desc[UR10][R160.64] ;  /* 0x0000000aa0ee7981 */ /* 0x000ee8000c1e1500 */
[----:B------:R0:W2:Y:S04]  /*b870*/  LDG.E.U16 R235, desc[UR10][R154.64] ;  /* 0x0000000a9aeb7981 */ /* 0x0000a8000c1e1500 */
[----:B------:R-:W2:Y:S04]  /*b880*/  LDL.64 R160, [R1+0x10] ;  /* 0x0000100001a07983 */ /* 0x000ea80000100a00 */
[----:B------:R-:W0:Y:S01]  /*b890*/  LDL.64 R154, [R1+0x48] ;  /* 0x00004800019a7983 */ /* 0x000e220000100a00 */
[----:B------:R-:W-:-:S05]  /*b8a0*/  IMAD.WIDE R150, R11, 0x2, R150 ;  /* 0x000000020b967825 */ /* 0x000fca00078e0296 */
[----:B------:R-:W2:Y:S04]  /*b8b0*/  LDG.E.U16 R234, desc[UR10][R150.64] ;  /* 0x0000000a96ea7981 */ /* 0x000ea8000c1e1500 */
[----:B------:R-:W2:Y:S01]  /*b8c0*/  LDL.64 R150, [R1+0x50] ;  /* 0x0000500001967983 */ /* 0x000ea20000100a00 */
[----:B0-----:R-:W-:-:S05]  /*b8d0*/  IMAD.WIDE R154, R11, 0x2, R154 ;  /* 0x000000020b9a7825 */ /* 0x001fca00078e029a */
[----:B------:R0:W3:Y:S04]  /*b8e0*/  LDG.E.U16 R242, desc[UR10][R154.64] ;  /* 0x0000000a9af27981 */ /* 0x0000e8000c1e1500 */
[----:B0-----:R-:W-:Y:S04]  /*b8f0*/  LDS R154, [R167] ;  /* 0x00000000a79a7984 */ /* 0x001fe80000000800 */
[----:B------:R0:W1:Y:S04]  /*b900*/  LDS R155, [R166] ;  /* 0x00000000a69b7984 */ /* 0x0000680000000800 */
[----:B0-----:R-:W3:Y:S01]  /*b910*/  LDL.64 R166, [R1+0x8] ;  /* 0x0000080001a67983 */ /* 0x001ee20000100a00 */
[----:B--2---:R-:W-:-:S05]  /*b920*/  IMAD.WIDE R150, R11, 0x2, R150 ;  /* 0x000000020b967825 */ /* 0x004fca00078e0296 */
[----:B------:R0:W2:Y:S04]  /*b930*/  LDG.E.U16 R239, desc[UR10][R150.64] ;  /* 0x0000000a96ef7981 */ /* 0x0000a8000c1e1500 */
[----:B------:R-:W0:Y:S01]  /*b940*/  LDL.64 R150, [R1+0x40] ;  /* 0x0000400001967983 */ /* 0x000e220000100a00 */
[----:B------:R-:W-:-:S06]  /*b950*/  IMAD.WIDE R160, R11, 0x2, R160 ;  /* 0x000000020ba07825 */ /* 0x000fcc00078e02a0 */
[----:B------:R-:W2:Y:S01]  /*b960*/  LDG.E.U16 R160, desc[UR10][R160.64] ;  /* 0x0000000aa0a07981 */ /* 0x000ea2000c1e1500 */
[----:B0-----:R-:W-:-:S05]  /*b970*/  IMAD.WIDE R150, R11, 0x2, R150 ;  /* 0x000000020b967825 */ /* 0x001fca00078e0296 */
[----:B------:R3:W2:Y:S02]  /*b980*/  LDG.E.U16 R161, desc[UR10][R150.64] ;  /* 0x0000000a96a17981 */ /* 0x0006a4000c1e1500 */
[----:B---3--:R-:W-:-:S04]  /*b990*/  IMAD.WIDE R150, R11, 0x2, R166 ;  /* 0x000000020b967825 */ /* 0x008fc800078e02a6 */
[----:B------:R-:W-:Y:S02]  /*b9a0*/  FADD R166, -R3, R164 ;  /* 0x000000a403a67221 */ /* 0x000fe40000000100 */
[----:B------:R0:W3:Y:S02]  /*b9b0*/  LDG.E.U16 R164, desc[UR10][R150.64] ;  /* 0x0000000a96a47981 */ /* 0x0000e4000c1e1500 */
[----:B0-----:R-:W-:Y:S02]  /*b9c0*/  FMUL R150, R166, 1.4426950216293334961 ;  /* 0x3fb8aa3ba6967820 */ /* 0x001fe40000400000 */
[----:B------:R-:W2:Y:S01]  /*b9d0*/  LDL.64 R166, [R1] ;  /* 0x0000000001a67983 */ /* 0x000ea20000100a00 */
[----:B------:R-:W-:-:S04]  /*b9e0*/  FADD R151, -R4, R163 ;  /* 0x000000a304977221 */ /* 0x000fc80000000100 */
[----:B------:R-:W-:Y:S01]  /*b9f0*/  FMUL R151, R151, 1.4426950216293334961 ;  /* 0x3fb8aa3b97977820 */ /* 0x000fe20000400000 */
[----:B------:R-:W-:Y:S08]  /*ba00*/  MUFU.EX2 R150, R150 ;  /* 0x0000009600967308 */ /* 0x000ff00000000800 */
[----:B------:R-:W1:Y:S02]  /*ba10*/  MUFU.EX2 R151, R151 ;  /* 0x0000009700977308 */ /* 0x000e640000000800 */
[----:B-1----:R-:W-:-:S02]  /*ba20*/  FFMA2 R152, R152.F32x2.HI_LO, R150.F32x2.HI_LO, R154.F32x2.HI_LO ;  /* 0x0000009698987249 */ /* 0x002fc4000000009a */
[----:B--2---:R-:W-:-:S05]  /*ba30*/  IMAD.WIDE R154, R11, 0x2, R166 ;  /* 0x000000020b9a7825 */ /* 0x004fca00078e02a6 */
[----:B------:R0:W2:Y:S04]  /*ba40*/  LDG.E.U16 R163, desc[UR10][R154.64] ;  /* 0x0000000a9aa37981 */ /* 0x0000a8000c1e1500 */
[----:B0-----:R-:W-:Y:S04]  /*ba50*/  LDS R154, [R251] ;  /* 0x00000000fb9a7984 */ /* 0x001fe80000000800 */
[----:B------:R-:W-:Y:S01]  /*ba60*/  LDS R155, [R162] ;  /* 0x00000000a29b7984 */ /* 0x000fe20000000800 */
[----:B------:R-:W-:Y:S01]  /*ba70*/  SHF.L.U32 R166, R252, 0x1, RZ ;  /* 0x00000001fca67819 */ /* 0x000fe200000006ff */
        /* <DEDUP_REMOVED lines=18> */
[----:B------:R0:W-:Y:S02]  /*bba0*/  STS.U16 [R53+UR6+0x3900], R96 ;  /* 0x0039006035007988 */ /* 0x0001e40008000406 */
[----:B0-----:R-:W0:Y:S01]  /*bbb0*/  S2R R96, SR_TID.X ;  /* 0x0000000000607919 */ /* 0x001e220000002100 */
[----:B------:R-:W-:Y:S01]  /*bbc0*/  LOP3.LUT R94, R166, 0x20, RZ, 0x3c, !PT ;  /* 0x00000020a65e7812 */ /* 0x000fe200078e3cff */
[----:B------:R0:W-:Y:S04]  /*bbd0*/  STS.U16 [R53+UR6+0x2900], R54 ;  /* 0x0029003635007988 */ /* 0x0001e80008000406 */
[----:B------:R-:W-:Y:S04]  /*bbe0*/  STS.U16 [R53+UR6+0x100], R249 ;  /* 0x000100f935007988 */ /* 0x000fe80008000406 */
[----:B------:R-:W-:Y:S04]  /*bbf0*/  STS.U16 [R53+UR6+0x900], R231 ;  /* 0x000900e735007988 */ /* 0x000fe80008000406 */
[----:B------:R-:W-:Y:S04]  /*bc00*/  STS.U16 [R53+UR6+0x1100], R215 ;  /* 0x001100d735007988 */ /* 0x000fe80008000406 */
[----:B------:R-:W-:Y:S04]  /*bc10*/  STS.U16 [R53+UR6+0x1900], R199 ;  /* 0x001900c735007988 */ /* 0x000fe80008000406 */
[----:B------:R-:W-:Y:S04]  /*bc20*/  STS.U16 [R53+UR6+0x2100], R183 ;  /* 0x002100b735007988 */ /* 0x000fe80008000406 */
[----:B------:R-:W-:Y:S01]  /*bc30*/  STS.U16 [R53+UR6+0x3100], R105 ;  /* 0x0031006935007988 */ /* 0x000fe20008000406 */
[----:B0-----:R-:W-:-:S03]  /*bc40*/  LOP3.LUT R54, R96, 0x7, RZ, 0xc0, !PT ;  /* 0x0000000760367812 */ /* 0x001fc600078ec0ff */
[----:B------:R-:W-:Y:S01]  /*bc50*/  STS.U16 [R53+UR6+0x4100], R156 ;  /* 0x0041009c35007988 */ /* 0x000fe20008000406 */
[----:B------:R-:W-:-:S03]  /*bc60*/  IMAD.SHL.U32 R102, R96, 0x2, RZ ;  /* 0x0000000260667824 */ /* 0x000fc600078e00ff */
[----:B------:R-:W-:Y:S04]  /*bc70*/  STS.U16 [R53+UR6+0x4900], R112 ;  /* 0x0049007035007988 */ /* 0x000fe80008000406 */
[----:B------:R-:W-:Y:S04]  /*bc80*/  STS.U16 [R53+UR6+0x5100], R157 ;  /* 0x0051009d35007988 */ /* 0x000fe80008000406 */
[----:B------:R-:W-:Y:S04]  /*bc90*/  STS.U16 [R53+UR6+0x5900], R182 ;  /* 0x005900b635007988 */ /* 0x000fe80008000406 */
[----:B------:R-:W-:Y:S04]  /*bca0*/  STS.U16 [R53+UR6+0x6100], R184 ;  /* 0x006100b835007988 */ /* 0x000fe80008000406 */
[----:B------:R-:W-:Y:S04]  /*bcb0*/  STS.U16 [R53+UR6+0x6900], R186 ;  /* 0x006900ba35007988 */ /* 0x000fe80008000406 */
[----:B------:R-:W-:Y:S04]  /*bcc0*/  STS.U16 [R53+UR6+0x7100], R188 ;  /* 0x007100bc35007988 */ /* 0x000fe80008000406 */
[----:B------:R0:W-:Y:S04]  /*bcd0*/  STS.U16 [R53+UR6+0x7900], R190 ;  /* 0x007900be35007988 */ /* 0x0001e80008000406 */
[----:B------:R1:W-:Y:S01]  /*bce0*/  STS.U16 [R94+UR6+0x4a00], R55 ;  /* 0x004a00375e007988 */ /* 0x0003e20008000406 */
[----:B0-----:R-:W-:-:S03]  /*bcf0*/  LOP3.LUT R53, R96, 0x60, RZ, 0xc0, !PT ;  /* 0x0000006060357812 */ /* 0x001fc600078ec0ff */
[----:B------:R0:W-:Y:S01]  /*bd00*/  STS.U16 [R94+UR6+0x3a00], R46 ;  /* 0x003a002e5e007988 */ /* 0x0001e20008000406 */
[C---:B-1----:R-:W-:Y:S02]  /*bd10*/  SHF.L.U32 R55, R54.reuse, 0x4, RZ ;  /* 0x0000000436377819 */ /* 0x042fe400000006ff */
[----:B------:R-:W-:Y:S02]  /*bd20*/  LEA R54, R54, R53, 0x2 ;  /* 0x0000003536367211 */ /* 0x000fe400078e10ff */
[----:B0-----:R-:W-:Y:S01]  /*bd30*/  LOP3.LUT R46, R55, 0x30, R102, 0x78, !PT ;  /* 0x00000030372e7812 */ /* 0x001fe200078e7866 */
[----:B------:R-:W-:Y:S04]  /*bd40*/  STS.U16 [R94+UR6+0x200], R248 ;  /* 0x000200f85e007988 */ /* 0x000fe80008000406 */
[----:B------:R-:W-:Y:S01]  /*bd50*/  IMAD.U32 R54, R54, 0x40, R46 ;  /* 0x0000004036367824 */ /* 0x000fe200078e002e */
[----:B------:R-:W-:Y:S01]  /*bd60*/  STS.U16 [R94+UR6+0xa00], R229 ;  /* 0x000a00e55e007988 */ /* 0x000fe20008000406 */
[----:B------:R-:W-:-:S03]  /*bd70*/  SHF.L.U32 R46, R96, 0x8, RZ ;  /* 0x00000008602e7819 */ /* 0x000fc600000006ff */
        /* <DEDUP_REMOVED lines=12> */
[----:B------:R-:W-:-:S02]  /*be40*/  LOP3.LUT R55, R55, 0xf00, R46, 0xf8, !PT ;  /* 0x00000f0037377812 */ /* 0x000fc400078ef82e */
[C---:B------:R-:W-:Y:S02]  /*be50*/  LOP3.LUT R46, R166.reuse, 0x30, RZ, 0x3c, !PT ;  /* 0x00000030a62e7812 */ /* 0x040fe400078e3cff */
[----:B------:R-:W-:Y:S02]  /*be60*/  LOP3.LUT R166, R166, 0x40, RZ, 0x3c, !PT ;  /* 0x00000040a6a67812 */ /* 0x000fe400078e3cff */
[----:B0-----:R-:W-:Y:S02]  /*be70*/  SHF.R.U32.HI R94, RZ, 0x1, R53 ;  /* 0x00000001ff5e7819 */ /* 0x001fe40000011635 */
[----:B------:R-:W-:-:S04]  /*be80*/  LOP3.LUT R53, R96, 0x10, RZ, 0xc0, !PT ;  /* 0x0000001060357812 */ /* 0x000fc800078ec0ff */
[----:B------:R-:W-:Y:S01]  /*be90*/  LEA R94, R53, R94, 0x2 ;  /* 0x0000005e355e7211 */ /* 0x000fe200078e10ff */
[----:B------:R-:W-:Y:S01]  /*bea0*/  STS.U16 [R46+UR6+0x300], R247 ;  /* 0x000300f72e007988 */ /* 0x000fe20008000406 */
[C---:B------:R-:W-:Y:S02]  /*beb0*/  LOP3.LUT R53, R55.reuse, 0x10, R96, 0x78, !PT ;  /* 0x0000001037357812 */ /* 0x040fe400078e7860 */
[----:B------:R-:W-:Y:S01]  /*bec0*/  LOP3.LUT R55, R55, R94, RZ, 0x3c, !PT ;  /* 0x0000005e37377212 */ /* 0x000fe200078e3cff */
        /* <DEDUP_REMOVED lines=15> */
[----:B------:R-:W-:-:S03]  /*bfc0*/  F2FP.F16.F32.PACK_AB R44, R45, R44 ;  /* 0x0000002c2d2c723e */ /* 0x000fc600000000ff */
[----:B------:R-:W-:Y:S04]  /*bfd0*/  STS.U16 [R166+UR6+0x400], R246 ;  /* 0x000400f6a6007988 */ /* 0x000fe80008000406 */
[----:B------:R-:W-:Y:S04]  /*bfe0*/  STS.U16 [R166+UR6+0xc00], R225 ;  /* 0x000c00e1a6007988 */ /* 0x000fe80008000406 */
[----:B------:R-:W-:Y:S01]  /*bff0*/  STS.U16 [R166+UR6+0x1400], R209 ;  /* 0x001400d1a6007988 */ /* 0x000fe20008000406 */
[----:B0-----:R-:W-:-:S03]  /*c000*/  F2FP.F16.F32.PACK_AB R46, R40, R43 ;  /* 0x0000002b282e723e */ /* 0x001fc600000000ff */
        /* <DEDUP_REMOVED lines=12> */
[----:B----4-:R-:W-:Y:S01]  /*c0d0*/  STS.U16 [R166+UR6+0x7c00], R232 ;  /* 0x007c00e8a6007988 */ /* 0x010fe20008000406 */
[----:B------:R-:W-:-:S03]  /*c0e0*/  F2FP.F16.F32.PACK_AB R40, R41, R42 ;  /* 0x0000002a2928723e */ /* 0x000fc600000000ff */
[----:B------:R-:W-:Y:S01]  /*c0f0*/  STS.U16 [R93+UR6+0x500], R245 ;  /* 0x000500f55d007988 */ /* 0x000fe20008000406 */
[----:B------:R-:W-:-:S03]  /*c100*/  F2FP.F16.F32.PACK_AB R45, R37, R38 ;  /* 0x00000026252d723e */ /* 0x000fc600000000ff */
[----:B------:R-:W-:Y:S01]  /*c110*/  STS.U16 [R93+UR6+0xd00], R223 ;  /* 0x000d00df5d007988 */ /* 0x000fe20008000406 */
[----:B------:R-:W-:-:S03]  /*c120*/  VIADD R55, R55, UR6 ;  /* 0x0000000637377c36 */ /* 0x000fc60008000000 */
        /* <DEDUP_REMOVED lines=14> */
[----:B------:R-:W-:-:S03]  /*c210*/  F2FP.F16.F32.PACK_AB R42, R36, R39 ;  /* 0x00000027242a723e */ /* 0x000fc600000000ff */
[----:B------:R-:W-:Y:S01]  /*c220*/  STS.U16 [R52+UR6+0x600], R244 ;  /* 0x000600f434007988 */ /* 0x000fe20008000406 */
[----:B------:R-:W-:-:S03]  /*c230*/  F2FP.F16.F32.PACK_AB R41, R31, R33 ;  /* 0x000000211f29723e */ /* 0x000fc600000000ff */
[----:B------:R-:W-:Y:S01]  /*c240*/  STS.U16 [R52+UR6+0xe00], R221 ;  /* 0x000e00dd34007988 */ /* 0x000fe20008000406 */
[----:B------:R-:W-:-:S03]  /*c250*/  F2FP.F16.F32.PACK_AB R43, R30, R32 ;  /* 0x000000201e2b723e */ /* 0x000fc600000000ff */
        /* <DEDUP_REMOVED lines=13> */
[----:B---3--:R-:W-:Y:S01]  /*c330*/  STS.U16 [R52+UR6+0x7e00], R164 ;  /* 0x007e00a434007988 */ /* 0x008fe20008000406 */
[----:B------:R-:W-:-:S03]  /*c340*/  F2FP.F16.F32.PACK_AB R32, R21, R29 ;  /* 0x0000001d1520723e */ /* 0x000fc600000000ff */
[----:B------:R0:W-:Y:S01]  /*c350*/  STS.U16 [R16+UR6+0x4f00], R47 ;  /* 0x004f002f10007988 */ /* 0x0001e20008000406 */
[----:B------:R-:W-:Y:S02]  /*c360*/  F2FP.F16.F32.PACK_AB R33, R15, R25 ;  /* 0x000000190f21723e */ /* 0x000fe400000000ff */
[----:B------:R-:W-:Y:S01]  /*c370*/  F2FP.F16.F32.PACK_AB R30, R13, R26 ;  /* 0x0000001a0d1e723e */ /* 0x000fe200000000ff */
[----:B------:R-:W-:Y:S01]  /*c380*/  STS.U16 [R16+UR6+0x700], R243 ;  /* 0x000700f310007988 */ /* 0x000fe20008000406 */
[----:B------:R-:W-:Y:S02]  /*c390*/  F2FP.F16.F32.PACK_AB R29, R20, R23 ;  /* 0x00000017141d723e */ /* 0x000fe400000000ff */
[----:B------:R-:W-:Y:S02]  /*c3a0*/  F2FP.F16.F32.PACK_AB R31, R14, R22 ;  /* 0x000000160e1f723e */ /* 0x000fe400000000ff */
[----:B0-----:R-:W-:Y:S02]  /*c3b0*/  F2FP.F16.F32.PACK_AB R47, R35, R34 ;  /* 0x00000022232f723e */ /* 0x001fe400000000ff */
[----:B------:R-:W-:-:S02]  /*c3c0*/  F2FP.F16.F32.PACK_AB R34, R18, R28 ;  /* 0x0000001c1222723e */ /* 0x000fc400000000ff */
[----:B------:R-:W-:Y:S01]  /*c3d0*/  F2FP.F16.F32.PACK_AB R35, R17, R24 ;  /* 0x000000181123723e */ /* 0x000fe200000000ff */
        /* <DEDUP_REMOVED lines=15> */
[----:B------:R-:W-:Y:S04]  /*c4d0*/  STSM.16.M88.4 [R55+0xa000], R44 ;  /* 0x00a0002c37007844 */ /* 0x000fe80000000200 */
[----:B------:R0:W-:Y:S04]  /*c4e0*/  STSM.16.M88.4 [R55+0xa080], R40 ;  /* 0x00a0802837007844 */ /* 0x0001e80000000200 */
[----:B------:R-:W-:Y:S04]  /*c4f0*/  STSM.16.M88.4 [R55+0xb000], R32 ;  /* 0x00b0002037007844 */ /* 0x000fe80000000200 */
[----:B------:R1:W-:Y:S01]  /*c500*/  STSM.16.M88.4 [R55+0xb080], R28 ;  /* 0x00b0801c37007844 */ /* 0x0003e20000000200 */
[----:B------:R-:W-:Y:S01]  /*c510*/  BAR.SYNC.DEFER_BLOCKING 0x0 ;  /* 0x0000000000007b1d */ /* 0x000fe20000010000 */
[----:B------:R-:W-:Y:S01]  /*c520*/  FADD R96, -R0, R12 ;  /* 0x0000000c00607221 */ /* 0x000fe20000000100 */
[----:B------:R-:W-:-:S03]  /*c530*/  FADD R5, -R2, R5 ;  /* 0x0000000502057221 */ /* 0x000fc60000000100 */
[----:B------:R-:W-:Y:S01]  /*c540*/  FMUL R96, R96, 1.4426950216293334961 ;  /* 0x3fb8aa3b60607820 */ /* 0x000fe20000400000 */
[----:B------:R-:W-:-:S04]  /*c550*/  FMUL R5, R5, 1.4426950216293334961 ;  /* 0x3fb8aa3b05057820 */ /* 0x000fc80000400000 */
[----:B------:R2:W-:Y:S08]  /*c560*/  MUFU.EX2 R97, R5 ;  /* 0x0000000500617308 */ /* 0x0005f00000000800 */
[----:B------:R-:W0:Y:S01]  /*c570*/  MUFU.EX2 R96, R96 ;  /* 0x0000006000607308 */ /* 0x000e220000000800 */
[----:B------:R-:W-:Y:S04]  /*c580*/  LDSM.16.M88.4 R44, [R53+UR6+0xa000] ;  /* 0x00a00006352c783b */ /* 0x000fe80008000200 */
[----:B------:R-:W3:Y:S04]  /*c590*/  LDSM.16.M88.4 R12, [R54+UR6] ;  /* 0x00000006360c783b */ /* 0x000ee80008000200 */
[----:B------:R-:W4:Y:S04]  /*c5a0*/  LDSM.16.M88.4 R24, [R54+UR6+0x2000] ;  /* 0x002000063618783b */ /* 0x000f280008000200 */
[----:B------:R-:W4:Y:S04]  /*c5b0*/  LDSM.16.M88.4 R20, [R54+UR6+0x4000] ;  /* 0x004000063614783b */ /* 0x000f280008000200 */
[----:B------:R-:W4:Y:S04]  /*c5c0*/  LDSM.16.M88.4 R16, [R54+UR6+0x6000] ;  /* 0x006000063610783b */ /* 0x000f280008000200 */
[----:B------:R-:W4:Y:S01]  /*c5d0*/  LDSM.16.M88.4 R32, [R53+UR6+0xb000] ;  /* 0x00b000063520783b */ /* 0x000f220008000200 */
[----:B--2---:R-:W-:Y:S01]  /*c5e0*/  LOP3.LUT R5, R53, 0x20, RZ, 0x3c, !PT ;  /* 0x0000002035057812 */ /* 0x004fe200078e3cff */
[C---:B0-----:R-:W-:Y:S01]  /*c5f0*/  FMUL R40, R96.reuse, R64 ;  /* 0x0000004060287220 */ /* 0x041fe20000400000 */
[C---:B------:R-:W-:Y:S01]  /*c600*/  FMUL R41, R96.reuse, R65 ;  /* 0x0000004160297220 */ /* 0x040fe20000400000 */
[C---:B------:R-:W-:Y:S01]  /*c610*/  FMUL R42, R97.reuse, R66 ;  /* 0x00000042612a7220 */ /* 0x040fe20000400000 */
[C---:B------:R-:W-:Y:S01]  /*c620*/  FMUL R43, R97.reuse, R67 ;  /* 0x00000043612b7220 */ /* 0x040fe20000400000 */
[C---:B------:R-:W-:Y:S01]  /*c630*/  FMUL R36, R96.reuse, R60 ;  /* 0x0000003c60247220 */ /* 0x040fe20000400000 */
[C---:B------:R-:W-:Y:S01]  /*c640*/  FMUL R37, R96.reuse, R61 ;  /* 0x0000003d60257220 */ /* 0x040fe20000400000 */
[C---:B------:R-:W-:Y:S01]  /*c650*/  FMUL R38, R97.reuse, R62 ;  /* 0x0000003e61267220 */ /* 0x040fe20000400000 */
[C---:B------:R-:W-:Y:S01]  /*c660*/  FMUL R39, R97.reuse, R63 ;  /* 0x0000003f61277220 */ /* 0x040fe20000400000 */
[----:B------:R-:W0:Y:S04]  /*c670*/  LDSM.16.M88.4 R64, [R5+UR6+0xa000] ;  /* 0x00a000060540783b */ /* 0x000e280008000200 */
[----:B------:R-:W2:Y:S01]  /*c680*/  LDSM.16.M88.4 R60, [R5+UR6+0xb000] ;  /* 0x00b00006053c783b */ /* 0x000ea20008000200 */
[C---:B-1----:R-:W-:Y:S01]  /*c690*/  FMUL R28, R96.reuse, R84 ;  /* 0x00000054601c7220 */ /* 0x042fe20000400000 */
[C---:B------:R-:W-:Y:S01]  /*c6a0*/  FMUL R29, R96.reuse, R85 ;  /* 0x00000055601d7220 */ /* 0x040fe20000400000 */
[C---:B------:R-:W-:Y:S01]  /*c6b0*/  FMUL R30, R97.reuse, R86 ;  /* 0x00000056611e7220 */ /* 0x040fe20000400000 */
[C---:B------:R-:W-:Y:S01]  /*c6c0*/  FMUL R31, R97.reuse, R87 ;  /* 0x00000057611f7220 */ /* 0x040fe20000400000 */
[C---:B------:R-:W-:Y:S01]  /*c6d0*/  FMUL R56, R96.reuse, R56 ;  /* 0x0000003860387220 */ /* 0x040fe20000400000 */
[----:B------:R-:W-:Y:S01]  /*c6e0*/  FMUL R57, R96, R57 ;  /* 0x0000003960397220 */ /* 0x000fe20000400000 */
[C---:B------:R-:W-:Y:S01]  /*c6f0*/  FMUL R58, R97.reuse, R58 ;  /* 0x0000003a613a7220 */ /* 0x040fe20000400000 */
[----:B------:R-:W-:Y:S01]  /*c700*/  FMUL R59, R97, R59 ;  /* 0x0000003b613b7220 */ /* 0x000fe20000400000 */
[C---:B------:R-:W-:Y:S01]  /*c710*/  FMUL R48, R150.reuse, R72 ;  /* 0x0000004896307220 */ /* 0x040fe20000400000 */
[C---:B------:R-:W-:Y:S01]  /*c720*/  FMUL R49, R150.reuse, R73 ;  /* 0x0000004996317220 */ /* 0x040fe20000400000 */
[C---:B------:R-:W-:Y:S01]  /*c730*/  FMUL R50, R151.reuse, R74 ;  /* 0x0000004a97327220 */ /* 0x040fe20000400000 */
[C---:B------:R-:W-:Y:S01]  /*c740*/  FMUL R51, R151.reuse, R75 ;  /* 0x0000004b97337220 */ /* 0x040fe20000400000 */
[C---:B---3--:R-:W-:Y:S01]  /*c750*/  HMMA.16816.F32 R28, R44.reuse, R12, R28 ;  /* 0x0000000c2c1c723c */ /* 0x048fe2000000181c */
[C---:B------:R-:W-:Y:S01]  /*c760*/  FMUL R72, R150.reuse, R80 ;  /* 0x0000005096487220 */ /* 0x040fe20000400000 */
[C---:B------:R-:W-:Y:S01]  /*c770*/  FMUL R73, R150.reuse, R81 ;  /* 0x0000005196497220 */ /* 0x040fe20000400000 */
[C---:B------:R-:W-:Y:S01]  /*c780*/  FMUL R74, R151.reuse, R82 ;  /* 0x00000052974a7220 */ /* 0x040fe20000400000 */
[C---:B------:R-:W-:Y:S01]  /*c790*/  FMUL R75, R151.reuse, R83 ;  /* 0x00000053974b7220 */ /* 0x040fe20000400000 */
[----:B------:R-:W-:Y:S03]  /*c7a0*/  LDSM.16.M88.4 R100, [R54+UR6+0x6080] ;  /* 0x006080063664783b */ /* 0x000fe60008000200 */
[C---:B----4-:R-:W-:Y:S08]  /*c7b0*/  HMMA.16816.F32 R36, R44.reuse, R24, R36 ;  /* 0x000000182c24723c */ /* 0x050ff00000001824 */
[C---:B------:R-:W-:Y:S08]  /*c7c0*/  HMMA.16816.F32 R40, R44.reuse, R20, R40 ;  /* 0x000000142c28723c */ /* 0x040ff00000001828 */
[----:B------:R-:W-:Y:S01]  /*c7d0*/  HMMA.16816.F32 R44, R44, R16, R56 ;  /* 0x000000102c2c723c */ /* 0x000fe20000001838 */
[C---:B------:R-:W-:Y:S01]  /*c7e0*/  FMUL R56, R150.reuse, R68 ;  /* 0x0000004496387220 */ /* 0x040fe20000400000 */
[C---:B------:R-:W-:Y:S01]  /*c7f0*/  FMUL R57, R150.reuse, R69 ;  /* 0x0000004596397220 */ /* 0x040fe20000400000 */
[C---:B------:R-:W-:Y:S01]  /*c800*/  FMUL R58, R151.reuse, R70 ;  /* 0x00000046973a7220 */ /* 0x040fe20000400000 */
[C---:B------:R-:W-:Y:S01]  /*c810*/  FMUL R59, R151.reuse, R71 ;  /* 0x00000047973b7220 */ /* 0x040fe20000400000 */
[C---:B------:R-:W-:Y:S01]  /*c820*/  FMUL R68, R150.reuse, R76 ;  /* 0x0000004c96447220 */ /* 0x040fe20000400000 */
[----:B------:R-:W-:Y:S01]  /*c830*/  FMUL R69, R150, R77 ;  /* 0x0000004d96457220 */ /* 0x000fe20000400000 */
[C---:B------:R-:W-:Y:S01]  /*c840*/  FMUL R70, R151.reuse, R78 ;  /* 0x0000004e97467220 */ /* 0x040fe20000400000 */
[----:B------:R-:W-:Y:S01]  /*c850*/  FMUL R71, R151, R79 ;  /* 0x0000004f97477220 */ /* 0x000fe20000400000 */
[----:B------:R-:W-:Y:S01]  /*c860*/  HMMA.16816.F32 R48, R32, R12, R48 ;  /* 0x0000000c2030723c */ /* 0x000fe20000001830 */
[----:B------:R-:W-:-:S02]  /*c870*/  LOP3.LUT R12, R53, 0x40, RZ, 0x3c, !PT ;  /* 0x00000040350c7812 */ /* 0x000fc400078e3cff */
[----:B------:R-:W-:-:S03]  /*c880*/  LOP3.LUT R13, R54, 0x40, RZ, 0x3c, !PT ;  /* 0x00000040360d7812 */ /* 0x000fc600078e3cff */
[----:B------:R-:W-:Y:S02]  /*c890*/  LDSM.16.M88.4 R92, [R12+UR6+0xa000] ;  /* 0x00a000060c5c783b */ /* 0x000fe40008000200 */
[C---:B------:R-:W-:Y:S02]  /*c8a0*/  HMMA.16816.F32 R56, R32.reuse, R24, R56 ;  /* 0x000000182038723c */ /* 0x040fe40000001838 */
[----:B------:R-:W1:Y:S04]  /*c8b0*/  LDSM.16.M88.4 R88, [R13+UR6] ;  /* 0x000000060d58783b */ /* 0x000e680008000200 */
[----:B------:R-:W3:Y:S02]  /*c8c0*/  LDSM.16.M88.4 R84, [R13+UR6+0x2000] ;  /* 0x002000060d54783b */ /* 0x000ee40008000200 */
[C---:B------:R-:W-:Y:S02]  /*c8d0*/  HMMA.16816.F32 R68, R32.reuse, R20, R68 ;  /* 0x000000142044723c */ /* 0x040fe40000001844 */
[----:B------:R-:W-:Y:S04]  /*c8e0*/  LDSM.16.M88.4 R76, [R13+UR6+0x6000] ;  /* 0x006000060d4c783b */ /* 0x000fe80008000200 */
[----:B------:R-:W-:Y:S02]  /*c8f0*/  LDSM.16.M88.4 R80, [R12+UR6+0xb000] ;  /* 0x00b000060c50783b */ /* 0x000fe40008000200 */
[----:B------:R-:W-:Y:S02]  /*c900*/  HMMA.16816.F32 R72, R32, R16, R72 ;  /* 0x000000102048723c */ /* 0x000fe40000001848 */
[----:B------:R-:W4:Y:S06]  /*c910*/  LDSM.16.M88.4 R32, [R13+UR6+0x4000] ;  /* 0x004000060d20783b */ /* 0x000f2c0008000200 */
[C---:B0-----:R-:W-:Y:S08]  /*c920*/  HMMA.16816.F32 R28, R64.reuse, R14, R28 ;  /* 0x0000000e401c723c */ /* 0x041ff0000000181c */
[C---:B------:R-:W-:Y:S08]  /*c930*/  HMMA.16816.F32 R36, R64.reuse, R26, R36 ;  /* 0x0000001a4024723c */ /* 0x040ff00000001824 */
[C---:B------:R-:W-:Y:S08]  /*c940*/  HMMA.16816.F32 R40, R64.reuse, R22, R40 ;  /* 0x000000164028723c */ /* 0x040ff00000001828 */
[----:B------:R-:W-:Y:S08]  /*c950*/  HMMA.16816.F32 R44, R64, R18, R44 ;  /* 0x00000012402c723c */ /* 0x000ff0000000182c */
[----:B--2---:R-:W-:Y:S01]  /*c960*/  HMMA.16816.F32 R64, R60, R14, R48 ;  /* 0x0000000e3c40723c */ /* 0x004fe20000001830 */
[----:B------:R-:W-:-:S05]  /*c970*/  LOP3.LUT R14, R53, 0x60, RZ, 0x3c, !PT ;  /* 0x00000060350e7812 */ /* 0x000fca00078e3cff */
[----:B------:R-:W0:Y:S02]  /*c980*/  LDSM.16.M88.4 R48, [R14+UR6+0xa000] ;  /* 0x00a000060e30783b */ /* 0x000e240008000200 */
[C---:B------:R-:W-:Y:S02]  /*c990*/  HMMA.16816.F32 R56, R60.reuse, R26, R56 ;  /* 0x0000001a3c38723c */ /* 0x040fe40000001838 */
[----:B------:R-:W2:Y:S06]  /*c9a0*/  LDSM.16.M88.4 R24, [R14+UR6+0xb000] ;  /* 0x00b000060e18783b */ /* 0x000eac0008000200 */
[C---:B------:R-:W-:Y:S01]  /*c9b0*/  HMMA.16816.F32 R68, R60.reuse, R22, R68 ;  /* 0x000000163c44723c */ /* 0x040fe20000001844 */
[----:B------:R-:W-:Y:S07]  /*c9c0*/  LDSM.16.M88.4 R20, [R54+UR6+0x2080] ;  /* 0x002080063614783b */ /* 0x000fee0008000200 */
[----:B------:R-:W-:Y:S01]  /*c9d0*/  HMMA.16816.F32 R72, R60, R18, R72 ;  /* 0x000000123c48723c */ /* 0x000fe20000001848 */
[----:B------:R-:W-:Y:S04]  /*c9e0*/  LDSM.16.M88.4 R60, [R54+UR6+0x80] ;  /* 0x00008006363c783b */ /* 0x000fe80008000200 */
[----:B------:R-:W-:Y:S03]  /*c9f0*/  LDSM.16.M88.4 R16, [R54+UR6+0x4080] ;  /* 0x004080063610783b */ /* 0x000fe60008000200 */
[C---:B-1----:R-:W-:Y:S08]  /*ca00*/  HMMA.16816.F32 R28, R92.reuse, R88, R28 ;  /* 0x000000585c1c723c */ /* 0x042ff0000000181c */
[C---:B---3--:R-:W-:Y:S08]  /*ca10*/  HMMA.16816.F32 R36, R92.reuse, R84, R36 ;  /* 0x000000545c24723c */ /* 0x048ff00000001824 */
[C---:B----4-:R-:W-:Y:S08]  /*ca20*/  HMMA.16816.F32 R40, R92.reuse, R32, R40 ;  /* 0x000000205c28723c */ /* 0x050ff00000001828 */
[----:B------:R-:W-:Y:S01]  /*ca30*/  HMMA.16816.F32 R44, R92, R76, R44 ;  /* 0x0000004c5c2c723c */ /* 0x000fe2000000182c */
[----:B------:R-:W1:Y:S04]  /*ca40*/  LDSM.16.M88.4 R92, [R53+UR6+0xa080] ;  /* 0x00a08006355c783b */ /* 0x000e680008000200 */
[----:B------:R-:W3:Y:S03]  /*ca50*/  LDSM.16.M88.4 R52, [R53+UR6+0xb080] ;  /* 0x00b080063534783b */ /* 0x000ee60008000200 */
[C---:B------:R-:W-:Y:S08]  /*ca60*/  HMMA.16816.F32 R56, R80.reuse, R84, R56 ;  /* 0x000000545038723c */ /* 0x040ff00000001838 */
[C---:B------:R-:W-:Y:S08]  /*ca70*/  HMMA.16816.F32 R68, R80.reuse, R32, R68 ;  /* 0x000000205044723c */ /* 0x040ff00000001844 */
[C---:B------:R-:W-:Y:S08]  /*ca80*/  HMMA.16816.F32 R72, R80.reuse, R76, R72 ;  /* 0x0000004c5048723c */ /* 0x040ff00000001848 */
[----:B------:R-:W-:Y:S01]  /*ca90*/  HMMA.16816.F32 R64, R80, R88, R64 ;  /* 0x000000585040723c */ /* 0x000fe20000001840 */
[----:B------:R-:W-:Y:S07]  /*caa0*/  LDSM.16.M88.4 R80, [R5+UR6+0xb080] ;  /* 0x00b080060550783b */ /* 0x000fee0008000200 */
[C---:B0-----:R-:W-:Y:S08]  /*cab0*/  HMMA.16816.F32 R28, R48.reuse, R90, R28 ;  /* 0x0000005a301c723c */ /* 0x041ff0000000181c */
[C---:B------:R-:W-:Y:S08]  /*cac0*/  HMMA.16816.F32 R36, R48.reuse, R86, R36 ;  /* 0x000000563024723c */ /* 0x040ff00000001824 */
[C---:B------:R-:W-:Y:S08]  /*cad0*/  HMMA.16816.F32 R40, R48.reuse, R34, R40 ;  /* 0x000000223028723c */ /* 0x040ff00000001828 */
[----:B------:R-:W-:Y:S01]  /*cae0*/  HMMA.16816.F32 R44, R48, R78, R44 ;  /* 0x0000004e302c723c */ /* 0x000fe2000000182c */
[----:B------:R0:W4:Y:S07]  /*caf0*/  LDSM.16.M88.4 R48, [R5+UR6+0xa080] ;  /* 0x00a080060530783b */ /* 0x00012e0008000200 */
[C---:B--2---:R-:W-:Y:S01]  /*cb00*/  HMMA.16816.F32 R56, R24.reuse, R86, R56 ;  /* 0x000000561838723c */ /* 0x044fe20000001838 */
[----:B------:R-:W2:Y:S01]  /*cb10*/  S2R R167, SR_CTAID.X ;  /* 0x0000000000a77919 */ /* 0x000ea20000002500 */
[----:B0-----:R-:W0:Y:S06]  /*cb20*/  LDC R5, c[0x0][0x3c4] ;  /* 0x0000f100ff057b82 */ /* 0x001e2c0000000800 */
[C---:B------:R-:W-:Y:S01]  /*cb30*/  HMMA.16816.F32 R68, R24.reuse, R34, R68 ;  /* 0x000000221844723c */ /* 0x040fe20000001844 */
[----:B------:R-:W-:Y:S07]  /*cb40*/  LDSM.16.M88.4 R32, [R13+UR6+0x80] ;  /* 0x000080060d20783b */ /* 0x000fee0008000200 */
[C---:B------:R-:W-:Y:S01]  /*cb50*/  HMMA.16816.F32 R72, R24.reuse, R78, R72 ;  /* 0x0000004e1848723c */ /* 0x040fe20000001848 */
[----:B------:R-:W-:Y:S07]  /*cb60*/  LDSM.16.M88.4 R76, [R13+UR6+0x4080] ;  /* 0x004080060d4c783b */ /* 0x000fee0008000200 */
[----:B------:R-:W-:Y:S01]  /*cb70*/  HMMA.16816.F32 R64, R24, R90, R64 ;  /* 0x0000005a1840723c */ /* 0x000fe20000001840 */
[----:B------:R-:W-:Y:S04]  /*cb80*/  LDSM.16.M88.4 R88, [R12+UR6+0xa080] ;  /* 0x00a080060c58783b */ /* 0x000fe80008000200 */
[----:B------:R-:W0:Y:S03]  /*cb90*/  LDSM.16.M88.4 R24, [R13+UR6+0x6080] ;  /* 0x006080060d18783b */ /* 0x000e260008000200 */
[C---:B-1----:R-:W-:Y:S08]  /*cba0*/  HMMA.16816.F32 R28, R92.reuse, R60, R28 ;  /* 0x0000003c5c1c723c */ /* 0x042ff0000000181c */
[C---:B------:R-:W-:Y:S08]  /*cbb0*/  HMMA.16816.F32 R36, R92.reuse, R20, R36 ;  /* 0x000000145c24723c */ /* 0x040ff00000001824 */
[C---:B------:R-:W-:Y:S08]  /*cbc0*/  HMMA.16816.F32 R40, R92.reuse, R16, R40 ;  /* 0x000000105c28723c */ /* 0x040ff00000001828 */
[----:B------:R-:W-:Y:S01]  /*cbd0*/  HMMA.16816.F32 R44, R92, R100, R44 ;  /* 0x000000645c2c723c */ /* 0x000fe2000000182c */
[----:B------:R-:W1:Y:S07]  /*cbe0*/  LDSM.16.M88.4 R92, [R12+UR6+0xb080] ;  /* 0x00b080060c5c783b */ /* 0x000e6e0008000200 */
[C---:B---3--:R-:W-:Y:S08]  /*cbf0*/  HMMA.16816.F32 R56, R52.reuse, R20, R56 ;  /* 0x000000143438723c */ /* 0x048ff00000001838 */
[C---:B------:R-:W-:Y:S01]  /*cc00*/  HMMA.16816.F32 R84, R52.reuse, R16, R68 ;  /* 0x000000103454723c */ /* 0x040fe20000001844 */
[----:B------:R-:W3:Y:S07]  /*cc10*/  LDSM.16.M88.4 R68, [R13+UR6+0x2080] ;  /* 0x002080060d44783b */ /* 0x000eee0008000200 */
[C---:B------:R-:W-:Y:S08]  /*cc20*/  HMMA.16816.F32 R72, R52.reuse, R100, R72 ;  /* 0x000000643448723c */ /* 0x040ff00000001848 */
[----:B------:R-:W-:Y:S08]  /*cc30*/  HMMA.16816.F32 R64, R52, R60, R64 ;  /* 0x0000003c3440723c */ /* 0x000ff00000001840 */
[C---:B----4-:R-:W-:Y:S08]  /*cc40*/  HMMA.16816.F32 R36, R48.reuse, R22, R36 ;  /* 0x000000163024723c */ /* 0x050ff00000001824 */
[----:B------:R-:W-:Y:S08]  /*cc50*/  HMMA.16816.F32 R44, R48, R102, R44 ;  /* 0x00000066302c723c */ /* 0x000ff0000000182c */
[C---:B------:R-:W-:Y:S01]  /*cc60*/  HMMA.16816.F32 R20, R80.reuse, R22, R56 ;  /* 0x000000165014723c */ /* 0x040fe20000001838 */
[----:B------:R-:W4:Y:S04]  /*cc70*/  LDSM.16.M88.4 R56, [R14+UR6+0xa080] ;  /* 0x00a080060e38783b */ /* 0x000f280008000200 */
[----:B------:R-:W0:Y:S03]  /*cc80*/  LDSM.16.M88.4 R12, [R14+UR6+0xb080] ;  /* 0x00b080060e0c783b */ /* 0x000e260008000200 */
[----:B------:R-:W-:Y:S08]  /*cc90*/  HMMA.16816.F32 R72, R80, R102, R72 ;  /* 0x000000665048723c */ /* 0x000ff00000001848 */
[C---:B------:R-:W-:Y:S08]  /*cca0*/  HMMA.16816.F32 R28, R48.reuse, R62, R28 ;  /* 0x0000003e301c723c */ /* 0x040ff0000000181c */
[----:B------:R-:W-:Y:S08]  /*ccb0*/  HMMA.16816.F32 R40, R48, R18, R40 ;  /* 0x000000123028723c */ /* 0x000ff00000001828 */
[C---:B------:R-:W-:Y:S08]  /*ccc0*/  HMMA.16816.F32 R64, R80.reuse, R62, R64 ;  /* 0x0000003e5040723c */ /* 0x040ff00000001840 */
[----:B------:R-:W-:Y:S01]  /*ccd0*/  HMMA.16816.F32 R84, R80, R18, R84 ;  /* 0x000000125054723c */ /* 0x000fe20000001854 */
[----:B--2---:R-:W-:Y:S01]  /*cce0*/  SHF.L.U32 R167, R167, 0x5, RZ ;  /* 0x00000005a7a77819 */ /* 0x004fe200000006ff */
[----:B------:R-:W-:-:S06]  /*ccf0*/  UIADD3 UR4, UPT, UPT, UR4, 0x80, URZ ;  /* 0x0000008004047890 */ /* 0x000fcc000fffe0ff */
[----:B0-----:R-:W-:Y:S01]  /*cd00*/  HMMA.16816.F32 R44, R88, R24, R44 ;  /* 0x00000018582c723c */ /* 0x001fe2000000182c */
[----:B------:R-:W-:-:S07]  /*cd10*/  IADD3 R167, PT, PT, R167, 0x20, RZ ;  /* 0x00000020a7a77810 */ /* 0x000fce0007ffe0ff */
[----:B-1----:R-:W-:Y:S01]  /*cd20*/  HMMA.16816.F32 R80, R92, R24, R72 ;  /* 0x000000185c50723c */ /* 0x002fe20000001848 */
[----:B------:R-:W0:Y:S07]  /*cd30*/  LDC R24, c[0x0][0x3d4] ;  /* 0x0000f500ff187b82 */ /* 0x000e2e0000000800 */
[C---:B------:R-:W-:Y:S08]  /*cd40*/  HMMA.16816.F32 R28, R88.reuse, R32, R28 ;  /* 0x00000020581c723c */ /* 0x040ff0000000181c */
[C---:B---3--:R-:W-:Y:S08]  /*cd50*/  HMMA.16816.F32 R36, R88.reuse, R68, R36 ;  /* 0x000000445824723c */ /* 0x048ff00000001824 */
[----:B------:R-:W-:Y:S08]  /*cd60*/  HMMA.16816.F32 R40, R88, R76, R40 ;  /* 0x0000004c5828723c */ /* 0x000ff00000001828 */
[C---:B------:R-:W-:Y:S08]  /*cd70*/  HMMA.16816.F32 R16, R92.reuse, R32, R64 ;  /* 0x000000205c10723c */ /* 0x040ff00000001840 */
[C---:B------:R-:W-:Y:S08]  /*cd80*/  HMMA.16816.F32 R20, R92.reuse, R68, R20 ;  /* 0x000000445c14723c */ /* 0x040ff00000001814 */
[----:B------:R-:W-:Y:S01]  /*cd90*/  HMMA.16816.F32 R48, R92, R76, R84 ;  /* 0x0000004c5c30723c */ /* 0x000fe20000001854 */
[----:B------:R-:W-:Y:S01]  /*cda0*/  ISETP.LE.AND P1, PT, R167, UR4, PT ;  /* 0x00000004a7007c0c */ /* 0x000fe2000bf23270 */
[----:B------:R-:W-:Y:S01]  /*cdb0*/  FFMA2 R148, R148.F32x2.HI_LO, R96.F32x2.HI_LO, R154.F32x2.HI_LO ;  /* 0x0000006094947249 */ /* 0x000fe2000000009a */
[----:B------:R-:W-:Y:S01]  /*cdc0*/  LEA R10, R5, R10, 0x7 ;  /* 0x0000000a050a7211 */ /* 0x000fe200078e38ff */
[----:B0-----:R-:W-:-:S04]  /*cdd0*/  IMAD R11, R24, 0x80, R11 ;  /* 0x00000080180b7824 */ /* 0x001fc800078e020b */
[----:B----4-:R-:W-:Y:S01]  /*cde0*/  HMMA.16816.F32 R84, R56, R34, R28 ;  /* 0x000000223854723c */ /* 0x010fe2000000181c */
[----:B------:R-:W-:Y:S01]  /*cdf0*/  IMAD.MOV.U32 R5, RZ, RZ, R2 ;  /* 0x000000ffff057224 */ /* 0x000fe200078e0002 */
[----:B------:R-:W-:Y:S02]  /*ce00*/  MOV R164, R3 ;  /* 0x0000000300a47202 */ /* 0x000fe40000000f00 */
[----:B------:R-:W-:-:S04]  /*ce10*/  MOV R163, R4 ;  /* 0x0000000400a37202 */ /* 0x000fc80000000f00 */
[C---:B------:R-:W-:Y:S08]  /*ce20*/  HMMA.16816.F32 R60, R56.reuse, R70, R36 ;  /* 0x00000046383c723c */ /* 0x040ff00000001824 */
[C---:B------:R-:W-:Y:S08]  /*ce30*/  HMMA.16816.F32 R64, R56.reuse, R78, R40 ;  /* 0x0000004e3840723c */ /* 0x040ff00000001828 */
[----:B------:R-:W-:Y:S08]  /*ce40*/  HMMA.16816.F32 R56, R56, R26, R44 ;  /* 0x0000001a3838723c */ /* 0x000ff0000000182c */
[C---:B------:R-:W-:Y:S08]  /*ce50*/  HMMA.16816.F32 R72, R12.reuse, R34, R16 ;  /* 0x000000220c48723c */ /* 0x040ff00000001810 */
[C---:B------:R-:W-:Y:S08]  /*ce60*/  HMMA.16816.F32 R68, R12.reuse, R70, R20 ;  /* 0x000000460c44723c */ /* 0x040ff00000001814 */
[C---:B------:R-:W-:Y:S08]  /*ce70*/  HMMA.16816.F32 R76, R12.reuse, R78, R48 ;  /* 0x0000004e0c4c723c */ /* 0x040ff00000001830 */
[----:B------:R-:W-:Y:S01]  /*ce80*/  HMMA.16816.F32 R80, R12, R26, R80 ;  /* 0x0000001a0c50723c */ /* 0x000fe20000001850 */
[----:B------:R-:W-:Y:S01]  /*ce90*/  MOV R12, R0 ;  /* 0x00000000000c7202 */ /* 0x000fe20000000f00 */
[----:B------:R-:W-:-:S03]  /*cea0*/  NOP ;  /* 0x0000000000007918 */ /* 0x000fc60000000000 */
[----:B------:R-:W-:-:S15]  /*ceb0*/  @!P1 BRA `(.L_x_1) ;  /* 0xffffff9400a89947 */ /* 0x000fde000383ffff */
.L_x_0:
[----:B------:R-:W0:Y:S01]  /*cec0*/  S2R R5, SR_TID.X ;  /* 0x0000000000057919 */ /* 0x000e220000002100 */
[----:B------:R-:W-:Y:S01]  /*ced0*/  FSETP.GT.AND P2, PT, |R149|, 8.50705917302346158658e+37, PT ;  /* 0x7e8000009500780b */ /* 0x000fe20003f44200 */
[----:B------:R-:W-:Y:S01]  /*cee0*/  FMUL R15, R153, 8388608 ;  /* 0x4b000000990f7820 */ /* 0x000fe20000400000 */
[C---:B------:R-:W-:Y:S01]  /*cef0*/  FSETP.GEU.AND P3, PT, |R149|.reuse, 1.175494350822287508e-38, PT ;  /* 0x008000009500780b */ /* 0x040fe20003f6e200 */
[----:B------:R-:W-:Y:S01]  /*cf00*/  BAR.SYNC.DEFER_BLOCKING 0x0 ;  /* 0x0000000000007b1d */ /* 0x000fe20000010000 */
[----:B------:R-:W-:Y:S02]  /*cf10*/  FSETP.GEU.AND P6, PT, R149, 1.175494350822287508e-38, PT ;  /* 0x008000009500780b */ /* 0x000fe40003fce000 */
[C---:B------:R-:W-:Y:S02]  /*cf20*/  FSETP.GEU.AND P5, PT, |R153|.reuse, 1.175494350822287508e-38, PT ;  /* 0x008000009900780b */ /* 0x040fe40003fae200 */
[----:B------:R-:W-:Y:S01]  /*cf30*/  FSETP.GEU.AND P4, PT, R153, 1.175494350822287508e-38, PT ;  /* 0x008000009900780b */ /* 0x000fe20003f8e000 */
[----:B------:R-:W2:Y:S01]  /*cf40*/  LDCU.64 UR4, c[0x0][0x3e0] ;  /* 0x00007c00ff0477ac */ /* 0x000ea20008000a00 */
[----:B------:R-:W-:Y:S01]  /*cf50*/  FSETP.GT.AND P1, PT, |R148|, 8.50705917302346158658e+37, PT ;  /* 0x7e8000009400780b */ /* 0x000fe20003f24200 */
[----:B------:R-:W3:Y:S02]  /*cf60*/  S2R R97, SR_CTAID.X ;  /* 0x0000000000617919 */ /* 0x000ee40000002500 */
[----:B------:R-:W-:Y:S01]  /*cf70*/  @P2 FMUL R59, R59, 0.25 ;  /* 0x3e8000003b3b2820 */ /* 0x000fe20000400000 */
[----:B------:R-:W-:Y:S01]  /*cf80*/  @P2 FMUL R58, R58, 0.25 ;  /* 0x3e8000003a3a2820 */ /* 0x000fe20000400000 */
[----:B------:R-:W-:Y:S01]  /*cf90*/  @P2 FMUL R67, R67, 0.25 ;  /* 0x3e80000043432820 */ /* 0x000fe20000400000 */
[----:B------:R-:W-:Y:S01]  /*cfa0*/  @P2 FMUL R66, R66, 0.25 ;  /* 0x3e80000042422820 */ /* 0x000fe20000400000 */
[----:B------:R-:W-:Y:S01]  /*cfb0*/  @P2 FMUL R63, R63, 0.25 ;  /* 0x3e8000003f3f2820 */ /* 0x000fe20000400000 */
[----:B------:R-:W-:Y:S01]  /*cfc0*/  @P2 FMUL R62, R62, 0.25 ;  /* 0x3e8000003e3e2820 */ /* 0x000fe20000400000 */
[----:B------:R-:W-:Y:S01]  /*cfd0*/  @P2 FMUL R87, R87, 0.25 ;  /* 0x3e80000057572820 */ /* 0x000fe20000400000 */
[----:B------:R-:W-:Y:S01]  /*cfe0*/  @P2 FMUL R86, R86, 0.25 ;  /* 0x3e80000056562820 */ /* 0x000fe20000400000 */
[----:B------:R-:W-:Y:S01]  /*cff0*/  @!P3 FMUL R59, R59, 16777216 ;  /* 0x4b8000003b3bb820 */ /* 0x000fe20000400000 */
[----:B------:R-:W-:Y:S01]  /*d000*/  @!P3 FMUL R58, R58, 16777216 ;  /* 0x4b8000003a3ab820 */ /* 0x000fe20000400000 */
[----:B------:R-:W-:Y:S01]  /*d010*/  @!P3 FMUL R67, R67, 16777216 ;  /* 0x4b8000004343b820 */ /* 0x000fe20000400000 */
[----:B------:R-:W-:Y:S01]  /*d020*/  @!P3 FMUL R66, R66, 16777216 ;  /* 0x4b8000004242b820 */ /* 0x000fe20000400000 */
[----:B------:R-:W-:Y:S01]  /*d030*/  @!P3 FMUL R63, R63, 16777216 ;  /* 0x4b8000003f3fb820 */ /* 0x000fe20000400000 */
[----:B------:R-:W-:Y:S01]  /*d040*/  @!P3 FMUL R62, R62, 16777216 ;  /* 0x4b8000003e3eb820 */ /* 0x000fe20000400000 */
[----:B------:R-:W-:Y:S01]  /*d050*/  @!P3 FMUL R87, R87, 16777216 ;  /* 0x4b8000005757b820 */ /* 0x000fe20000400000 */
[----:B------:R-:W-:Y:S01]  /*d060*/  @!P3 FMUL R86, R86, 16777216 ;  /* 0x4b8000005656b820 */ /* 0x000fe20000400000 */
[----:B------:R-:W-:Y:S01]  /*d070*/  @P1 FMUL R57, R57, 0.25 ;  /* 0x3e80000039391820 */ /* 0x000fe20000400000 */
[----:B------:R-:W-:Y:S01]  /*d080*/  @P1 FMUL R56, R56, 0.25 ;  /* 0x3e80000038381820 */ /* 0x000fe20000400000 */
[C---:B01----:R-:W-:Y:S01]  /*d090*/  IMAD.SHL.U32 R6, R5.reuse, 0x4, RZ ;  /* 0x0000000405067824 */ /* 0x043fe200078e00ff */
[C---:B------:R-:W-:Y:S01]  /*d0a0*/  LOP3.LUT R7, R5.reuse, 0x60, RZ, 0xc0, !PT ;  /* 0x0000006005077812 */ /* 0x040fe200078ec0ff */
[----:B------:R-:W-:Y:S01]  /*d0b0*/  IMAD.SHL.U32 R12, R5, 0x8, RZ ;  /* 0x00000008050c7824 */ /* 0x000fe200078e00ff */
[----:B------:R-:W-:Y:S01]  /*d0c0*/  SHF.R.S32.HI R9, RZ, 0x4, R5 ;  /* 0x00000004ff097819 */ /* 0x000fe20000011405 */
[----:B------:R-:W-:Y:S01]  /*d0d0*/  @P1 FMUL R65, R65, 0.25 ;  /* 0x3e80000041411820 */ /* 0x000fe20000400000 */
[----:B------:R-:W-:Y:S01]  /*d0e0*/  LOP3.LUT R6, R6, 0x38, RZ, 0xc0, !PT ;  /* 0x0000003806067812 */ /* 0x000fe200078ec0ff */
[----:B------:R-:W-:Y:S01]  /*d0f0*/  @P1 FMUL R64, R64, 0.25 ;  /* 0x3e80000040401820 */ /* 0x000fe20000400000 */
[----:B------:R-:W-:Y:S01]  /*d100*/  SHF.L.U32 R10, R5, 0x4, RZ ;  /* 0x00000004050a7819 */ /* 0x000fe200000006ff */
[----:B------:R-:W-:Y:S01]  /*d110*/  @P1 FMUL R61, R61, 0.25 ;  /* 0x3e8000003d3d1820 */ /* 0x000fe20000400000 */
[----:B------:R-:W-:Y:S01]  /*d120*/  LEA R8, R7, R6, 0x4 ;  /* 0x0000000607087211 */ /* 0x000fe200078e20ff */
[----:B------:R-:W-:Y:S01]  /*d130*/  @P1 FMUL R60, R60, 0.25 ;  /* 0x3e8000003c3c1820 */ /* 0x000fe20000400000 */
[----:B------:R-:W-:Y:S01]  /*d140*/  SGXT R7, R9, 0x1 ;  /* 0x000000010907781a */ /* 0x000fe20000000200 */
[----:B------:R-:W-:Y:S01]  /*d150*/  @P1 FMUL R85, R85, 0.25 ;  /* 0x3e80000055551820 */ /* 0x000fe20000400000 */
[C---:B------:R-:W-:Y:S01]  /*d160*/  SHF.L.U32 R9, R5.reuse, 0x9, RZ ;  /* 0x0000000905097819 */ /* 0x040fe200000006ff */
[----:B------:R-:W-:Y:S01]  /*d170*/  @P1 FMUL R84, R84, 0.25 ;  /* 0x3e80000054541820 */ /* 0x000fe20000400000 */
[----:B------:R-:W-:Y:S01]  /*d180*/  LOP3.LUT R10, R10, 0x70, RZ, 0xc0, !PT ;  /* 0x000000700a0a7812 */ /* 0x000fe200078ec0ff */
[----:B------:R-:W0:Y:S01]  /*d190*/  S2R R98, SR_TID.X ;  /* 0x0000000000627919 */ /* 0x000e220000002100 */
[----:B------:R-:W-:Y:S01]  /*d1a0*/  SHF.L.U32 R6, R5, 0x6, RZ ;  /* 0x0000000605067819 */ /* 0x000fe200000006ff */
[----:B--2---:R-:W-:Y:S01]  /*d1b0*/  UIMAD UR4, UR7, UR4, URZ ;  /* 0x00000004070472a4 */ /* 0x004fe2000f8e02ff */
[----:B------:R-:W-:-:S02]  /*d1c0*/  LOP3.LUT R7, R7, 0x840, RZ, 0xc0, !PT ;  /* 0x0000084007077812 */ /* 0x000fc400078ec0ff */
[----:B------:R-:W-:Y:S01]  /*d1d0*/  LOP3.LUT R11, R10, 0x1800, R9, 0xf8, !PT ;  /* 0x000018000a0b7812 */ /* 0x000fe200078ef809 */
[----:B------:R-:W-:Y:S01]  /*d1e0*/  USHF.L.U32 UR8, UR4, 0x1, URZ ;  /* 0x0000000104087899 */ /* 0x000fe200080006ff */
[----:B------:R-:W-:Y:S02]  /*d1f0*/  LOP3.LUT R9, R7, 0x40, R6, 0x78, !PT ;  /* 0x0000004007097812 */ /* 0x000fe400078e7806 */
[----:B------:R-:W-:Y:S02]  /*d200*/  LOP3.LUT R12, R12, 0x180, RZ, 0xc0, !PT ;  /* 0x000001800c0c7812 */ /* 0x000fe400078ec0ff */
[----:B------:R-:W-:Y:S01]  /*d210*/  SHF.R.U32.HI R6, RZ, 0x1, R5 ;  /* 0x00000001ff067819 */ /* 0x000fe20000011605 */
[----:B------:R-:W-:Y:S02]  /*d220*/  IMAD.IADD R54, R8, 0x1, R9 ;  /* 0x0000000108367824 */ /* 0x000fe400078e0209 */
[----:B------:R-:W-:Y:S01]  /*d230*/  FMUL R8, R149, 8388608 ;  /* 0x4b00000095087820 */ /* 0x000fe20000400000 */
[----:B------:R-:W-:-:S02]  /*d240*/  LOP3.LUT R12, R12, 0x48, R5, 0xf8, !PT ;  /* 0x000000480c0c7812 */ /* 0x000fc400078ef805 */
[----:B------:R-:W-:Y:S02]  /*d250*/  LOP3.LUT R9, R6, 0xc, RZ, 0xc0, !PT ;  /* 0x0000000c06097812 */ /* 0x000fe400078ec0ff */
[----:B------:R-:W-:Y:S01]  /*d260*/  FSEL R88, R8, R149, !P6 ;  /* 0x0000009508587208 */ /* 0x000fe20007000000 */
[----:B------:R-:W-:Y:S01]  /*d270*/  @P2 FMUL R149, R149, 0.25 ;  /* 0x3e80000095952820 */ /* 0x000fe20000400000 */
[----:B------:R-:W-:Y:S02]  /*d280*/  LOP3.LUT R7, R11, R12, RZ, 0x3c, !PT ;  /* 0x0000000c0b077212 */ /* 0x000fe400078e3cff */
[----:B------:R-:W-:Y:S01]  /*d290*/  FSETP.GEU.AND P2, PT, R148, 1.175494350822287508e-38, PT ;  /* 0x008000009400780b */ /* 0x000fe20003f4e000 */
[----:B------:R-:W-:Y:S01]  /*d2a0*/  @!P3 FMUL R149, R149, 16777216 ;  /* 0x4b8000009595b820 */ /* 0x000fe20000400000 */
[----:B------:R-:W-:Y:S02]  /*d2b0*/  FSEL R11, RZ, -23, P6 ;  /* 0xc1b80000ff0b7808 */ /* 0x000fe40003000000 */
[----:B------:R-:W-:Y:S01]  /*d2c0*/  FSETP.GT.AND P6, PT, |R153|, 8.50705917302346158658e+37, PT ;  /* 0x7e8000009900780b */ /* 0x000fe20003fc4200 */
[----:B------:R-:W1:Y:S01]  /*d2d0*/  MUFU.RCP R8, R149 ;  /* 0x0000009500087308 */ /* 0x000e620000001000 */
[----:B------:R-:W-:-:S02]  /*d2e0*/  LOP3.LUT R13, R5, 0x7f, RZ, 0xc0, !PT ;  /* 0x0000007f050d7812 */ /* 0x000fc400078ec0ff */
[----:B------:R-:W-:Y:S02]  /*d2f0*/  IADD3 R6, PT, PT, R9, UR6, R10 ;  /* 0x0000000609067c10 */ /* 0x000fe4000fffe00a */
[----:B------:R-:W-:Y:S02]  /*d300*/  IADD3 R12, PT, PT, R88, -0x3f3504f3, RZ ;  /* 0xc0cafb0d580c7810 */ /* 0x000fe40007ffe0ff */
[----:B------:R-:W-:Y:S02]  /*d310*/  ISETP.GE.U32.AND P0, PT, R13, 0x20, PT ;  /* 0x000000200d00780c */ /* 0x000fe40003f06070 */
[----:B------:R-:W-:Y:S02]  /*d320*/  LOP3.LUT R13, R12, 0xff800000, RZ, 0xc0, !PT ;  /* 0xff8000000c0d7812 */ /* 0x000fe400078ec0ff */
[----:B------:R-:W-:Y:S01]  /*d330*/  FSEL R9, RZ, -23, P2 ;  /* 0xc1b80000ff097808 */ /* 0x000fe20001000000 */
[----:B------:R-:W-:Y:S01]  /*d340*/  @P6 FMUL R71, R71, 0.25 ;  /* 0x3e80000047476820 */ /* 0x000fe20000400000 */
[----:B------:R-:W-:Y:S01]  /*d350*/  FSETP.GEU.AND P3, PT, |R148|, 1.175494350822287508e-38, PT ;  /* 0x008000009400780b */ /* 0x000fe20003f6e200 */
[----:B------:R-:W-:Y:S01]  /*d360*/  @P6 FMUL R78, R78, 0.25 ;  /* 0x3e8000004e4e6820 */ /* 0x000fe20000400000 */
[----:B------:R-:W-:Y:S01]  /*d370*/  I2FP.F32.S32 R14, R13 ;  /* 0x0000000d000e7245 */ /* 0x000fe20000201400 */
[----:B------:R-:W-:Y:S01]  /*d380*/  @!P5 FMUL R71, R71, 16777216 ;  /* 0x4b8000004747d820 */ /* 0x000fe20000400000 */
[C---:B-1----:R-:W-:Y:S01]  /*d390*/  FMUL R36, R8.reuse, R59 ;  /* 0x0000003b08247220 */ /* 0x042fe20000400000 */
[C---:B------:R-:W-:Y:S01]  /*d3a0*/  FMUL R37, R8.reuse, R58 ;  /* 0x0000003a08257220 */ /* 0x040fe20000400000 */
[C---:B------:R-:W-:Y:S01]  /*d3b0*/  FMUL R41, R8.reuse, R67 ;  /* 0x0000004308297220 */ /* 0x040fe20000400000 */
[C---:B------:R-:W-:Y:S01]  /*d3c0*/  FMUL R40, R8.reuse, R66 ;  /* 0x0000004208287220 */ /* 0x040fe20000400000 */
[C---:B------:R-:W-:Y:S01]  /*d3d0*/  FMUL R44, R8.reuse, R63 ;  /* 0x0000003f082c7220 */ /* 0x040fe20000400000 */
[C---:B------:R-:W-:Y:S01]  /*d3e0*/  FMUL R45, R8.reuse, R62 ;  /* 0x0000003e082d7220 */ /* 0x040fe20000400000 */
[C---:B------:R-:W-:Y:S01]  /*d3f0*/  FMUL R49, R8.reuse, R87 ;  /* 0x0000005708317220 */ /* 0x040fe20000400000 */
[----:B------:R-:W-:Y:S01]  /*d400*/  FMUL R48, R8, R86 ;  /* 0x0000005608307220 */ /* 0x000fe20000400000 */
[----:B------:R-:W-:Y:S01]  /*d410*/  FMUL R8, R148, 8388608 ;  /* 0x4b00000094087820 */ /* 0x000fe20000400000 */
[----:B------:R-:W-:Y:S01]  /*d420*/  @!P3 FMUL R57, R57, 16777216 ;  /* 0x4b8000003939b820 */ /* 0x000fe20000400000 */
[----:B------:R-:W-:Y:S01]  /*d430*/  @!P3 FMUL R56, R56, 16777216 ;  /* 0x4b8000003838b820 */ /* 0x000fe20000400000 */
[----:B------:R-:W-:Y:S01]  /*d440*/  @!P3 FMUL R65, R65, 16777216 ;  /* 0x4b8000004141b820 */ /* 0x000fe20000400000 */
[----:B------:R-:W-:Y:S01]  /*d450*/  @!P3 FMUL R64, R64, 16777216 ;  /* 0x4b8000004040b820 */ /* 0x000fe20000400000 */
[----:B------:R-:W-:Y:S01]  /*d460*/  FSEL R67, R8, R148, !P2 ;  /* 0x0000009408437208 */ /* 0x000fe20005000000 */
[----:B------:R-:W-:Y:S01]  /*d470*/  @P1 FMUL R148, R148, 0.25 ;  /* 0x3e80000094941820 */ /* 0x000fe20000400000 */
[----:B------:R-:W-:Y:S01]  /*d480*/  FSETP.GT.AND P1, PT, |R152|, 8.50705917302346158658e+37, PT ;  /* 0x7e8000009800780b */ /* 0x000fe20003f24200 */
[----:B------:R-:W-:Y:S01]  /*d490*/  @!P3 FMUL R61, R61, 16777216 ;  /* 0x4b8000003d3db820 */ /* 0x000fe20000400000 */
[----:B------:R-:W-:Y:S01]  /*d4a0*/  IADD3 R8, PT, PT, R67, -0x3f3504f3, RZ ;  /* 0xc0cafb0d43087810 */ /* 0x000fe20007ffe0ff */
[----:B------:R-:W-:Y:S01]  /*d4b0*/  @!P3 FMUL R148, R148, 16777216 ;  /* 0x4b8000009494b820 */ /* 0x000fe20000400000 */
[----:B------:R-:W-:Y:S01]  /*d4c0*/  @!P3 FMUL R60, R60, 16777216 ;  /* 0x4b8000003c3cb820 */ /* 0x000fe20000400000 */
[----:B------:R-:W-:Y:S01]  /*d4d0*/  @!P3 FMUL R85, R85, 16777216 ;  /* 0x4b8000005555b820 */ /* 0x000fe20000400000 */
[----:B------:R-:W-:Y:S01]  /*d4e0*/  LOP3.LUT R10, R8, 0xff800000, RZ, 0xc0, !PT ;  /* 0xff800000080a7812 */ /* 0x000fe200078ec0ff */
[----:B------:R-:W-:Y:S01]  /*d4f0*/  @!P3 FMUL R84, R84, 16777216 ;  /* 0x4b8000005454b820 */ /* 0x000fe20000400000 */
[----:B------:R-:W-:Y:S01]  /*d500*/  FSEL R8, R15, R153, !P4 ;  /* 0x000000990f087208 */ /* 0x000fe20006000000 */
[----:B------:R-:W-:Y:S01]  /*d510*/  @P6 FMUL R153, R153, 0.25 ;  /* 0x3e80000099996820 */ /* 0x000fe20000400000 */
[----:B------:R-:W-:Y:S01]  /*d520*/  I2FP.F32.S32 R12, R10 ;  /* 0x0000000a000c7245 */ /* 0x000fe20000201400 */
[----:B------:R-:W-:Y:S01]  /*d530*/  FFMA.FTZ R14, R14, 1.1920928955078125e-07, R11 ;  /* 0x340000000e0e7823 */ /* 0x000fe2000001000b */
[C---:B------:R-:W-:Y:S01]  /*d540*/  FSETP.GEU.AND P3, PT, |R152|.reuse, 1.175494350822287508e-38, PT ;  /* 0x008000009800780b */ /* 0x040fe20003f6e200 */
[----:B------:R-:W-:Y:S01]  /*d550*/  @!P5 FMUL R153, R153, 16777216 ;  /* 0x4b8000009999d820 */ /* 0x000fe20000400000 */
[----:B------:R-:W-:Y:S01]  /*d560*/  FMUL R11, R152, 8388608 ;  /* 0x4b000000980b7820 */ /* 0x000fe20000400000 */
[----:B------:R-:W-:Y:S01]  /*d570*/  FFMA.FTZ R9, R12, 1.1920928955078125e-07, R9 ;  /* 0x340000000c097823 */ /* 0x000fe20000010009 */
[----:B------:R-:W-:Y:S01]  /*d580*/  FSETP.GEU.AND P2, PT, R152, 1.175494350822287508e-38, PT ;  /* 0x008000009800780b */ /* 0x000fe20003f4e000 */
[----:B------:R-:W1:Y:S01]  /*d590*/  MUFU.RCP R12, R153 ;  /* 0x00000099000c7308 */ /* 0x000e620000001000 */
[----:B------:R-:W-:Y:S01]  /*d5a0*/  @!P5 FMUL R78, R78, 16777216 ;  /* 0x4b8000004e4ed820 */ /* 0x000fe20000400000 */
[----:B------:R-:W-:Y:S01]  /*d5b0*/  @P1 FMUL R80, R80, 0.25 ;  /* 0x3e80000050501820 */ /* 0x000fe20000400000 */
[----:B------:R-:W-:Y:S01]  /*d5c0*/  @P1 FMUL R76, R76, 0.25 ;  /* 0x3e8000004c4c1820 */ /* 0x000fe20000400000 */
[----:B------:R-:W-:Y:S01]  /*d5d0*/  @P6 FMUL R83, R83, 0.25 ;  /* 0x3e80000053536820 */ /* 0x000fe20000400000 */
[----:B------:R-:W-:Y:S01]  /*d5e0*/  @P6 FMUL R82, R82, 0.25 ;  /* 0x3e80000052526820 */ /* 0x000fe20000400000 */
[----:B------:R-:W-:Y:S01]  /*d5f0*/  @P6 FMUL R79, R79, 0.25 ;  /* 0x3e8000004f4f6820 */ /* 0x000fe20000400000 */
[----:B------:R-:W-:Y:S01]  /*d600*/  @P6 FMUL R70, R70, 0.25 ;  /* 0x3e80000046466820 */ /* 0x000fe20000400000 */
[----:B------:R-:W2:Y:S01]  /*d610*/  MUFU.RCP R16, R148 ;  /* 0x0000009400107308 */ /* 0x000ea20000001000 */
[----:B------:R-:W-:Y:S01]  /*d620*/  @!P3 FMUL R80, R80, 16777216 ;  /* 0x4b8000005050b820 */ /* 0x000fe20000400000 */
[----:B------:R-:W-:Y:S01]  /*d630*/  @!P3 FMUL R76, R76, 16777216 ;  /* 0x4b8000004c4cb820 */ /* 0x000fe20000400000 */
[----:B------:R-:W-:Y:S01]  /*d640*/  @P6 FMUL R75, R75, 0.25 ;  /* 0x3e8000004b4b6820 */ /* 0x000fe20000400000 */
[----:B------:R-:W-:Y:S01]  /*d650*/  @P6 FMUL R74, R74, 0.25 ;  /* 0x3e8000004a4a6820 */ /* 0x000fe20000400000 */
[----:B------:R-:W-:Y:S01]  /*d660*/  @P1 FMUL R81, R81, 0.25 ;  /* 0x3e80000051511820 */ /* 0x000fe20000400000 */
[----:B------:R-:W-:Y:S01]  /*d670*/  @P1 FMUL R77, R77, 0.25 ;  /* 0x3e8000004d4d1820 */ /* 0x000fe20000400000 */
[----:B------:R-:W-:Y:S01]  /*d680*/  @!P5 FMUL R83, R83, 16777216 ;  /* 0x4b8000005353d820 */ /* 0x000fe20000400000 */
[----:B------:R-:W-:Y:S01]  /*d690*/  @!P5 FMUL R82, R82, 16777216 ;  /* 0x4b8000005252d820 */ /* 0x000fe20000400000 */
[----:B-1----:R-:W-:Y:S01]  /*d6a0*/  FMUL R28, R12, R71 ;  /* 0x000000470c1c7220 */ /* 0x002fe20000400000 */
[----:B------:R-:W-:Y:S01]  /*d6b0*/  FSEL R71, R11, R152, !P2 ;  /* 0x000000980b477208 */ /* 0x000fe20005000000 */
[----:B------:R-:W-:Y:S01]  /*d6c0*/  @P1 FMUL R152, R152, 0.25 ;  /* 0x3e80000098981820 */ /* 0x000fe20000400000 */
[----:B------:R-:W-:Y:S01]  /*d6d0*/  FMUL R24, R12, R78 ;  /* 0x0000004e0c187220 */ /* 0x000fe20000400000 */
[----:B------:R-:W-:Y:S01]  /*d6e0*/  @!P5 FMUL R79, R79, 16777216 ;  /* 0x4b8000004f4fd820 */ /* 0x000fe20000400000 */
[----:B------:R-:W1:Y:S01]  /*d6f0*/  LDC R78, c[0x0][0x3e8] ;  /* 0x0000fa00ff4e7b82 */ /* 0x000e620000000800 */
[----:B------:R-:W-:Y:S01]  /*d700*/  @!P3 FMUL R152, R152, 16777216 ;  /* 0x4b8000009898b820 */ /* 0x000fe20000400000 */
[----:B------:R-:W-:Y:S01]  /*d710*/  @!P5 FMUL R70, R70, 16777216 ;  /* 0x4b8000004646d820 */ /* 0x000fe20000400000 */
[C---:B--2---:R-:W-:Y:S01]  /*d720*/  FMUL R47, R16.reuse, R60 ;  /* 0x0000003c102f7220 */ /* 0x044fe20000400000 */
[C---:B------:R-:W-:Y:S01]  /*d730*/  FMUL R50, R16.reuse, R84 ;  /* 0x0000005410327220 */ /* 0x040fe20000400000 */
[----:B------:R-:W2:Y:S01]  /*d740*/  MUFU.RCP R19, R152 ;  /* 0x0000009800137308 */ /* 0x000ea20000001000 */
[C---:B------:R-:W-:Y:S01]  /*d750*/  FMUL R38, R16.reuse, R57 ;  /* 0x0000003910267220 */ /* 0x040fe20000400000 */
[C---:B------:R-:W-:Y:S01]  /*d760*/  FMUL R39, R16.reuse, R56 ;  /* 0x0000003810277220 */ /* 0x040fe20000400000 */
[C---:B------:R-:W-:Y:S01]  /*d770*/  FMUL R43, R16.reuse, R65 ;  /* 0x00000041102b7220 */ /* 0x040fe20000400000 */
[----:B------:R-:W-:Y:S01]  /*d780*/  F2FP.F16.F32.PACK_AB R52, R47, R50 ;  /* 0x000000322f34723e */ /* 0x000fe200000000ff */
[C---:B------:R-:W-:Y:S01]  /*d790*/  FMUL R42, R16.reuse, R64 ;  /* 0x00000040102a7220 */ /* 0x040fe20000400000 */
[C---:B------:R-:W-:Y:S01]  /*d7a0*/  FMUL R46, R16.reuse, R61 ;  /* 0x0000003d102e7220 */ /* 0x040fe20000400000 */
[----:B------:R-:W-:Y:S01]  /*d7b0*/  FMUL R51, R16, R85 ;  /* 0x0000005510337220 */ /* 0x000fe20000400000 */
[----:B------:R-:W-:Y:S01]  /*d7c0*/  @!P5 FMUL R75, R75, 16777216 ;  /* 0x4b8000004b4bd820 */ /* 0x000fe20000400000 */
[----:B------:R-:W-:Y:S01]  /*d7d0*/  @!P5 FMUL R74, R74, 16777216 ;  /* 0x4b8000004a4ad820 */ /* 0x000fe20000400000 */
[----:B------:R-:W-:Y:S01]  /*d7e0*/  IADD3 R16, PT, PT, R8, -0x3f3504f3, RZ ;  /* 0xc0cafb0d08107810 */ /* 0x000fe20007ffe0ff */
[----:B------:R-:W-:Y:S01]  /*d7f0*/  @!P3 FMUL R81, R81, 16777216 ;  /* 0x4b8000005151b820 */ /* 0x000fe20000400000 */
[----:B------:R-:W-:Y:S01]  /*d800*/  @!P3 FMUL R77, R77, 16777216 ;  /* 0x4b8000004d4db820 */ /* 0x000fe20000400000 */
[C---:B------:R-:W-:Y:S01]  /*d810*/  FMUL R20, R12.reuse, R83 ;  /* 0x000000530c147220 */ /* 0x040fe20000400000 */
[C---:B------:R-:W-:Y:S01]  /*d820*/  FMUL R21, R12.reuse, R82 ;  /* 0x000000520c157220 */ /* 0x040fe20000400000 */
[C---:B------:R-:W-:Y:S01]  /*d830*/  FMUL R25, R12.reuse, R79 ;  /* 0x0000004f0c197220 */ /* 0x040fe20000400000 */
[C---:B------:R-:W-:Y:S01]  /*d840*/  FMUL R29, R12.reuse, R70 ;  /* 0x000000460c1d7220 */ /* 0x040fe20000400000 */
[C---:B--2---:R-:W-:Y:S01]  /*d850*/  FMUL R23, R19.reuse, R80 ;  /* 0x0000005013177220 */ /* 0x044fe20000400000 */
[----:B------:R-:W-:Y:S01]  /*d860*/  FMUL R26, R19, R76 ;  /* 0x0000004c131a7220 */ /* 0x000fe20000400000 */
[C---:B------:R-:W-:Y:S01]  /*d870*/  FMUL R33, R12.reuse, R75 ;  /* 0x0000004b0c217220 */ /* 0x040fe20000400000 */
[----:B------:R-:W-:Y:S01]  /*d880*/  FMUL R32, R12, R74 ;  /* 0x0000004a0c207220 */ /* 0x000fe20000400000 */
[----:B------:R-:W-:Y:S01]  /*d890*/  @P1 FMUL R69, R69, 0.25 ;  /* 0x3e80000045451820 */ /* 0x000fe20000400000 */
[----:B------:R-:W-:Y:S01]  /*d8a0*/  @P1 FMUL R68, R68, 0.25 ;  /* 0x3e80000044441820 */ /* 0x000fe20000400000 */
[----:B------:R-:W-:Y:S01]  /*d8b0*/  F2FP.F16.F32.PACK_AB R47, R23, R26 ;  /* 0x0000001a172f723e */ /* 0x000fe200000000ff */
[----:B------:R-:W-:Y:S01]  /*d8c0*/  @P1 FMUL R73, R73, 0.25 ;  /* 0x3e80000049491820 */ /* 0x000fe20000400000 */
[----:B------:R-:W-:Y:S01]  /*d8d0*/  SHF.R.U32.HI R23, RZ, 0x5, R5 ;  /* 0x00000005ff177819 */ /* 0x000fe20000011605 */
[----:B------:R-:W-:Y:S01]  /*d8e0*/  @P1 FMUL R72, R72, 0.25 ;  /* 0x3e80000048481820 */ /* 0x000fe20000400000 */
[----:B------:R-:W-:Y:S01]  /*d8f0*/  LOP3.LUT R17, R16, 0xff800000, RZ, 0xc0, !PT ;  /* 0xff80000010117812 */ /* 0x000fe200078ec0ff */
[----:B------:R-:W-:Y:S01]  /*d900*/  VIADD R12, R71, 0xc0cafb0d ;  /* 0xc0cafb0d470c7836 */ /* 0x000fe20000000000 */
[----:B------:R-:W-:Y:S01]  /*d910*/  SGXT.U32 R23, R23, 0x2 ;  /* 0x000000021717781a */ /* 0x000fe20000000000 */
[C---:B------:R-:W-:Y:S01]  /*d920*/  FMUL R22, R19.reuse, R81 ;  /* 0x0000005113167220 */ /* 0x040fe20000400000 */
[----:B------:R-:W-:Y:S01]  /*d930*/  FMUL R27, R19, R77 ;  /* 0x0000004d131b7220 */ /* 0x000fe20000400000 */
[----:B------:R-:W-:Y:S01]  /*d940*/  IADD3 R13, PT, PT, R88, -R13, RZ ;  /* 0x8000000d580d7210 */ /* 0x000fe20007ffe0ff */
[----:B------:R-:W-:Y:S01]  /*d950*/  @!P3 FMUL R69, R69, 16777216 ;  /* 0x4b8000004545b820 */ /* 0x000fe20000400000 */
[----:B-1----:R-:W-:Y:S01]  /*d960*/  IMAD R23, R23, R78, RZ ;  /* 0x0000004e17177224 */ /* 0x002fe200078e02ff */
[----:B------:R-:W-:Y:S01]  /*d970*/  FSEL R15, RZ, -23, P4 ;  /* 0xc1b80000ff0f7808 */ /* 0x000fe20002000000 */
[----:B------:R-:W-:Y:S01]  /*d980*/  @!P3 FMUL R68, R68, 16777216 ;  /* 0x4b8000004444b820 */ /* 0x000fe20000400000 */
[----:B------:R-:W-:Y:S01]  /*d990*/  @!P3 FMUL R73, R73, 16777216 ;  /* 0x4b8000004949b820 */ /* 0x000fe20000400000 */
[----:B------:R-:W-:Y:S01]  /*d9a0*/  @!P3 FMUL R72, R72, 16777216 ;  /* 0x4b8000004848b820 */ /* 0x000fe20000400000 */
[----:B------:R-:W-:Y:S01]  /*d9b0*/  I2FP.F32.S32 R18, R17 ;  /* 0x0000001100127245 */ /* 0x000fe20000201400 */
[----:B------:R-:W-:Y:S01]  /*d9c0*/  IMAD.MOV.U32 R50, RZ, RZ, 0x3dc6b27f ;  /* 0x3dc6b27fff327424 */ /* 0x000fe200078e00ff */
[----:B------:R-:W-:Y:S01]  /*d9d0*/  LEA R26, R78, R23, 0x2 ;  /* 0x000000174e1a7211 */ /* 0x000fe200078e10ff */
[----:B------:R-:W-:Y:S01]  /*d9e0*/  FADD R13, R13, -1 ;  /* 0xbf8000000d0d7421 */ /* 0x000fe20000000000 */
[----:B------:R-:W-:Y:S01]  /*d9f0*/  F2FP.F16.F32.PACK_AB R53, R39, R42 ;  /* 0x0000002a2735723e */ /* 0x000fe200000000ff */
[C---:B------:R-:W-:Y:S01]  /*da00*/  FMUL R30, R19.reuse, R69 ;  /* 0x00000045131e7220 */ /* 0x040fe20000400000 */
[----:B------:R-:W-:Y:S01]  /*da10*/  LOP3.LUT R12, R12, 0xff800000, RZ, 0xc0, !PT ;  /* 0xff8000000c0c7812 */ /* 0x000fe200078ec0ff */
[----:B------:R-:W-:Y:S01]  /*da20*/  FMUL R31, R19, R68 ;  /* 0x00000044131f7220 */ /* 0x000fe20000400000 */
[----:B------:R-:W-:Y:S01]  /*da30*/  F2FP.F16.F32.PACK_AB R39, R37, R40 ;  /* 0x000000282527723e */ /* 0x000fe200000000ff */
[C---:B------:R-:W-:Y:S01]  /*da40*/  FMUL R35, R19.reuse, R73 ;  /* 0x0000004913237220 */ /* 0x040fe20000400000 */
[----:B------:R-:W-:Y:S01]  /*da50*/  F2FP.F16.F32.PACK_AB R37, R22, R27 ;  /* 0x0000001b1625723e */ /* 0x000fe200000000ff */
[----:B------:R-:W-:Y:S01]  /*da60*/  FMUL R34, R19, R72 ;  /* 0x0000004813227220 */ /* 0x000fe20000400000 */
[----:B------:R-:W-:Y:S01]  /*da70*/  LEA R22, R78, R26, 0x2 ;  /* 0x0000001a4e167211 */ /* 0x000fe200078e10ff */
[----:B------:R-:W-:Y:S01]  /*da80*/  FFMA.FTZ R19, R18, 1.1920928955078125e-07, R15 ;  /* 0x3400000012137823 */ /* 0x000fe2000001000f */
[-C--:B------:R-:W-:Y:S01]  /*da90*/  I2FP.F32.S32 R16, R12.reuse ;  /* 0x0000000c00107245 */ /* 0x080fe20000201400 */
[----:B------:R-:W-:Y:S01]  /*daa0*/  STS.64 [R54+UR6], R52 ;  /* 0x0000003436007988 */ /* 0x000fe20008000a06 */
[----:B------:R-:W-:Y:S01]  /*dab0*/  IADD3 R15, PT, PT, R71, -R12, RZ ;  /* 0x8000000c470f7210 */ /* 0x000fe20007ffe0ff */
[----:B------:R-:W-:Y:S01]  /*dac0*/  FFMA.FTZ R12, R13, R50, -0.16845393180847167969 ;  /* 0xbe2c7f300d0c7423 */ /* 0x000fe20000010032 */
[----:B------:R-:W-:Y:S01]  /*dad0*/  IADD3 R10, PT, PT, R67, -R10, RZ ;  /* 0x8000000a430a7210 */ /* 0x000fe20007ffe0ff */
[----:B------:R-:W-:Y:S01]  /*dae0*/  IMAD R27, R78, 0x4, R22 ;  /* 0x000000044e1b7824 */ /* 0x000fe200078e0216 */
[----:B------:R-:W-:Y:S01]  /*daf0*/  FSEL R11, RZ, -23, P2 ;  /* 0xc1b80000ff0b7808 */ /* 0x000fe20001000000 */
[C---:B------:R-:W-:Y:S01]  /*db00*/  FFMA.FTZ R12, R13.reuse, R12, 0.1716887056827545166 ;  /* 0x3e2fcf2a0d0c7423 */ /* 0x040fe2000001000c */
[----:B------:R-:W-:Y:S01]  /*db10*/  F2FP.F16.F32.PACK_AB R41, R36, R41 ;  /* 0x000000292429723e */ /* 0x000fe200000000ff */
[----:B------:R-:W-:Y:S01]  /*db20*/  FADD R10, R10, -1 ;  /* 0xbf8000000a0a7421 */ /* 0x000fe20000000000 */
[----:B------:R-:W-:Y:S01]  /*db30*/  F2FP.F16.F32.PACK_AB R36, R30, R35 ;  /* 0x000000231e24723e */ /* 0x000fe200000000ff */
[C---:B------:R-:W-:Y:S01]  /*db40*/  FFMA.FTZ R12, R13.reuse, R12, -0.17900948226451873779 ;  /* 0xbe374e430d0c7423 */ /* 0x040fe2000001000c */
[----:B------:R-:W-:Y:S01]  /*db50*/  LEA R30, R78, R27, 0x2 ;  /* 0x0000001b4e1e7211 */ /* 0x000fe200078e10ff */
[----:B------:R-:W-:Y:S01]  /*db60*/  FFMA.FTZ R16, R16, 1.1920928955078125e-07, R11 ;  /* 0x3400000010107823 */ /* 0x000fe2000001000b */
[----:B------:R-:W-:Y:S01]  /*db70*/  F2FP.F16.F32.PACK_AB R43, R38, R43 ;  /* 0x0000002b262b723e */ /* 0x000fe200000000ff */
[----:B------:R-:W-:Y:S01]  /*db80*/  FFMA.FTZ R11, R10, R50, -0.16845393180847167969 ;  /* 0xbe2c7f300a0b7423 */ /* 0x000fe20000010032 */
[----:B------:R-:W-:Y:S01]  /*db90*/  F2FP.F16.F32.PACK_AB R42, R46, R51 ;  /* 0x000000332e2a723e */ /* 0x000fe200000000ff */
[----:B------:R-:W-:Y:S01]  /*dba0*/  FFMA.FTZ R12, R13, R12, 0.20512372255325317383 ;  /* 0x3e520bf40d0c7423 */ /* 0x000fe2000001000c */
[----:B------:R-:W-:Y:S01]  /*dbb0*/  F2FP.F16.F32.PACK_AB R35, R21, R24 ;  /* 0x000000181523723e */ /* 0x000fe200000000ff */
[----:B------:R-:W-:Y:S01]  /*dbc0*/  FFMA.FTZ R11, R10, R11, 0.1716887056827545166 ;  /* 0x3e2fcf2a0a0b7423 */ /* 0x000fe2000001000b */
[----:B------:R-:W-:Y:S01]  /*dbd0*/  LEA R21, R78, R30, 0x2 ;  /* 0x0000001e4e157211 */ /* 0x000fe200078e10ff */
[----:B------:R1:W-:Y:S01]  /*dbe0*/  STS.64 [R54+UR6+0x100], R42 ;  /* 0x0001002a36007988 */ /* 0x0003e20008000a06 */
[----:B------:R-:W-:Y:S01]  /*dbf0*/  FFMA.FTZ R12, R13, R12, -0.24046532809734344482 ;  /* 0xbe763c8b0d0c7423 */ /* 0x000fe2000001000c */
[----:B------:R-:W-:Y:S01]  /*dc00*/  F2FP.F16.F32.PACK_AB R46, R31, R34 ;  /* 0x000000221f2e723e */ /* 0x000fe200000000ff */
[----:B------:R-:W-:Y:S01]  /*dc10*/  FFMA.FTZ R11, R10, R11, -0.17900948226451873779 ;  /* 0xbe374e430a0b7423 */ /* 0x000fe2000001000b */
[----:B------:R-:W-:Y:S01]  /*dc20*/  F2FP.F16.F32.PACK_AB R38, R45, R48 ;  /* 0x000000302d26723e */ /* 0x000fe200000000ff */
[----:B------:R-:W-:Y:S01]  /*dc30*/  FADD R15, R15, -1 ;  /* 0xbf8000000f0f7421 */ /* 0x000fe20000000000 */
[----:B------:R-:W-:Y:S01]  /*dc40*/  LOP3.LUT R18, R54, 0x8, RZ, 0x3c, !PT ;  /* 0x0000000836127812 */ /* 0x000fe200078e3cff */
[----:B------:R-:W-:Y:S01]  /*dc50*/  FFMA.FTZ R12, R13, R12, 0.28857114911079406738 ;  /* 0x3e93bf990d0c7423 */ /* 0x000fe2000001000c */
[----:B------:R-:W-:Y:S01]  /*dc60*/  F2FP.F16.F32.PACK_AB R40, R44, R49 ;  /* 0x000000312c28723e */ /* 0x000fe200000000ff */
[----:B------:R-:W-:Y:S01]  /*dc70*/  STS.64 [R54+UR6+0x80], R46 ;  /* 0x0000802e36007988 */ /* 0x000fe20008000a06 */
[----:B------:R-:W-:Y:S01]  /*dc80*/  F2FP.F16.F32.PACK_AB R34, R29, R32 ;  /* 0x000000201d22723e */ /* 0x000fe200000000ff */
[----:B------:R-:W-:Y:S01]  /*dc90*/  FFMA.FTZ R11, R10, R11, 0.20512372255325317383 ;  /* 0x3e520bf40a0b7423 */ /* 0x000fe2000001000b */
[----:B-1----:R-:W-:Y:S01]  /*dca0*/  F2FP.F16.F32.PACK_AB R43, R20, R25 ;  /* 0x00000019142b723e */ /* 0x002fe200000000ff */
[----:B------:R-:W-:Y:S01]  /*dcb0*/  IMAD R25, R78, 0x4, R21 ;  /* 0x000000044e197824 */ /* 0x000fe200078e0215 */
[----:B------:R-:W-:Y:S01]  /*dcc0*/  F2FP.F16.F32.PACK_AB R42, R28, R33 ;  /* 0x000000211c2a723e */ /* 0x000fe200000000ff */
[----:B------:R-:W-:Y:S01]  /*dcd0*/  STS.64 [R54+UR6+0x180], R36 ;  /* 0x0001802436007988 */ /* 0x000fe20008000a06 */
[C---:B------:R-:W-:Y:S01]  /*dce0*/  FFMA.FTZ R12, R13.reuse, R12, -0.36067417263984680176 ;  /* 0xbeb8aa490d0c7423 */ /* 0x040fe2000001000c */
[----:B------:R-:W-:Y:S01]  /*dcf0*/  IMAD.IADD R17, R8, 0x1, -R17 ;  /* 0x0000000108117824 */ /* 0x000fe200078e0a11 */
[----:B------:R-:W-:Y:S01]  /*dd00*/  LEA R29, R78, R25, 0x2 ;  /* 0x000000194e1d7211 */ /* 0x000fe200078e10ff */
[----:B------:R-:W-:Y:S01]  /*dd10*/  STS.64 [R18+UR6+0x1000], R38 ;  /* 0x0010002612007988 */ /* 0x000fe20008000a06 */
[----:B------:R-:W-:Y:S01]  /*dd20*/  FFMA.FTZ R11, R10, R11, -0.24046532809734344482 ;  /* 0xbe763c8b0a0b7423 */ /* 0x000fe2000001000b */
[----:B------:R-:W-:Y:S01]  /*dd30*/  FFMA.FTZ R12, R13, R12, 0.48089820146560668945 ;  /* 0x3ef6384a0d0c7423 */ /* 0x000fe2000001000c */
[----:B------:R-:W-:Y:S01]  /*dd40*/  FADD R17, R17, -1 ;  /* 0xbf80000011117421 */ /* 0x000fe20000000000 */
[----:B------:R-:W-:Y:S01]  /*dd50*/  STS.64 [R18+UR6+0x1100], R40 ;  /* 0x0011002812007988 */ /* 0x000fe20008000a06 */
[----:B------:R-:W-:-:S02]  /*dd60*/  IMAD R31, R78, 0x4, R29 ;  /* 0x000000044e1f7824 */ /* 0x000fc400078e021d */
[----:B------:R-:W-:Y:S01]  /*dd70*/  FFMA.FTZ R11, R10, R11, 0.28857114911079406738 ;  /* 0x3e93bf990a0b7423 */ /* 0x000fe2000001000b */
[----:B------:R-:W-:Y:S01]  /*dd80*/  FFMA.FTZ R12, R13, R12, -0.72134751081466674805 ;  /* 0xbf38aa3b0d0c7423 */ /* 0x000fe2000001000c */
[----:B------:R1:W-:Y:S01]  /*dd90*/  STS.64 [R18+UR6+0x1080], R34 ;  /* 0x0010802212007988 */ /* 0x0003e20008000a06 */
[----:B------:R-:W-:Y:S01]  /*dda0*/  FFMA.FTZ R20, R17, R50, -0.16845393180847167969 ;  /* 0xbe2c7f3011147423 */ /* 0x000fe20000010032 */
[----:B------:R-:W-:Y:S01]  /*ddb0*/  LEA R33, R78, R31, 0x2 ;  /* 0x0000001f4e217211 */ /* 0x000fe200078e10ff */
[C---:B------:R-:W-:Y:S01]  /*ddc0*/  FFMA.FTZ R11, R10.reuse, R11, -0.36067417263984680176 ;  /* 0xbeb8aa490a0b7423 */ /* 0x040fe2000001000b */
[----:B------:R2:W-:Y:S01]  /*ddd0*/  STS.64 [R18+UR6+0x1180], R42 ;  /* 0x0011802a12007988 */ /* 0x0005e20008000a06 */
[----:B------:R-:W-:Y:S01]  /*dde0*/  FMUL R12, R13, R12 ;  /* 0x0000000c0d0c7220 */ /* 0x000fe20000400000 */
[----:B------:R-:W-:Y:S01]  /*ddf0*/  FFMA.FTZ R20, R17, R20, 0.1716887056827545166 ;  /* 0x3e2fcf2a11147423 */ /* 0x000fe20000010014 */
[C---:B------:R-:W-:Y:S01]  /*de00*/  FFMA.FTZ R11, R10.reuse, R11, 0.48089820146560668945 ;  /* 0x3ef6384a0a0b7423 */ /* 0x040fe2000001000b */
[----:B------:R-:W-:Y:S01]  /*de10*/  ISETP.GE.U32.AND P1, PT, R67, 0x7f800000, PT ;  /* 0x7f8000004300780c */ /* 0x000fe20003f26070 */
[----:B------:R-:W-:Y:S01]  /*de20*/  FMUL R12, R13, R12 ;  /* 0x0000000c0d0c7220 */ /* 0x000fe20000400000 */
[----:B------:R-:W-:Y:S01]  /*de30*/  FFMA.FTZ R20, R17, R20, -0.17900948226451873779 ;  /* 0xbe374e4311147423 */ /* 0x000fe20000010014 */
[----:B------:R-:W-:Y:S01]  /*de40*/  FFMA.FTZ R11, R10, R11, -0.72134751081466674805 ;  /* 0xbf38aa3b0a0b7423 */ /* 0x000fe2000001000b */
[----:B-1----:R-:W-:Y:S01]  /*de50*/  LEA R35, R78, R33, 0x2 ;  /* 0x000000214e237211 */ /* 0x002fe200078e10ff */
[----:B------:R-:W-:Y:S01]  /*de60*/  FFMA.FTZ R13, R13, 1.4426950216293334961, R12 ;  /* 0x3fb8aa3b0d0d7823 */ /* 0x000fe2000001000c */
[----:B------:R-:W-:Y:S01]  /*de70*/  FFMA.FTZ R20, R17, R20, 0.20512372255325317383 ;  /* 0x3e520bf411147423 */ /* 0x000fe20000010014 */
[----:B------:R-:W-:Y:S01]  /*de80*/  FMUL R11, R10, R11 ;  /* 0x0000000b0a0b7220 */ /* 0x000fe20000400000 */
[----:B--2---:R-:W-:Y:S01]  /*de90*/  FFMA.FTZ R18, R15, R50, -0.16845393180847167969 ;  /* 0xbe2c7f300f127423 */ /* 0x004fe20000010032 */
[----:B------:R-:W-:Y:S01]  /*dea0*/  LEA R37, R78, R35, 0x2 ;  /* 0x000000234e257211 */ /* 0x000fe200078e10ff */
[----:B------:R-:W-:Y:S01]  /*deb0*/  FFMA.FTZ R20, R17, R20, -0.24046532809734344482 ;  /* 0xbe763c8b11147423 */ /* 0x000fe20000010014 */
[----:B------:R-:W-:Y:S01]  /*dec0*/  FADD R74, R14, R13 ;  /* 0x0000000d0e4a7221 */ /* 0x000fe20000000000 */
[C---:B------:R-:W-:Y:S01]  /*ded0*/  FFMA.FTZ R18, R15.reuse, R18, 0.1716887056827545166 ;  /* 0x3e2fcf2a0f127423 */ /* 0x040fe20000010012 */
[----:B------:R-:W-:Y:S01]  /*dee0*/  FMUL R11, R10, R11 ;  /* 0x0000000b0a0b7220 */ /* 0x000fe20000400000 */
[----:B------:R-:W-:Y:S01]  /*def0*/  IMAD R39, R78, 0x4, R37 ;  /* 0x000000044e277824 */ /* 0x000fe200078e0225 */
[----:B------:R-:W1:Y:S01]  /*df00*/  LDC.64 R12, c[0x0][0x398] ;  /* 0x0000e600ff0c7b82 */ /* 0x000e620000000a00 */
[----:B------:R-:W-:Y:S01]  /*df10*/  FFMA.FTZ R18, R15, R18, -0.17900948226451873779 ;  /* 0xbe374e430f127423 */ /* 0x000fe20000010012 */
[----:B------:R-:W-:Y:S01]  /*df20*/  ISETP.GE.U32.AND P6, PT, R88, 0x7f800000, PT ;  /* 0x7f8000005800780c */ /* 0x000fe20003fc6070 */
[----:B------:R-:W-:Y:S01]  /*df30*/  FFMA.FTZ R20, R17, R20, 0.28857114911079406738 ;  /* 0x3e93bf9911147423 */ /* 0x000fe20000010014 */
[----:B------:R-:W-:Y:S01]  /*df40*/  LEA R41, R78, R39, 0x2 ;  /* 0x000000274e297211 */ /* 0x000fe200078e10ff */
[----:B------:R-:W-:Y:S01]  /*df50*/  FFMA.FTZ R18, R15, R18, 0.20512372255325317383 ;  /* 0x3e520bf40f127423 */ /* 0x000fe20000010012 */
[----:B------:R-:W-:Y:S01]  /*df60*/  FFMA.FTZ R10, R10, 1.4426950216293334961, R11 ;  /* 0x3fb8aa3b0a0a7823 */ /* 0x000fe2000001000b */
[----:B------:R-:W-:Y:S01]  /*df70*/  ISETP.GE.U32.AND P4, PT, R71, 0x7f800000, PT ;  /* 0x7f8000004700780c */ /* 0x000fe20003f86070 */
[----:B------:R-:W-:Y:S01]  /*df80*/  FFMA.FTZ R20, R17, R20, -0.36067417263984680176 ;  /* 0xbeb8aa4911147423 */ /* 0x000fe20000010014 */
[----:B------:R-:W-:Y:S01]  /*df90*/  FFMA.FTZ R18, R15, R18, -0.24046532809734344482 ;  /* 0xbe763c8b0f127423 */ /* 0x000fe20000010012 */
[C---:B------:R-:W-:Y:S01]  /*dfa0*/  LEA R43, R78.reuse, R41, 0x2 ;  /* 0x000000294e2b7211 */ /* 0x040fe200078e10ff */
[----:B------:R-:W-:Y:S01]  /*dfb0*/  FADD R9, R9, R10 ;  /* 0x0000000a09097221 */ /* 0x000fe20000000000 */
[----:B---3--:R-:W-:Y:S01]  /*dfc0*/  SHF.L.U32 R97, R97, 0x5, RZ ;  /* 0x0000000561617819 */ /* 0x008fe200000006ff */
[----:B------:R-:W-:Y:S01]  /*dfd0*/  FFMA.FTZ R18, R15, R18, 0.28857114911079406738 ;  /* 0x3e93bf990f127423 */ /* 0x000fe20000010012 */
[----:B------:R-:W-:Y:S01]  /*dfe0*/  @P1 MOV R10, 0x7f800000 ;  /* 0x7f800000000a1802 */ /* 0x000fe20000000f00 */
[C---:B------:R-:W-:Y:S01]  /*dff0*/  IMAD R45, R78.reuse, 0x4, R43 ;  /* 0x000000044e2d7824 */ /* 0x040fe200078e022b */
[----:B0-----:R-:W-:Y:S01]  /*e000*/  LOP3.LUT R97, R97, 0x1f, R98, 0xf8, !PT ;  /* 0x0000001f61617812 */ /* 0x001fe200078ef862 */
[----:B------:R-:W-:Y:S01]  /*e010*/  FFMA.FTZ R18, R15, R18, -0.36067417263984680176 ;  /* 0xbeb8aa490f127423 */ /* 0x000fe20000010012 */
[----:B------:R-:W-:Y:S01]  /*e020*/  FFMA.FTZ R20, R17, R20, 0.48089820146560668945 ;  /* 0x3ef6384a11147423 */ /* 0x000fe20000010014 */
[----:B------:R-:W-:Y:S01]  /*e030*/  BAR.SYNC.DEFER_BLOCKING 0x0 ;  /* 0x0000000000007b1d */ /* 0x000fe20000010000 */
[----:B------:R-:W-:Y:S01]  /*e040*/  LEA R47, R78, R45, 0x2 ;  /* 0x0000002d4e2f7211 */ /* 0x000fe200078e10ff */
[----:B------:R-:W-:Y:S01]  /*e050*/  FFMA.FTZ R18, R15, R18, 0.48089820146560668945 ;  /* 0x3ef6384a0f127423 */ /* 0x000fe20000010012 */
[----:B------:R-:W-:-:S02]  /*e060*/  @P6 IMAD.MOV.U32 R11, RZ, RZ, 0x7f800000 ;  /* 0x7f800000ff0b6424 */ /* 0x000fc400078e00ff */
[----:B------:R-:W-:Y:S01]  /*e070*/  @P1 FFMA.FTZ R9, R67, R10, +INF ;  /* 0x7f80000043091423 */ /* 0x000fe2000001000a */
[----:B------:R-:W-:Y:S01]  /*e080*/  ISETP.GE.U32.AND P5, PT, R8, 0x7f800000, PT ;  /* 0x7f8000000800780c */ /* 0x000fe20003fa6070 */
[----:B------:R-:W-:Y:S01]  /*e090*/  FFMA.FTZ R18, R15, R18, -0.72134751081466674805 ;  /* 0xbf38aa3b0f127423 */ /* 0x000fe20000010012 */
[----:B------:R-:W-:Y:S01]  /*e0a0*/  FFMA.FTZ R20, R17, R20, -0.72134751081466674805 ;  /* 0xbf38aa3b11147423 */ /* 0x000fe20000010014 */
[----:B------:R-:W-:Y:S01]  /*e0b0*/  IMAD R10, R97, UR5, RZ ;  /* 0x00000005610a7c24 */ /* 0x000fe2000f8e02ff */
[----:B------:R-:W-:Y:S01]  /*e0c0*/  LEA R49, R78, R47, 0x2 ;  /* 0x0000002f4e317211 */ /* 0x000fe200078e10ff */
[----:B------:R-:W-:Y:S01]  /*e0d0*/  FMUL R18, R15, R18 ;  /* 0x000000120f127220 */ /* 0x000fe20000400000 */
[----:B------:R-:W-:Y:S01]  /*e0e0*/  @P6 FFMA.FTZ R74, R88, R11, +INF ;  /* 0x7f800000584a6423 */ /* 0x000fe2000001000b */
[----:B------:R-:W-:Y:S01]  /*e0f0*/  FMUL R20, R17, R20 ;  /* 0x0000001411147220 */ /* 0x000fe20000400000 */
[----:B------:R-:W-:Y:S02]  /*e100*/  @P4 IMAD.MOV.U32 R14, RZ, RZ, 0x7f800000 ;  /* 0x7f800000ff0e4424 */ /* 0x000fe400078e00ff */
[----:B------:R-:W-:Y:S01]  /*e110*/  FMUL R18, R15, R18 ;  /* 0x000000120f127220 */ /* 0x000fe20000400000 */
[----:B------:R-:W-:Y:S01]  /*e120*/  IMAD.SHL.U32 R11, R10, 0x2, RZ ;  /* 0x000000020a0b7824 */ /* 0x000fe200078e00ff */
[----:B------:R-:W-:Y:S01]  /*e130*/  UIMAD.WIDE UR4, UR4, 0x2, URZ ;  /* 0x00000002040478a5 */ /* 0x000fe2000f8e02ff */
[----:B------:R-:W-:-:S02]  /*e140*/  IMAD R51, R78, 0x4, R49 ;  /* 0x000000044e337824 */ /* 0x000fc400078e0231 */
[----:B------:R-:W-:Y:S01]  /*e150*/  FFMA.FTZ R15, R15, 1.4426950216293334961, R18 ;  /* 0x3fb8aa3b0f0f7823 */ /* 0x000fe20000010012 */
[----:B------:R-:W-:Y:S01]  /*e160*/  FMUL R20, R17, R20 ;  /* 0x0000001411147220 */ /* 0x000fe20000400000 */
[----:B------:R-:W-:Y:S01]  /*e170*/  IMAD.HI R10, R10, 0x2, RZ ;  /* 0x000000020a0a7827 */ /* 0x000fe200078e02ff */
[----:B------:R-:W-:-:S03]  /*e180*/  LOP3.LUT R64, R7, 0x8, RZ, 0x3c, !PT ;  /* 0x0000000807407812 */ /* 0x000fc600078e3cff */
[----:B------:R-:W-:Y:S01]  /*e190*/  FADD R75, R16, R15 ;  /* 0x0000000f104b7221 */ /* 0x000fe20000000000 */
[----:B------:R-:W-:Y:S01]  /*e1a0*/  @P4 FFMA.FTZ R75, R71, R14, +INF ;  /* 0x7f800000474b4423 */ /* 0x000fe2000001000e */
[----:B-1----:R-:W-:Y:S01]  /*e1b0*/  IADD3 R72, P4, P6, R11, UR8, R12 ;  /* 0x000000080b487c10 */ /* 0x002fe2000fe9e00c */
[----:B------:R-:W-:Y:S01]  /*e1c0*/  FFMA.FTZ R20, R17, 1.4426950216293334961, R20 ;  /* 0x3fb8aa3b11147823 */ /* 0x000fe20000010014 */
[----:B------:R-:W-:Y:S01]  /*e1d0*/  LEA R53, R78, R51, 0x2 ;  /* 0x000000334e357211 */ /* 0x000fe200078e10ff */
[----:B------:R-:W0:Y:S01]  /*e1e0*/  LDS.64 R80, [R7+UR6] ;  /* 0x0000000607507984 */ /* 0x000e220008000a00 */
[----:B------:R-:W-:Y:S01]  /*e1f0*/  @P5 MOV R15, 0x7f800000 ;  /* 0x7f800000000f5802 */ /* 0x000fe20000000f00 */
[----:B------:R-:W-:Y:S01]  /*e200*/  FADD R76, R19, R20 ;  /* 0x00000014134c7221 */ /* 0x000fe20000000000 */
[----:B------:R-:W-:Y:S01]  /*e210*/  IADD3.X R96, PT, PT, R10, UR5, R13, P4, P6 ;  /* 0x000000050a607c10 */ /* 0x000fe2000a7ec40d */
[----:B------:R-:W-:Y:S01]  /*e220*/  LDS.64 R82, [R7+UR6+0x200] ;  /* 0x0002000607527984 */ /* 0x000fe20008000a00 */
[CC--:B------:R-:W-:Y:S01]  /*e230*/  LEA R10, P6, R23.reuse, R72.reuse, 0x1 ;  /* 0x00000048170a7211 */ /* 0x0c0fe200078c08ff */
[----:B------:R-:W-:Y:S01]  /*e240*/  @P5 FFMA.FTZ R76, R8, R15, +INF ;  /* 0x7f800000084c5423 */ /* 0x000fe2000001000f */
[-C--:B------:R-:W-:Y:S01]  /*e250*/  LEA R14, P4, R22, R72.reuse, 0x1 ;  /* 0x00000048160e7211 */ /* 0x080fe200078808ff */
[----:B------:R-:W-:Y:S01]  /*e260*/  LDS.64 R90, [R64+UR6+0x200] ;  /* 0x00020006405a7984 */ /* 0x000fe20008000a00 */
[----:B------:R-:W-:Y:S01]  /*e270*/  LEA R55, R78, R53, 0x2 ;  /* 0x000000354e377211 */ /* 0x000fe200078e10ff */
[----:B------:R-:W1:Y:S01]  /*e280*/  LDCU UR4, c[0x0][0x3ec] ;  /* 0x00007d80ff0477ac */ /* 0x000e620008000800 */
[----:B------:R-:W-:Y:S01]  /*e290*/  LEA R12, P5, R26, R72, 0x1 ;  /* 0x000000481a0c7211 */ /* 0x000fe200078a08ff */
[----:B------:R-:W-:Y:S01]  /*e2a0*/  LDS.64 R84, [R7+UR6+0x400] ;  /* 0x0004000607547984 */ /* 0x000fe20008000a00 */
[----:B------:R-:W-:Y:S01]  /*e2b0*/  LEA.HI.X.SX32 R11, R23, R96, 0x1, P6 ;  /* 0x00000060170b7211 */ /* 0x000fe200030f0eff */
[----:B------:R-:W-:Y:S01]  /*e2c0*/  IMAD R57, R78, 0x4, R55 ;  /* 0x000000044e397824 */ /* 0x000fe200078e0237 */
[----:B------:R-:W-:Y:S01]  /*e2d0*/  LEA R16, P6, R27, R72, 0x1 ;  /* 0x000000481b107211 */ /* 0x000fe200078c08ff */
[----:B------:R-:W-:Y:S01]  /*e2e0*/  LDS.64 R92, [R64+UR6+0x400] ;  /* 0x00040006405c7984 */ /* 0x000fe20008000a00 */
[----:B------:R-:W-:-:S02]  /*e2f0*/  LEA.HI.X.SX32 R15, R22, R96, 0x1, P4 ;  /* 0x00000060160f7211 */ /* 0x000fc400020f0eff */
[----:B------:R-:W-:Y:S01]  /*e300*/  FSETP.NEU.AND P2, PT, R88, RZ, PT ;  /* 0x000000ff5800720b */ /* 0x000fe20003f4d000 */
[----:B------:R-:W-:Y:S01]  /*e310*/  LDS.64 R86, [R7+UR6+0x600] ;  /* 0x0006000607567984 */ /* 0x000fe20008000a00 */
[----:B------:R-:W-:Y:S02]  /*e320*/  LEA R20, P4, R21, R72, 0x1 ;  /* 0x0000004815147211 */ /* 0x000fe400078808ff */
[----:B------:R-:W-:Y:S01]  /*e330*/  LEA.HI.X.SX32 R13, R26, R96, 0x1, P5 ;  /* 0x000000601a0d7211 */ /* 0x000fe200028f0eff */
[----:B------:R-:W2:Y:S01]  /*e340*/  LDS.64 R88, [R64+UR6] ;  /* 0x0000000640587984 */ /* 0x000ea20008000a00 */
[----:B------:R-:W-:Y:S02]  /*e350*/  LEA R18, P5, R30, R72, 0x1 ;  /* 0x000000481e127211 */ /* 0x000fe400078a08ff */
[----:B------:R-:W-:Y:S01]  /*e360*/  LEA.HI.X.SX32 R17, R27, R96, 0x1, P6 ;  /* 0x000000601b117211 */ /* 0x000fe200030f0eff */
[----:B------:R-:W3:Y:S01]  /*e370*/  LDS.64 R94, [R64+UR6+0x600] ;  /* 0x00060006405e7984 */ /* 0x000ee20008000a00 */
[----:B------:R-:W-:Y:S01]  /*e380*/  LEA R22, P6, R25, R72, 0x1 ;  /* 0x0000004819167211 */ /* 0x000fe200078c08ff */
[----:B-1----:R-:W-:Y:S01]  /*e390*/  UIMAD UR4, UR7, UR4, URZ ;  /* 0x00000004070472a4 */ /* 0x002fe2000f8e02ff */
[----:B------:R-:W-:-:S02]  /*e3a0*/  LEA.HI.X.SX32 R21, R21, R96, 0x1, P4 ;  /* 0x0000006015157211 */ /* 0x000fc400020f0eff */
[----:B------:R-:W-:Y:S01]  /*e3b0*/  LEA R26, P4, R31, R72, 0x1 ;  /* 0x000000481f1a7211 */ /* 0x000fe200078808ff */
[----:B------:R-:W-:Y:S01]  /*e3c0*/  USHF.L.U32 UR7, UR4, 0x2, URZ ;  /* 0x0000000204077899 */ /* 0x000fe200080006ff */
[----:B------:R-:W-:Y:S01]  /*e3d0*/  LEA R59, R78, R57, 0x2 ;  /* 0x000000394e3b7211 */ /* 0x000fe200078e10ff */
[----:B------:R-:W-:Y:S01]  /*e3e0*/  UIMAD.WIDE UR4, UR4, 0x4, URZ ;  /* 0x00000004040478a5 */ /* 0x000fe2000f8e02ff */
[----:B------:R-:W-:Y:S02]  /*e3f0*/  LEA.HI.X.SX32 R19, R30, R96, 0x1, P5 ;  /* 0x000000601e137211 */ /* 0x000fe400028f0eff */
[----:B------:R-:W-:Y:S01]  /*e400*/  LEA R24, P5, R29, R72, 0x1 ;  /* 0x000000481d187211 */ /* 0x000fe200078a08ff */
[----:B0-----:R0:W-:Y:S01]  /*e410*/  STG.E.U16 desc[UR10][R10.64], R80 ;  /* 0x000000500a007986 */ /* 0x0011e2000c10150a */
[----:B------:R-:W-:Y:S02]  /*e420*/  LEA.HI.X.SX32 R23, R25, R96, 0x1, P6 ;  /* 0x0000006019177211 */ /* 0x000fe400030f0eff */
[----:B------:R-:W-:-:S02]  /*e430*/  LEA R28, P6, R33, R72, 0x1 ;  /* 0x00000048211c7211 */ /* 0x000fc400078c08ff */
[----:B------:R-:W-:Y:S02]  /*e440*/  LEA.HI.X.SX32 R27, R31, R96, 0x1, P4 ;  /* 0x000000601f1b7211 */ /* 0x000fe400020f0eff */
[C---:B------:R-:W-:Y:S02]  /*e450*/  LEA R61, R78.reuse, R59, 0x2 ;  /* 0x0000003b4e3d7211 */ /* 0x040fe400078e10ff */
[----:B------:R-:W-:Y:S02]  /*e460*/  LEA R32, P4, R37, R72, 0x1 ;  /* 0x0000004825207211 */ /* 0x000fe400078808ff */
[----:B------:R-:W-:Y:S01]  /*e470*/  LEA.HI.X.SX32 R25, R29, R96, 0x1, P5 ;  /* 0x000000601d197211 */ /* 0x000fe200028f0eff */
[----:B------:R-:W-:Y:S01]  /*e480*/  IMAD R63, R78, 0x4, R61 ;  /* 0x000000044e3f7824 */ /* 0x000fe200078e023d */
[----:B------:R-:W-:Y:S01]  /*e490*/  LEA R30, P5, R35, R72, 0x1 ;  /* 0x00000048231e7211 */ /* 0x000fe200078a08ff */
[----:B0-----:R-:W0:Y:S01]  /*e4a0*/  LDC.64 R10, c[0x0][0x3a0] ;  /* 0x0000e800ff0a7b82 */ /* 0x001e220000000a00 */
[----:B------:R-:W-:-:S02]  /*e4b0*/  LEA.HI.X.SX32 R29, R33, R96, 0x1, P6 ;  /* 0x00000060211d7211 */ /* 0x000fc400030f0eff */
[----:B------:R-:W-:Y:S02]  /*e4c0*/  LEA R34, P6, R39, R72, 0x1 ;  /* 0x0000004827227211 */ /* 0x000fe400078c08ff */
[----:B------:R-:W-:Y:S02]  /*e4d0*/  LEA.HI.X.SX32 R33, R37, R96, 0x1, P4 ;  /* 0x0000006025217211 */ /* 0x000fe400020f0eff */
[----:B------:R-:W-:Y:S02]  /*e4e0*/  LEA R38, P4, R43, R72, 0x1 ;  /* 0x000000482b267211 */ /* 0x000fe400078808ff */
[----:B------:R-:W-:Y:S01]  /*e4f0*/  LEA.HI.X.SX32 R31, R35, R96, 0x1, P5 ;  /* 0x00000060231f7211 */ /* 0x000fe200028f0eff */
[----:B--2---:R1:W-:Y:S01]  /*e500*/  STG.E.U16 desc[UR10][R12.64], R88 ;  /* 0x000000580c007986 */ /* 0x0043e2000c10150a */
[----:B------:R-:W-:Y:S02]  /*e510*/  LEA R36, P5, R41, R72, 0x1 ;  /* 0x0000004829247211 */ /* 0x000fe400078a08ff */
[----:B------:R-:W-:Y:S01]  /*e520*/  LEA.HI.X.SX32 R35, R39, R96, 0x1, P6 ;  /* 0x0000006027237211 */ /* 0x000fe200030f0eff */
[----:B------:R2:W-:Y:S01]  /*e530*/  STG.E.U16 desc[UR10][R14.64], R82 ;  /* 0x000000520e007986 */ /* 0x0005e2000c10150a */
[----:B------:R-:W-:-:S02]  /*e540*/  LEA R40, P6, R45, R72, 0x1 ;  /* 0x000000482d287211 */ /* 0x000fc400078c08ff */
[----:B------:R-:W-:Y:S01]  /*e550*/  LEA.HI.X.SX32 R39, R43, R96, 0x1, P4 ;  /* 0x000000602b277211 */ /* 0x000fe200020f0eff */
[----:B------:R4:W-:Y:S01]  /*e560*/  STG.E.U16 desc[UR10][R16.64], R90 ;  /* 0x0000005a10007986 */ /* 0x0009e2000c10150a */
[----:B------:R-:W-:Y:S02]  /*e570*/  LEA R65, R78, R63, 0x2 ;  /* 0x0000003f4e417211 */ /* 0x000fe400078e10ff */
[----:B------:R-:W-:Y:S01]  /*e580*/  LEA R44, P4, R49, R72, 0x1 ;  /* 0x00000048312c7211 */ /* 0x000fe200078808ff */
[----:B------:R5:W-:Y:S01]  /*e590*/  STG.E.U16 desc[UR10][R18.64], R84 ;  /* 0x0000005412007986 */ /* 0x000be2000c10150a */
[----:B------:R-:W-:Y:S02]  /*e5a0*/  LEA.HI.X.SX32 R37, R41, R96, 0x1, P5 ;  /* 0x0000006029257211 */ /* 0x000fe400028f0eff */
[----:B------:R-:W-:Y:S01]  /*e5b0*/  FSETP.NEU.AND P3, PT, R67, RZ, PT ;  /* 0x000000ff4300720b */ /* 0x000fe20003f6d000 */
[----:B------:R0:W-:Y:S01]  /*e5c0*/  STG.E.U16 desc[UR10][R20.64], R92 ;  /* 0x0000005c14007986 */ /* 0x0001e2000c10150a */
[----:B------:R-:W-:-:S02]  /*e5d0*/  LEA R42, P5, R47, R72, 0x1 ;  /* 0x000000482f2a7211 */ /* 0x000fc400078a08ff */
[----:B------:R-:W-:Y:S01]  /*e5e0*/  LEA.HI.X.SX32 R41, R45, R96, 0x1, P6 ;  /* 0x000000602d297211 */ /* 0x000fe200030f0eff */
[----:B------:R-:W-:Y:S01]  /*e5f0*/  STG.E.U16 desc[UR10][R22.64], R86 ;  /* 0x0000005616007986 */ /* 0x000fe2000c10150a */
[----:B------:R-:W-:Y:S02]  /*e600*/  LEA R67, R78, R65, 0x2 ;  /* 0x000000414e437211 */ /* 0x000fe400078e10ff */
[----:B------:R-:W-:Y:S01]  /*e610*/  LEA R46, P6, R51, R72, 0x1 ;  /* 0x00000048332e7211 */ /* 0x000fe200078c08ff */
[----:B---3--:R-:W-:Y:S01]  /*e620*/  STG.E.U16 desc[UR10][R24.64], R94 ;  /* 0x0000005e18007986 */ /* 0x008fe2000c10150a */
[----:B------:R-:W-:Y:S02]  /*e630*/  LEA.HI.X.SX32 R45, R49, R96, 0x1, P4 ;  /* 0x00000060312d7211 */ /* 0x000fe400020f0eff */
[----:B------:R-:W-:Y:S02]  /*e640*/  LEA R50, P4, R55, R72, 0x1 ;  /* 0x0000004837327211 */ /* 0x000fe400078808ff */
[----:B------:R-:W-:-:S02]  /*e650*/  LEA.HI.X.SX32 R43, R47, R96, 0x1, P5 ;  /* 0x000000602f2b7211 */ /* 0x000fc400028f0eff */
[----:B------:R-:W-:Y:S02]  /*e660*/  LEA R69, R78, R67, 0x2 ;  /* 0x000000434e457211 */ /* 0x000fe400078e10ff */
[----:B------:R-:W-:Y:S02]  /*e670*/  LEA R48, P5, R53, R72, 0x1 ;  /* 0x0000004835307211 */ /* 0x000fe400078a08ff */
[----:B------:R-:W-:Y:S02]  /*e680*/  LEA.HI.X.SX32 R47, R51, R96, 0x1, P6 ;  /* 0x00000060332f7211 */ /* 0x000fe400030f0eff */
[----:B------:R-:W-:Y:S02]  /*e690*/  LEA R52, P6, R57, R72, 0x1 ;  /* 0x0000004839347211 */ /* 0x000fe400078c08ff */
[----:B------:R-:W-:Y:S02]  /*e6a0*/  LEA.HI.X.SX32 R51, R55, R96, 0x1, P4 ;  /* 0x0000006037337211 */ /* 0x000fe400020f0eff */
[----:B------:R-:W-:-:S02]  /*e6b0*/  LEA R56, P4, R61, R72, 0x1 ;  /* 0x000000483d387211 */ /* 0x000fc400078808ff */
[----:B------:R-:W-:Y:S02]  /*e6c0*/  FSETP.NEU.AND P1, PT, R71, RZ, PT ;  /* 0x000000ff4700720b */ /* 0x000fe40003f2d000 */
[----:B------:R-:W-:Y:S02]  /*e6d0*/  LEA R71, R78, R69, 0x2 ;  /* 0x000000454e477211 */ /* 0x000fe400078e10ff */
[----:B------:R-:W-:Y:S02]  /*e6e0*/  LEA.HI.X.SX32 R49, R53, R96, 0x1, P5 ;  /* 0x0000006035317211 */ /* 0x000fe400028f0eff */
[----:B------:R-:W-:Y:S02]  /*e6f0*/  LEA R54, P5, R59, R72, 0x1 ;  /* 0x000000483b367211 */ /* 0x000fe400078a08ff */
[----:B------:R-:W-:Y:S02]  /*e700*/  LEA.HI.X.SX32 R53, R57, R96, 0x1, P6 ;  /* 0x0000006039357211 */ /* 0x000fe400030f0eff */
[----:B------:R-:W-:-:S02]  /*e710*/  LEA R58, P6, R63, R72, 0x1 ;  /* 0x000000483f3a7211 */ /* 0x000fc400078c08ff */
[----:B------:R-:W-:Y:S02]  /*e720*/  LEA.HI.X.SX32 R57, R61, R96, 0x1, P4 ;  /* 0x000000603d397211 */ /* 0x000fe400020f0eff */
[----:B------:R-:W-:Y:S02]  /*e730*/  LEA R62, P4, R67, R72, 0x1 ;  /* 0x00000048433e7211 */ /* 0x000fe400078808ff */
[C---:B------:R-:W-:Y:S02]  /*e740*/  LEA R73, R78.reuse, R71, 0x2 ;  /* 0x000000474e497211 */ /* 0x040fe400078e10ff */
[----:B------:R-:W-:Y:S02]  /*e750*/  LEA.HI.X.SX32 R55, R59, R96, 0x1, P5 ;  /* 0x000000603b377211 */ /* 0x000fe400028f0eff */
[----:B------:R-:W-:Y:S01]  /*e760*/  LEA R60, P5, R65, R72, 0x1 ;  /* 0x00000048413c7211 */ /* 0x000fe200078a08ff */
[----:B------:R-:W-:Y:S01]  /*e770*/  IMAD R77, R78, 0x4, R73 ;  /* 0x000000044e4d7824 */ /* 0x000fe200078e0249 */
[----:B------:R-:W-:-:S02]  /*e780*/  LEA.HI.X.SX32 R59, R63, R96, 0x1, P6 ;  /* 0x000000603f3b7211 */ /* 0x000fc400030f0eff */
[----:B------:R-:W-:Y:S02]  /*e790*/  LEA R64, P6, R69, R72, 0x1 ;  /* 0x0000004845407211 */ /* 0x000fe400078c08ff */
[----:B------:R-:W-:Y:S02]  /*e7a0*/  LEA.HI.X.SX32 R63, R67, R96, 0x1, P4 ;  /* 0x00000060433f7211 */ /* 0x000fe400020f0eff */
[----:B------:R-:W-:Y:S02]  /*e7b0*/  LEA R68, P4, R73, R72, 0x1 ;  /* 0x0000004849447211 */ /* 0x000fe400078808ff */
[-C--:B------:R-:W-:Y:S02]  /*e7c0*/  LEA.HI.X.SX32 R61, R65, R96.reuse, 0x1, P5 ;  /* 0x00000060413d7211 */ /* 0x080fe400028f0eff */
[----:B------:R-:W-:Y:S02]  /*e7d0*/  LEA.HI.X.SX32 R65, R69, R96, 0x1, P6 ;  /* 0x0000006045417211 */ /* 0x000fe400030f0eff */
[----:B-1----:R-:W-:-:S02]  /*e7e0*/  PRMT R13, R80, 0x7632, R13 ;  /* 0x00007632500d7816 */ /* 0x002fc4000000000d */
[----:B------:R-:W-:Y:S02]  /*e7f0*/  LEA.HI.X.SX32 R69, R73, R96, 0x1, P4 ;  /* 0x0000006049457211 */ /* 0x000fe400020f0eff */
[----:B------:R-:W-:Y:S01]  /*e800*/  PRMT R7, R88, 0x7632, R7 ;  /* 0x0000763258077816 */ /* 0x000fe20000000007 */
[----:B------:R-:W-:Y:S01]  /*e810*/  STG.E.U16 desc[UR10][R26.64], R13 ;  /* 0x0000000d1a007986 */ /* 0x000fe2000c10150a */
[----:B------:R-:W-:Y:S02]  /*e820*/  FSETP.NEU.AND P4, PT, R8, RZ, PT ;  /* 0x000000ff0800720b */ /* 0x000fe40003f8d000 */
[----:B--2---:R-:W-:Y:S01]  /*e830*/  PRMT R15, R82, 0x7632, R15 ;  /* 0x00007632520f7816 */ /* 0x004fe2000000000f */
[----:B------:R1:W-:Y:S01]  /*e840*/  STG.E.U16 desc[UR10][R28.64], R7 ;  /* 0x000000071c007986 */ /* 0x0003e2000c10150a */
[----:B------:R-:W-:Y:S02]  /*e850*/  PRMT R8, R90, 0x7632, R8 ;  /* 0x000076325a087816 */ /* 0x000fe40000000008 */
[----:B----4-:R-:W-:Y:S01]  /*e860*/  PRMT R17, R84, 0x7632, R17 ;  /* 0x0000763254117816 */ /* 0x010fe20000000011 */
[----:B------:R2:W-:Y:S01]  /*e870*/  STG.E.U16 desc[UR10][R30.64], R15 ;  /* 0x0000000f1e007986 */ /* 0x0005e2000c10150a */
[----:B-----5:R-:W-:-:S02]  /*e880*/  PRMT R18, R92, 0x7632, R18 ;  /* 0x000076325c127816 */ /* 0x020fc40000000012 */
[----:B------:R-:W-:Y:S01]  /*e890*/  PRMT R19, R86, 0x7632, R19 ;  /* 0x0000763256137816 */ /* 0x000fe20000000013 */
[----:B------:R3:W-:Y:S01]  /*e8a0*/  STG.E.U16 desc[UR10][R32.64], R8 ;  /* 0x0000000820007986 */ /* 0x0007e2000c10150a */
[----:B0-----:R-:W-:Y:S02]  /*e8b0*/  PRMT R20, R94, 0x7632, R20 ;  /* 0x000076325e147816 */ /* 0x001fe40000000014 */
[----:B------:R-:W-:Y:S01]  /*e8c0*/  LEA R66, P5, R71, R72, 0x1 ;  /* 0x0000004847427211 */ /* 0x000fe200078a08ff */
[----:B------:R0:W-:Y:S01]  /*e8d0*/  STG.E.U16 desc[UR10][R34.64], R17 ;  /* 0x0000001122007986 */ /* 0x0001e2000c10150a */
[----:B------:R-:W-:Y:S02]  /*e8e0*/  LEA R78, R78, R77, 0x2 ;  /* 0x0000004d4e4e7211 */ /* 0x000fe400078e10ff */
[----:B-1----:R-:W-:Y:S01]  /*e8f0*/  PRMT R29, R81, 0x7632, R29 ;  /* 0x00007632511d7816 */ /* 0x002fe2000000001d */
[----:B------:R1:W-:Y:S01]  /*e900*/  STG.E.U16 desc[UR10][R36.64], R18 ;  /* 0x0000001224007986 */ /* 0x0003e2000c10150a */
[----:B--2---:R-:W-:-:S02]  /*e910*/  PRMT R30, R89, 0x7632, R30 ;  /* 0x00007632591e7816 */ /* 0x004fc4000000001e */
[----:B------:R-:W-:Y:S01]  /*e920*/  LEA R70, P6, R77, R72, 0x1 ;  /* 0x000000484d467211 */ /* 0x000fe200078c08ff */
[----:B------:R2:W-:Y:S01]  /*e930*/  STG.E.U16 desc[UR10][R38.64], R19 ;  /* 0x0000001326007986 */ /* 0x0005e2000c10150a */
[----:B------:R-:W-:Y:S02]  /*e940*/  LEA.HI.X.SX32 R67, R71, R96, 0x1, P5 ;  /* 0x0000006047437211 */ /* 0x000fe400028f0eff */
[----:B------:R-:W-:Y:S01]  /*e950*/  PRMT R31, R83, 0x7632, R31 ;  /* 0x00007632531f7816 */ /* 0x000fe2000000001f */
[----:B------:R2:W-:Y:S01]  /*e960*/  STG.E.U16 desc[UR10][R40.64], R20 ;  /* 0x0000001428007986 */ /* 0x0005e2000c10150a */
[----:B------:R-:W-:Y:S02]  /*e970*/  LEA R72, P5, R78, R72, 0x1 ;  /* 0x000000484e487211 */ /* 0x000fe400078a08ff */
[----:B---3--:R-:W-:Y:S01]  /*e980*/  PRMT R32, R91, 0x7632, R32 ;  /* 0x000076325b207816 */ /* 0x008fe20000000020 */
[----:B------:R2:W-:Y:S01]  /*e990*/  STG.E.U16 desc[UR10][R42.64], R81 ;  /* 0x000000512a007986 */ /* 0x0005e2000c10150a */
[----:B------:R-:W-:-:S02]  /*e9a0*/  PRMT R33, R85, 0x7632, R33 ;  /* 0x0000763255217816 */ /* 0x000fc40000000021 */
[----:B0-----:R-:W-:Y:S01]  /*e9b0*/  PRMT R34, R93, 0x7632, R34 ;  /* 0x000076325d227816 */ /* 0x001fe20000000022 */
[----:B------:R2:W-:Y:S01]  /*e9c0*/  STG.E.U16 desc[UR10][R44.64], R89 ;  /* 0x000000592c007986 */ /* 0x0005e2000c10150a */
[-C--:B------:R-:W-:Y:S02]  /*e9d0*/  LEA.HI.X.SX32 R71, R77, R96.reuse, 0x1, P6 ;  /* 0x000000604d477211 */ /* 0x080fe400030f0eff */
[----:B------:R-:W-:Y:S01]  /*e9e0*/  PRMT R35, R87, 0x7632, R35 ;  /* 0x0000763257237816 */ /* 0x000fe20000000023 */
[----:B------:R2:W-:Y:S01]  /*e9f0*/  STG.E.U16 desc[UR10][R46.64], R83 ;  /* 0x000000532e007986 */ /* 0x0005e2000c10150a */
[----:B------:R-:W-:Y:S02]  /*ea00*/  LEA.HI.X.SX32 R73, R78, R96, 0x1, P5 ;  /* 0x000000604e497211 */ /* 0x000fe400028f0eff */
[----:B-1----:R-:W-:Y:S01]  /*ea10*/  PRMT R36, R95, 0x7632, R36 ;  /* 0x000076325f247816 */ /* 0x002fe20000000024 */
[----:B------:R2:W-:Y:S01]  /*ea20*/  STG.E.U16 desc[UR10][R48.64], R91 ;  /* 0x0000005b30007986 */ /* 0x0005e2000c10150a */
[----:B------:R-:W-:-:S02]  /*ea30*/  FSEL R9, R9, -INF , P3 ;  /* 0xff80000009097808 */ /* 0x000fc40001800000 */
[----:B------:R-:W-:Y:S01]  /*ea40*/  FSEL R7, R74, -INF , P2 ;  /* 0xff8000004a077808 */ /* 0x000fe20001000000 */
[----:B------:R2:W-:Y:S01]  /*ea50*/  STG.E.U16 desc[UR10][R50.64], R85 ;  /* 0x0000005532007986 */ /* 0x0005e2000c10150a */
[----:B------:R-:W-:Y:S01]  /*ea60*/  FSEL R8, R75, -INF , P1 ;  /* 0xff8000004b087808 */ /* 0x000fe20000800000 */
[----:B------:R-:W-:Y:S01]  /*ea70*/  FFMA R12, R9, 0.69314718246459960938, R0 ;  /* 0x3f317218090c7823 */ /* 0x000fe20000000000 */
[----:B------:R-:W-:Y:S01]  /*ea80*/  FSEL R9, R76, -INF , P4 ;  /* 0xff8000004c097808 */ /* 0x000fe20002000000 */
[----:B------:R2:W-:Y:S01]  /*ea90*/  STG.E.U16 desc[UR10][R52.64], R93 ;  /* 0x0000005d34007986 */ /* 0x0005e2000c10150a */
[----:B------:R-:W-:Y:S01]  /*eaa0*/  LOP3.LUT R5, R5, 0x1c, RZ, 0xc0, !PT ;  /* 0x0000001c05057812 */ /* 0x000fe200078ec0ff */
[----:B------:R-:W-:Y:S01]  /*eab0*/  FFMA R13, R7, 0.69314718246459960938, R2 ;  /* 0x3f317218070d7823 */ /* 0x000fe20000000002 */
[----:B------:R-:W-:Y:S01]  /*eac0*/  FFMA R14, R8, 0.69314718246459960938, R3 ;  /* 0x3f317218080e7823 */ /* 0x000fe20000000003 */
[----:B------:R2:W-:Y:S01]  /*ead0*/  STG.E.U16 desc[UR10][R54.64], R87 ;  /* 0x0000005736007986 */ /* 0x0005e2000c10150a */
[----:B------:R-:W-:Y:S01]  /*eae0*/  FFMA R15, R9, 0.69314718246459960938, R4 ;  /* 0x3f317218090f7823 */ /* 0x000fe20000000004 */
[----:B------:R-:W-:Y:S01]  /*eaf0*/  LEA R4, R5, UR6, 0x2 ;  /* 0x0000000605047c11 */ /* 0x000fe2000f8e10ff */
[C---:B------:R-:W-:Y:S01]  /*eb00*/  IMAD.HI R0, R97.reuse, 0x4, RZ ;  /* 0x0000000461007827 */ /* 0x040fe200078e02ff */
[----:B------:R2:W-:Y:S01]  /*eb10*/  STG.E.U16 desc[UR10][R56.64], R95 ;  /* 0x0000005f38007986 */ /* 0x0005e2000c10150a */
[----:B------:R-:W-:-:S03]  /*eb20*/  SHF.L.U32 R3, R97, 0x2, RZ ;  /* 0x0000000261037819 */ /* 0x000fc600000006ff */
[----:B------:R2:W-:Y:S01]  /*eb30*/  STG.E.U16 desc[UR10][R58.64], R29 ;  /* 0x0000001d3a007986 */ /* 0x0005e2000c10150a */
[----:B------:R-:W-:-:S03]  /*eb40*/  IADD3 R2, P1, P2, R3, UR7, R10 ;  /* 0x0000000703027c10 */ /* 0x000fc6000fa3e00a */
[----:B------:R2:W-:Y:S01]  /*eb50*/  STG.E.U16 desc[UR10][R60.64], R30 ;  /* 0x0000001e3c007986 */ /* 0x0005e2000c10150a */
[----:B------:R-:W-:-:S03]  /*eb60*/  IADD3.X R3, PT, PT, R0, UR5, R11, P1, P2 ;  /* 0x0000000500037c10 */ /* 0x000fc60008fe440b */
[----:B------:R2:W-:Y:S04]  /*eb70*/  STG.E.U16 desc[UR10][R62.64], R31 ;  /* 0x0000001f3e007986 */ /* 0x0005e8000c10150a */
[----:B------:R2:W-:Y:S04]  /*eb80*/  STG.E.U16 desc[UR10][R64.64], R32 ;  /* 0x0000002040007986 */ /* 0x0005e8000c10150a */
[----:B------:R2:W-:Y:S04]  /*eb90*/  STG.E.U16 desc[UR10][R66.64], R33 ;  /* 0x0000002142007986 */ /* 0x0005e8000c10150a */
[----:B------:R2:W-:Y:S04]  /*eba0*/  STG.E.U16 desc[UR10][R68.64], R34 ;  /* 0x0000002244007986 */ /* 0x0005e8000c10150a */
[----:B------:R2:W-:Y:S04]  /*ebb0*/  STG.E.U16 desc[UR10][R70.64], R35 ;  /* 0x0000002346007986 */ /* 0x0005e8000c10150a */
[----:B------:R2:W-:Y:S01]  /*ebc0*/  STG.E.U16 desc[UR10][R72.64], R36 ;  /* 0x0000002448007986 */ /* 0x0005e2000c10150a */
[----:B------:R-:W-:Y:S06]  /*ebd0*/  BAR.SYNC.DEFER_BLOCKING 0x0 ;  /* 0x0000000000007b1d */ /* 0x000fec0000010000 */
[----:B------:R2:W-:Y:S02]  /*ebe0*/  STS.128 [R4], R12 ;  /* 0x0000000c04007388 */ /* 0x0005e40000000c00 */
[----:B------:R-:W-:Y:S06]  /*ebf0*/  BAR.SYNC.DEFER_BLOCKING 0x0 ;  /* 0x0000000000007b1d */ /* 0x000fec0000010000 */
[----:B------:R-:W-:Y:S05]  /*ec00*/  @P0 EXIT ;  /* 0x000000000000094d */ /* 0x000fea0003800000 */
[----:B------:R-:W0:Y:S04]  /*ec10*/  LDS R5, [R6] ;  /* 0x0000000006057984 */ /* 0x000e280000000800 */
[----:B0-----:R-:W-:Y:S01]  /*ec20*/  STG.E desc[UR10][R2.64], R5 ;  /* 0x0000000502007986 */ /* 0x001fe2000c10190a */
[----:B------:R-:W-:Y:S05]  /*ec30*/  EXIT ;  /* 0x000000000000794d */ /* 0x000fea0003800000 */
.L_x_2:
[----:B------:R-:W-:-:S00]  /*ec40*/  BRA `(.L_x_2) ;  /* 0xfffffffc00fc7947 */ /* 0x000fc0000383ffff */
[----:B------:R-:W-:-:S00]  /*ec50*/  NOP ;  /* 0x0000000000007918 */ /* 0x000fc00000000000 */
        /* <DEDUP_REMOVED lines=10> */
.L_x_3:


//--------------------- .nv.global.init           --------------------------
	.section	.nv.global.init,"aw",@progbits
.nv.global.init:
	.type		_$_str,@object
	.size		_$_str,(.L_0 - _$_str)
_$_str:
        /*0000*/ 	.byte	0x5f, 0x5f, 0x43, 0x55, 0x44, 0x41, 0x5f, 0x46, 0x54, 0x5a, 0x00
.L_0:


//--------------------- .nv.shared.attn_fwd       --------------------------
	.section	.nv.shared.attn_fwd,"aw",@nobits
	.sectionflags	@""
	.align	16
	.zero		1024


//--------------------- .nv.shared.reserved.0     --------------------------
	.section	.nv.shared.reserved.0,"aw",@nobits
	.weak		__nv_reservedSMEM_offset_0_alias
	.size		__nv_reservedSMEM_offset_0_alias, 0, 64
	.other		__nv_reservedSMEM_offset_0_alias,@"STO_CUDA_RESERVED_SHARED STV_DEFAULT"
__nv_reservedSMEM_offset_0_alias:
	.zero		0
	.zero		64


//--------------------- .nv.constant0.attn_fwd    --------------------------
	.section	.nv.constant0.attn_fwd,"a",@progbits
	.sectionflags	@""
	.align	4
.nv.constant0.attn_fwd:
	.zero		1032


//--------------------- SYMBOLS --------------------------

	.type		.nv.reservedSmem.offset0,@object
	.size		.nv.reservedSmem.offset0,0x4
	.type		.nv.reservedSmem.cap,@object
	.size		.nv.reservedSmem.cap,0x4
